//
// Generated by NVIDIA NVVM Compiler
//
// Compiler Build ID: CL-36424714
// Cuda compilation tools, release 13.0, V13.0.88
// Based on NVVM 20.0.0
//

.version 9.0
.target sm_100
.address_size 64

	// .globl	_Z9Update_XYPdS_ddii
.func  (.param .align 16 .b8 func_retval0[16]) __internal_trig_reduction_slowpathd
(
	.param .b64 __internal_trig_reduction_slowpathd_param_0
)
;
.func  (.param .b64 func_retval0) __internal_accurate_pow
(
	.param .b64 __internal_accurate_pow_param_0,
	.param .b64 __internal_accurate_pow_param_1
)
;
.global .align 8 .b8 __cudart_i2opi_d[144] = {8, 93, 141, 31, 177, 95, 251, 107, 234, 146, 82, 138, 247, 57, 7, 61, 123, 241, 229, 235, 199, 186, 39, 117, 45, 234, 95, 158, 102, 63, 70, 79, 183, 9, 203, 39, 207, 126, 54, 109, 31, 109, 10, 90, 139, 17, 47, 239, 15, 152, 5, 222, 255, 151, 248, 31, 59, 40, 249, 189, 139, 95, 132, 156, 244, 57, 83, 131, 57, 214, 145, 57, 65, 126, 95, 180, 38, 112, 156, 233, 132, 68, 187, 46, 245, 53, 130, 232, 62, 167, 41, 177, 28, 235, 29, 254, 28, 146, 209, 9, 234, 46, 73, 6, 224, 210, 77, 66, 58, 110, 36, 183, 97, 197, 187, 222, 171, 99, 81, 254, 65, 144, 67, 60, 153, 149, 98, 219, 192, 221, 52, 245, 209, 87, 39, 252, 41, 21, 68, 78, 110, 131, 249, 162};
.global .align 16 .b8 __cudart_sin_cos_coeffs[128] = {70, 210, 176, 44, 241, 229, 90, 190, 146, 227, 172, 105, 227, 29, 199, 62, 161, 98, 219, 25, 160, 1, 42, 191, 24, 8, 17, 17, 17, 17, 129, 63, 84, 85, 85, 85, 85, 85, 197, 191, 0, 0, 0, 0, 0, 0, 0, 0, 0, 0, 0, 0, 0, 0, 0, 0, 100, 129, 253, 32, 131, 255, 168, 189, 40, 133, 239, 193, 167, 238, 33, 62, 217, 230, 6, 142, 79, 126, 146, 190, 233, 188, 221, 25, 160, 1, 250, 62, 71, 93, 193, 22, 108, 193, 86, 191, 81, 85, 85, 85, 85, 85, 165, 63, 0, 0, 0, 0, 0, 0, 224, 191, 0, 0, 0, 0, 0, 0, 240, 63};

.visible .entry _Z9Update_XYPdS_ddii(
	.param .u64 .ptr .align 1 _Z9Update_XYPdS_ddii_param_0,
	.param .u64 .ptr .align 1 _Z9Update_XYPdS_ddii_param_1,
	.param .f64 _Z9Update_XYPdS_ddii_param_2,
	.param .f64 _Z9Update_XYPdS_ddii_param_3,
	.param .u32 _Z9Update_XYPdS_ddii_param_4,
	.param .u32 _Z9Update_XYPdS_ddii_param_5
)
{
	.reg .pred 	%p<4>;
	.reg .b32 	%r<12>;
	.reg .b64 	%rd<8>;
	.reg .b64 	%fd<12>;

	ld.param.u64 	%rd1, [_Z9Update_XYPdS_ddii_param_0];
	ld.param.u64 	%rd2, [_Z9Update_XYPdS_ddii_param_1];
	ld.param.f64 	%fd1, [_Z9Update_XYPdS_ddii_param_2];
	ld.param.f64 	%fd2, [_Z9Update_XYPdS_ddii_param_3];
	ld.param.u32 	%r3, [_Z9Update_XYPdS_ddii_param_4];
	ld.param.u32 	%r4, [_Z9Update_XYPdS_ddii_param_5];
	mov.u32 	%r5, %ctaid.x;
	mov.u32 	%r6, %ntid.x;
	mov.u32 	%r7, %tid.x;
	mad.lo.s32 	%r1, %r5, %r6, %r7;
	mov.u32 	%r8, %ctaid.y;
	mov.u32 	%r9, %ntid.y;
	mov.u32 	%r10, %tid.y;
	mad.lo.s32 	%r2, %r8, %r9, %r10;
	setp.ge.s32 	%p1, %r2, %r4;
	setp.ge.s32 	%p2, %r1, %r3;
	or.pred  	%p3, %p2, %p1;
	@%p3 bra 	$L__BB0_2;
	cvta.to.global.u64 	%rd3, %rd1;
	cvta.to.global.u64 	%rd4, %rd2;
	add.f64 	%fd3, %fd1, 0dBFF0000000000000;
	mul.f64 	%fd4, %fd2, %fd3;
	mad.lo.s32 	%r11, %r3, %r2, %r1;
	mul.wide.s32 	%rd5, %r11, 8;
	add.s64 	%rd6, %rd3, %rd5;
	ld.global.f64 	%fd5, [%rd6];
	add.s64 	%rd7, %rd4, %rd5;
	ld.global.f64 	%fd6, [%rd7];
	fma.rn.f64 	%fd7, %fd4, %fd5, %fd6;
	st.global.f64 	[%rd7], %fd7;
	add.f64 	%fd8, %fd1, 0d3FF0000000000000;
	mul.f64 	%fd9, %fd2, %fd8;
	ld.global.f64 	%fd10, [%rd6];
	fma.rn.f64 	%fd11, %fd9, %fd7, %fd10;
	st.global.f64 	[%rd6], %fd11;
$L__BB0_2:
	ret;

}
	// .globl	_Z13update_windowPdPiS0_PbS1_S0_iii
.visible .entry _Z13update_windowPdPiS0_PbS1_S0_iii(
	.param .u64 .ptr .align 1 _Z13update_windowPdPiS0_PbS1_S0_iii_param_0,
	.param .u64 .ptr .align 1 _Z13update_windowPdPiS0_PbS1_S0_iii_param_1,
	.param .u64 .ptr .align 1 _Z13update_windowPdPiS0_PbS1_S0_iii_param_2,
	.param .u64 .ptr .align 1 _Z13update_windowPdPiS0_PbS1_S0_iii_param_3,
	.param .u64 .ptr .align 1 _Z13update_windowPdPiS0_PbS1_S0_iii_param_4,
	.param .u64 .ptr .align 1 _Z13update_windowPdPiS0_PbS1_S0_iii_param_5,
	.param .u32 _Z13update_windowPdPiS0_PbS1_S0_iii_param_6,
	.param .u32 _Z13update_windowPdPiS0_PbS1_S0_iii_param_7,
	.param .u32 _Z13update_windowPdPiS0_PbS1_S0_iii_param_8
)
{
	.reg .pred 	%p<31>;
	.reg .b16 	%rs<5>;
	.reg .b32 	%r<242>;
	.reg .b64 	%rd<111>;
	.reg .b64 	%fd<32>;

	ld.param.u64 	%rd7, [_Z13update_windowPdPiS0_PbS1_S0_iii_param_0];
	ld.param.u64 	%rd8, [_Z13update_windowPdPiS0_PbS1_S0_iii_param_1];
	ld.param.u64 	%rd9, [_Z13update_windowPdPiS0_PbS1_S0_iii_param_2];
	ld.param.u64 	%rd5, [_Z13update_windowPdPiS0_PbS1_S0_iii_param_4];
	ld.param.u64 	%rd6, [_Z13update_windowPdPiS0_PbS1_S0_iii_param_5];
	ld.param.u32 	%r43, [_Z13update_windowPdPiS0_PbS1_S0_iii_param_6];
	ld.param.u32 	%r44, [_Z13update_windowPdPiS0_PbS1_S0_iii_param_7];
	ld.param.u32 	%r45, [_Z13update_windowPdPiS0_PbS1_S0_iii_param_8];
	cvta.to.global.u64 	%rd1, %rd8;
	cvta.to.global.u64 	%rd2, %rd9;
	cvta.to.global.u64 	%rd3, %rd7;
	mov.u32 	%r46, %ctaid.x;
	mov.u32 	%r47, %ntid.x;
	mov.u32 	%r48, %tid.x;
	mad.lo.s32 	%r1, %r46, %r47, %r48;
	mov.u32 	%r49, %ctaid.y;
	mov.u32 	%r50, %ntid.y;
	mov.u32 	%r51, %tid.y;
	mad.lo.s32 	%r2, %r49, %r50, %r51;
	setp.ne.s32 	%p1, %r2, 0;
	setp.ge.s32 	%p2, %r1, %r44;
	or.pred  	%p3, %p1, %p2;
	@%p3 bra 	$L__BB1_25;
	setp.lt.s32 	%p4, %r45, 1;
	mov.b32 	%r236, 0;
	@%p4 bra 	$L__BB1_13;
	and.b32  	%r3, %r45, 7;
	setp.lt.u32 	%p5, %r45, 8;
	mov.b32 	%r231, 0;
	mov.u32 	%r236, %r231;
	@%p5 bra 	$L__BB1_5;
	and.b32  	%r231, %r45, 2147483640;
	neg.s32 	%r225, %r231;
	shl.b32 	%r6, %r44, 3;
	mov.b32 	%r236, 0;
	mul.wide.s32 	%rd14, %r44, 8;
	mul.wide.s32 	%rd16, %r44, 4;
	mov.u32 	%r224, %r1;
$L__BB1_4:
	.pragma "nounroll";
	mul.wide.s32 	%rd10, %r224, 8;
	add.s64 	%rd11, %rd3, %rd10;
	ld.global.f64 	%fd1, [%rd11];
	{
	.reg .b32 %temp; 
	mov.b64 	{%temp, %r56}, %fd1;
	}
	shr.u32 	%r57, %r56, 30;
	and.b32  	%r58, %r57, 2;
	sub.s32 	%r59, 1, %r58;
	mul.wide.s32 	%rd12, %r224, 4;
	add.s64 	%rd13, %rd1, %rd12;
	ld.global.u32 	%r60, [%rd13];
	mad.lo.s32 	%r61, %r59, %r60, %r236;
	add.s64 	%rd15, %rd11, %rd14;
	ld.global.f64 	%fd2, [%rd15];
	{
	.reg .b32 %temp; 
	mov.b64 	{%temp, %r62}, %fd2;
	}
	shr.u32 	%r63, %r62, 30;
	and.b32  	%r64, %r63, 2;
	sub.s32 	%r65, 1, %r64;
	add.s64 	%rd17, %rd13, %rd16;
	ld.global.u32 	%r66, [%rd17];
	mad.lo.s32 	%r67, %r65, %r66, %r61;
	add.s64 	%rd18, %rd15, %rd14;
	ld.global.f64 	%fd3, [%rd18];
	{
	.reg .b32 %temp; 
	mov.b64 	{%temp, %r68}, %fd3;
	}
	shr.u32 	%r69, %r68, 30;
	and.b32  	%r70, %r69, 2;
	sub.s32 	%r71, 1, %r70;
	add.s64 	%rd19, %rd17, %rd16;
	ld.global.u32 	%r72, [%rd19];
	mad.lo.s32 	%r73, %r71, %r72, %r67;
	add.s64 	%rd20, %rd18, %rd14;
	ld.global.f64 	%fd4, [%rd20];
	{
	.reg .b32 %temp; 
	mov.b64 	{%temp, %r74}, %fd4;
	}
	shr.u32 	%r75, %r74, 30;
	and.b32  	%r76, %r75, 2;
	sub.s32 	%r77, 1, %r76;
	add.s64 	%rd21, %rd19, %rd16;
	ld.global.u32 	%r78, [%rd21];
	mad.lo.s32 	%r79, %r77, %r78, %r73;
	add.s64 	%rd22, %rd20, %rd14;
	ld.global.f64 	%fd5, [%rd22];
	{
	.reg .b32 %temp; 
	mov.b64 	{%temp, %r80}, %fd5;
	}
	shr.u32 	%r81, %r80, 30;
	and.b32  	%r82, %r81, 2;
	sub.s32 	%r83, 1, %r82;
	add.s64 	%rd23, %rd21, %rd16;
	ld.global.u32 	%r84, [%rd23];
	mad.lo.s32 	%r85, %r83, %r84, %r79;
	add.s64 	%rd24, %rd22, %rd14;
	ld.global.f64 	%fd6, [%rd24];
	{
	.reg .b32 %temp; 
	mov.b64 	{%temp, %r86}, %fd6;
	}
	shr.u32 	%r87, %r86, 30;
	and.b32  	%r88, %r87, 2;
	sub.s32 	%r89, 1, %r88;
	add.s64 	%rd25, %rd23, %rd16;
	ld.global.u32 	%r90, [%rd25];
	mad.lo.s32 	%r91, %r89, %r90, %r85;
	add.s64 	%rd26, %rd24, %rd14;
	ld.global.f64 	%fd7, [%rd26];
	{
	.reg .b32 %temp; 
	mov.b64 	{%temp, %r92}, %fd7;
	}
	shr.u32 	%r93, %r92, 30;
	and.b32  	%r94, %r93, 2;
	sub.s32 	%r95, 1, %r94;
	add.s64 	%rd27, %rd25, %rd16;
	ld.global.u32 	%r96, [%rd27];
	mad.lo.s32 	%r97, %r95, %r96, %r91;
	add.s64 	%rd28, %rd26, %rd14;
	ld.global.f64 	%fd8, [%rd28];
	{
	.reg .b32 %temp; 
	mov.b64 	{%temp, %r98}, %fd8;
	}
	shr.u32 	%r99, %r98, 30;
	and.b32  	%r100, %r99, 2;
	sub.s32 	%r101, 1, %r100;
	add.s64 	%rd29, %rd27, %rd16;
	ld.global.u32 	%r102, [%rd29];
	mad.lo.s32 	%r236, %r101, %r102, %r97;
	add.s32 	%r225, %r225, 8;
	add.s32 	%r224, %r224, %r6;
	setp.ne.s32 	%p6, %r225, 0;
	@%p6 bra 	$L__BB1_4;
$L__BB1_5:
	setp.eq.s32 	%p7, %r3, 0;
	@%p7 bra 	$L__BB1_13;
	and.b32  	%r16, %r45, 3;
	setp.lt.u32 	%p8, %r3, 4;
	@%p8 bra 	$L__BB1_8;
	mad.lo.s32 	%r104, %r231, %r44, %r1;
	mul.wide.s32 	%rd30, %r104, 8;
	add.s64 	%rd31, %rd3, %rd30;
	ld.global.f64 	%fd9, [%rd31];
	{
	.reg .b32 %temp; 
	mov.b64 	{%temp, %r105}, %fd9;
	}
	shr.u32 	%r106, %r105, 30;
	and.b32  	%r107, %r106, 2;
	sub.s32 	%r108, 1, %r107;
	mul.wide.s32 	%rd32, %r104, 4;
	add.s64 	%rd33, %rd1, %rd32;
	ld.global.u32 	%r109, [%rd33];
	mad.lo.s32 	%r110, %r108, %r109, %r236;
	mul.wide.s32 	%rd34, %r44, 8;
	add.s64 	%rd35, %rd31, %rd34;
	ld.global.f64 	%fd10, [%rd35];
	{
	.reg .b32 %temp; 
	mov.b64 	{%temp, %r111}, %fd10;
	}
	shr.u32 	%r112, %r111, 30;
	and.b32  	%r113, %r112, 2;
	sub.s32 	%r114, 1, %r113;
	mul.wide.s32 	%rd36, %r44, 4;
	add.s64 	%rd37, %rd33, %rd36;
	ld.global.u32 	%r115, [%rd37];
	mad.lo.s32 	%r116, %r114, %r115, %r110;
	add.s64 	%rd38, %rd35, %rd34;
	ld.global.f64 	%fd11, [%rd38];
	{
	.reg .b32 %temp; 
	mov.b64 	{%temp, %r117}, %fd11;
	}
	shr.u32 	%r118, %r117, 30;
	and.b32  	%r119, %r118, 2;
	sub.s32 	%r120, 1, %r119;
	add.s64 	%rd39, %rd37, %rd36;
	ld.global.u32 	%r121, [%rd39];
	mad.lo.s32 	%r122, %r120, %r121, %r116;
	add.s64 	%rd40, %rd38, %rd34;
	ld.global.f64 	%fd12, [%rd40];
	{
	.reg .b32 %temp; 
	mov.b64 	{%temp, %r123}, %fd12;
	}
	shr.u32 	%r124, %r123, 30;
	and.b32  	%r125, %r124, 2;
	sub.s32 	%r126, 1, %r125;
	add.s64 	%rd41, %rd39, %rd36;
	ld.global.u32 	%r127, [%rd41];
	mad.lo.s32 	%r236, %r126, %r127, %r122;
	add.s32 	%r231, %r231, 4;
$L__BB1_8:
	setp.eq.s32 	%p9, %r16, 0;
	@%p9 bra 	$L__BB1_13;
	setp.eq.s32 	%p10, %r16, 1;
	@%p10 bra 	$L__BB1_11;
	mad.lo.s32 	%r129, %r231, %r44, %r1;
	mul.wide.s32 	%rd42, %r129, 8;
	add.s64 	%rd43, %rd3, %rd42;
	ld.global.f64 	%fd13, [%rd43];
	{
	.reg .b32 %temp; 
	mov.b64 	{%temp, %r130}, %fd13;
	}
	shr.u32 	%r131, %r130, 30;
	and.b32  	%r132, %r131, 2;
	sub.s32 	%r133, 1, %r132;
	mul.wide.s32 	%rd44, %r129, 4;
	add.s64 	%rd45, %rd1, %rd44;
	ld.global.u32 	%r134, [%rd45];
	mad.lo.s32 	%r135, %r133, %r134, %r236;
	mul.wide.s32 	%rd46, %r44, 8;
	add.s64 	%rd47, %rd43, %rd46;
	ld.global.f64 	%fd14, [%rd47];
	{
	.reg .b32 %temp; 
	mov.b64 	{%temp, %r136}, %fd14;
	}
	shr.u32 	%r137, %r136, 30;
	and.b32  	%r138, %r137, 2;
	sub.s32 	%r139, 1, %r138;
	mul.wide.s32 	%rd48, %r44, 4;
	add.s64 	%rd49, %rd45, %rd48;
	ld.global.u32 	%r140, [%rd49];
	mad.lo.s32 	%r236, %r139, %r140, %r135;
	add.s32 	%r231, %r231, 2;
$L__BB1_11:
	and.b32  	%r141, %r45, 1;
	setp.eq.b32 	%p11, %r141, 1;
	not.pred 	%p12, %p11;
	@%p12 bra 	$L__BB1_13;
	mad.lo.s32 	%r142, %r231, %r44, %r1;
	mul.wide.s32 	%rd50, %r142, 8;
	add.s64 	%rd51, %rd3, %rd50;
	ld.global.f64 	%fd15, [%rd51];
	{
	.reg .b32 %temp; 
	mov.b64 	{%temp, %r143}, %fd15;
	}
	shr.u32 	%r144, %r143, 30;
	and.b32  	%r145, %r144, 2;
	sub.s32 	%r146, 1, %r145;
	mul.wide.s32 	%rd52, %r142, 4;
	add.s64 	%rd53, %rd1, %rd52;
	ld.global.u32 	%r147, [%rd53];
	mad.lo.s32 	%r236, %r146, %r147, %r236;
$L__BB1_13:
	ld.param.u64 	%rd110, [_Z13update_windowPdPiS0_PbS1_S0_iii_param_3];
	setp.lt.s32 	%p13, %r45, 1;
	setp.eq.s32 	%p14, %r236, %r45;
	cvt.s64.s32 	%rd54, %r1;
	cvta.to.global.u64 	%rd55, %rd110;
	add.s64 	%rd56, %rd55, %rd54;
	ld.global.u8 	%rs1, [%rd56];
	setp.eq.s16 	%p15, %rs1, 0;
	and.pred  	%p16, %p14, %p15;
	selp.u32 	%r148, 1, 0, %p16;
	cvta.to.global.u64 	%rd57, %rd6;
	mul.wide.s32 	%rd58, %r1, 4;
	add.s64 	%rd59, %rd57, %rd58;
	ld.global.u32 	%r149, [%rd59];
	add.s32 	%r150, %r149, %r148;
	selp.b32 	%r151, 0, %r150, %p15;
	selp.b32 	%r152, %r150, %r151, %p14;
	st.global.u32 	[%rd59], %r152;
	add.s32 	%r153, %r43, -1;
	setp.eq.s32 	%p17, %r152, %r153;
	selp.u16 	%rs3, 1, 0, %p17;
	st.global.u8 	[%rd56], %rs3;
	cvta.to.global.u64 	%rd60, %rd5;
	add.s64 	%rd61, %rd60, %rd54;
	ld.global.u8 	%rs4, [%rd61];
	setp.eq.s16 	%p18, %rs4, %rs3;
	st.global.u8 	[%rd61], %rs3;
	or.pred  	%p19, %p18, %p13;
	@%p19 bra 	$L__BB1_25;
	and.b32  	%r29, %r45, 7;
	setp.lt.u32 	%p20, %r45, 8;
	mov.b32 	%r240, 0;
	@%p20 bra 	$L__BB1_17;
	and.b32  	%r240, %r45, 2147483640;
	neg.s32 	%r238, %r240;
	shl.b32 	%r32, %r44, 3;
	mul.wide.s32 	%rd66, %r44, 8;
	mul.wide.s32 	%rd68, %r44, 4;
	mov.u32 	%r237, %r1;
$L__BB1_16:
	.pragma "nounroll";
	mul.wide.s32 	%rd62, %r237, 8;
	add.s64 	%rd63, %rd3, %rd62;
	ld.global.f64 	%fd16, [%rd63];
	{
	.reg .b32 %temp; 
	mov.b64 	{%temp, %r155}, %fd16;
	}
	shr.u32 	%r156, %r155, 30;
	and.b32  	%r157, %r156, 2;
	sub.s32 	%r158, 1, %r157;
	mul.wide.s32 	%rd64, %r237, 4;
	add.s64 	%rd65, %rd2, %rd64;
	st.global.u32 	[%rd65], %r158;
	add.s64 	%rd67, %rd63, %rd66;
	ld.global.f64 	%fd17, [%rd67];
	{
	.reg .b32 %temp; 
	mov.b64 	{%temp, %r159}, %fd17;
	}
	shr.u32 	%r160, %r159, 30;
	and.b32  	%r161, %r160, 2;
	sub.s32 	%r162, 1, %r161;
	add.s64 	%rd69, %rd65, %rd68;
	st.global.u32 	[%rd69], %r162;
	add.s64 	%rd70, %rd67, %rd66;
	ld.global.f64 	%fd18, [%rd70];
	{
	.reg .b32 %temp; 
	mov.b64 	{%temp, %r163}, %fd18;
	}
	shr.u32 	%r164, %r163, 30;
	and.b32  	%r165, %r164, 2;
	sub.s32 	%r166, 1, %r165;
	add.s64 	%rd71, %rd69, %rd68;
	st.global.u32 	[%rd71], %r166;
	add.s64 	%rd72, %rd70, %rd66;
	ld.global.f64 	%fd19, [%rd72];
	{
	.reg .b32 %temp; 
	mov.b64 	{%temp, %r167}, %fd19;
	}
	shr.u32 	%r168, %r167, 30;
	and.b32  	%r169, %r168, 2;
	sub.s32 	%r170, 1, %r169;
	add.s64 	%rd73, %rd71, %rd68;
	st.global.u32 	[%rd73], %r170;
	add.s64 	%rd74, %rd72, %rd66;
	ld.global.f64 	%fd20, [%rd74];
	{
	.reg .b32 %temp; 
	mov.b64 	{%temp, %r171}, %fd20;
	}
	shr.u32 	%r172, %r171, 30;
	and.b32  	%r173, %r172, 2;
	sub.s32 	%r174, 1, %r173;
	add.s64 	%rd75, %rd73, %rd68;
	st.global.u32 	[%rd75], %r174;
	add.s64 	%rd76, %rd74, %rd66;
	ld.global.f64 	%fd21, [%rd76];
	{
	.reg .b32 %temp; 
	mov.b64 	{%temp, %r175}, %fd21;
	}
	shr.u32 	%r176, %r175, 30;
	and.b32  	%r177, %r176, 2;
	sub.s32 	%r178, 1, %r177;
	add.s64 	%rd77, %rd75, %rd68;
	st.global.u32 	[%rd77], %r178;
	add.s64 	%rd78, %rd76, %rd66;
	ld.global.f64 	%fd22, [%rd78];
	{
	.reg .b32 %temp; 
	mov.b64 	{%temp, %r179}, %fd22;
	}
	shr.u32 	%r180, %r179, 30;
	and.b32  	%r181, %r180, 2;
	sub.s32 	%r182, 1, %r181;
	add.s64 	%rd79, %rd77, %rd68;
	st.global.u32 	[%rd79], %r182;
	add.s64 	%rd80, %rd78, %rd66;
	ld.global.f64 	%fd23, [%rd80];
	{
	.reg .b32 %temp; 
	mov.b64 	{%temp, %r183}, %fd23;
	}
	shr.u32 	%r184, %r183, 30;
	and.b32  	%r185, %r184, 2;
	sub.s32 	%r186, 1, %r185;
	add.s64 	%rd81, %rd79, %rd68;
	st.global.u32 	[%rd81], %r186;
	add.s32 	%r238, %r238, 8;
	add.s32 	%r237, %r237, %r32;
	setp.ne.s32 	%p21, %r238, 0;
	@%p21 bra 	$L__BB1_16;
$L__BB1_17:
	setp.eq.s32 	%p22, %r29, 0;
	@%p22 bra 	$L__BB1_25;
	and.b32  	%r38, %r45, 3;
	setp.lt.u32 	%p23, %r29, 4;
	@%p23 bra 	$L__BB1_20;
	mad.lo.s32 	%r187, %r240, %r44, %r1;
	mul.wide.s32 	%rd82, %r187, 8;
	add.s64 	%rd83, %rd3, %rd82;
	ld.global.f64 	%fd24, [%rd83];
	{
	.reg .b32 %temp; 
	mov.b64 	{%temp, %r188}, %fd24;
	}
	shr.u32 	%r189, %r188, 30;
	and.b32  	%r190, %r189, 2;
	sub.s32 	%r191, 1, %r190;
	mul.wide.s32 	%rd84, %r187, 4;
	add.s64 	%rd85, %rd2, %rd84;
	st.global.u32 	[%rd85], %r191;
	mul.wide.s32 	%rd86, %r44, 8;
	add.s64 	%rd87, %rd83, %rd86;
	ld.global.f64 	%fd25, [%rd87];
	{
	.reg .b32 %temp; 
	mov.b64 	{%temp, %r192}, %fd25;
	}
	shr.u32 	%r193, %r192, 30;
	and.b32  	%r194, %r193, 2;
	sub.s32 	%r195, 1, %r194;
	mul.wide.s32 	%rd88, %r44, 4;
	add.s64 	%rd89, %rd85, %rd88;
	st.global.u32 	[%rd89], %r195;
	add.s64 	%rd90, %rd87, %rd86;
	ld.global.f64 	%fd26, [%rd90];
	{
	.reg .b32 %temp; 
	mov.b64 	{%temp, %r196}, %fd26;
	}
	shr.u32 	%r197, %r196, 30;
	and.b32  	%r198, %r197, 2;
	sub.s32 	%r199, 1, %r198;
	add.s64 	%rd91, %rd89, %rd88;
	st.global.u32 	[%rd91], %r199;
	add.s64 	%rd92, %rd90, %rd86;
	ld.global.f64 	%fd27, [%rd92];
	{
	.reg .b32 %temp; 
	mov.b64 	{%temp, %r200}, %fd27;
	}
	shr.u32 	%r201, %r200, 30;
	and.b32  	%r202, %r201, 2;
	sub.s32 	%r203, 1, %r202;
	add.s64 	%rd93, %rd91, %rd88;
	st.global.u32 	[%rd93], %r203;
	add.s32 	%r240, %r240, 4;
$L__BB1_20:
	setp.eq.s32 	%p24, %r38, 0;
	@%p24 bra 	$L__BB1_25;
	setp.eq.s32 	%p25, %r38, 1;
	@%p25 bra 	$L__BB1_23;
	mad.lo.s32 	%r204, %r240, %r44, %r1;
	mul.wide.s32 	%rd94, %r204, 8;
	add.s64 	%rd95, %rd3, %rd94;
	ld.global.f64 	%fd28, [%rd95];
	{
	.reg .b32 %temp; 
	mov.b64 	{%temp, %r205}, %fd28;
	}
	shr.u32 	%r206, %r205, 30;
	and.b32  	%r207, %r206, 2;
	sub.s32 	%r208, 1, %r207;
	mul.wide.s32 	%rd96, %r204, 4;
	add.s64 	%rd97, %rd2, %rd96;
	st.global.u32 	[%rd97], %r208;
	mul.wide.s32 	%rd98, %r44, 8;
	add.s64 	%rd99, %rd95, %rd98;
	ld.global.f64 	%fd29, [%rd99];
	{
	.reg .b32 %temp; 
	mov.b64 	{%temp, %r209}, %fd29;
	}
	shr.u32 	%r210, %r209, 30;
	and.b32  	%r211, %r210, 2;
	sub.s32 	%r212, 1, %r211;
	mul.wide.s32 	%rd100, %r44, 4;
	add.s64 	%rd101, %rd97, %rd100;
	st.global.u32 	[%rd101], %r212;
	add.s32 	%r240, %r240, 2;
$L__BB1_23:
	and.b32  	%r213, %r45, 1;
	setp.eq.b32 	%p26, %r213, 1;
	not.pred 	%p27, %p26;
	@%p27 bra 	$L__BB1_25;
	mad.lo.s32 	%r214, %r240, %r44, %r1;
	mul.wide.s32 	%rd102, %r214, 8;
	add.s64 	%rd103, %rd3, %rd102;
	ld.global.f64 	%fd30, [%rd103];
	{
	.reg .b32 %temp; 
	mov.b64 	{%temp, %r215}, %fd30;
	}
	shr.u32 	%r216, %r215, 30;
	and.b32  	%r217, %r216, 2;
	sub.s32 	%r218, 1, %r217;
	mul.wide.s32 	%rd104, %r214, 4;
	add.s64 	%rd105, %rd2, %rd104;
	st.global.u32 	[%rd105], %r218;
$L__BB1_25:
	setp.ge.s32 	%p28, %r1, %r44;
	setp.ge.s32 	%p29, %r2, %r45;
	or.pred  	%p30, %p28, %p29;
	@%p30 bra 	$L__BB1_27;
	mad.lo.s32 	%r219, %r44, %r2, %r1;
	mul.wide.s32 	%rd106, %r219, 8;
	add.s64 	%rd107, %rd3, %rd106;
	ld.global.f64 	%fd31, [%rd107];
	{
	.reg .b32 %temp; 
	mov.b64 	{%temp, %r220}, %fd31;
	}
	shr.u32 	%r221, %r220, 30;
	and.b32  	%r222, %r221, 2;
	sub.s32 	%r223, 1, %r222;
	mul.wide.s32 	%rd108, %r219, 4;
	add.s64 	%rd109, %rd1, %rd108;
	st.global.u32 	[%rd109], %r223;
$L__BB1_27:
	ret;

}
	// .globl	_Z24symplectic_kernel_maxcutPiS_PdS0_S0_ddS_dii
.visible .entry _Z24symplectic_kernel_maxcutPiS_PdS0_S0_ddS_dii(
	.param .u64 .ptr .align 1 _Z24symplectic_kernel_maxcutPiS_PdS0_S0_ddS_dii_param_0,
	.param .u64 .ptr .align 1 _Z24symplectic_kernel_maxcutPiS_PdS0_S0_ddS_dii_param_1,
	.param .u64 .ptr .align 1 _Z24symplectic_kernel_maxcutPiS_PdS0_S0_ddS_dii_param_2,
	.param .u64 .ptr .align 1 _Z24symplectic_kernel_maxcutPiS_PdS0_S0_ddS_dii_param_3,
	.param .u64 .ptr .align 1 _Z24symplectic_kernel_maxcutPiS_PdS0_S0_ddS_dii_param_4,
	.param .f64 _Z24symplectic_kernel_maxcutPiS_PdS0_S0_ddS_dii_param_5,
	.param .f64 _Z24symplectic_kernel_maxcutPiS_PdS0_S0_ddS_dii_param_6,
	.param .u64 .ptr .align 1 _Z24symplectic_kernel_maxcutPiS_PdS0_S0_ddS_dii_param_7,
	.param .f64 _Z24symplectic_kernel_maxcutPiS_PdS0_S0_ddS_dii_param_8,
	.param .u32 _Z24symplectic_kernel_maxcutPiS_PdS0_S0_ddS_dii_param_9,
	.param .u32 _Z24symplectic_kernel_maxcutPiS_PdS0_S0_ddS_dii_param_10
)
{
	.reg .pred 	%p<15>;
	.reg .b32 	%r<132>;
	.reg .b64 	%rd<71>;
	.reg .b64 	%fd<121>;

	ld.param.u64 	%rd9, [_Z24symplectic_kernel_maxcutPiS_PdS0_S0_ddS_dii_param_1];
	ld.param.u64 	%rd10, [_Z24symplectic_kernel_maxcutPiS_PdS0_S0_ddS_dii_param_2];
	ld.param.u64 	%rd11, [_Z24symplectic_kernel_maxcutPiS_PdS0_S0_ddS_dii_param_3];
	ld.param.u64 	%rd8, [_Z24symplectic_kernel_maxcutPiS_PdS0_S0_ddS_dii_param_4];
	ld.param.f64 	%fd15, [_Z24symplectic_kernel_maxcutPiS_PdS0_S0_ddS_dii_param_6];
	ld.param.u64 	%rd12, [_Z24symplectic_kernel_maxcutPiS_PdS0_S0_ddS_dii_param_7];
	ld.param.u32 	%r20, [_Z24symplectic_kernel_maxcutPiS_PdS0_S0_ddS_dii_param_9];
	ld.param.u32 	%r21, [_Z24symplectic_kernel_maxcutPiS_PdS0_S0_ddS_dii_param_10];
	cvta.to.global.u64 	%rd1, %rd10;
	cvta.to.global.u64 	%rd2, %rd9;
	cvta.to.global.u64 	%rd3, %rd8;
	cvta.to.global.u64 	%rd4, %rd11;
	cvta.to.global.u64 	%rd5, %rd12;
	mov.u32 	%r22, %ctaid.x;
	mov.u32 	%r23, %ntid.x;
	mov.u32 	%r24, %tid.x;
	mad.lo.s32 	%r1, %r22, %r23, %r24;
	mov.u32 	%r25, %ctaid.y;
	mov.u32 	%r26, %ntid.y;
	mov.u32 	%r27, %tid.y;
	mad.lo.s32 	%r2, %r25, %r26, %r27;
	ld.global.u32 	%r3, [%rd5];
	setp.ge.s32 	%p1, %r2, %r21;
	setp.ge.s32 	%p2, %r1, %r20;
	or.pred  	%p3, %p2, %p1;
	@%p3 bra 	$L__BB2_18;
	or.b32  	%r28, %r2, %r1;
	setp.ne.s32 	%p4, %r28, 0;
	@%p4 bra 	$L__BB2_3;
	add.s32 	%r29, %r3, 1;
	st.global.u32 	[%rd5], %r29;
$L__BB2_3:
	mad.lo.s32 	%r4, %r20, %r2, %r1;
	mul.wide.s32 	%rd13, %r4, 8;
	add.s64 	%rd6, %rd4, %rd13;
	ld.global.f64 	%fd1, [%rd6];
	abs.f64 	%fd17, %fd1;
	setp.leu.f64 	%p5, %fd17, 0d3FF0000000000000;
	@%p5 bra 	$L__BB2_5;
	{
	.reg .b32 %temp; 
	mov.b64 	{%temp, %r123}, %fd1;
	}
	shr.u32 	%r124, %r123, 30;
	and.b32  	%r125, %r124, 2;
	sub.s32 	%r126, 1, %r125;
	cvt.rn.f64.s32 	%fd110, %r126;
	st.global.f64 	[%rd6], %fd110;
	add.s64 	%rd67, %rd3, %rd13;
	mov.b64 	%rd68, 0;
	st.global.u64 	[%rd67], %rd68;
	bra.uni 	$L__BB2_18;
$L__BB2_5:
	ld.param.u64 	%rd69, [_Z24symplectic_kernel_maxcutPiS_PdS0_S0_ddS_dii_param_0];
	cvta.to.global.u64 	%rd14, %rd69;
	mul.wide.u32 	%rd15, %r2, 4;
	add.s64 	%rd16, %rd14, %rd15;
	ld.global.u32 	%r129, [%rd16];
	ld.global.u32 	%r6, [%rd16+4];
	setp.ge.s32 	%p6, %r129, %r6;
	mov.f64 	%fd120, 0d0000000000000000;
	@%p6 bra 	$L__BB2_17;
	sub.s32 	%r7, %r6, %r129;
	sub.s32 	%r30, %r129, %r6;
	setp.gt.u32 	%p7, %r30, -8;
	mov.f64 	%fd120, 0d0000000000000000;
	@%p7 bra 	$L__BB2_9;
	and.b32  	%r31, %r7, -8;
	neg.s32 	%r127, %r31;
	mov.f64 	%fd120, 0d0000000000000000;
$L__BB2_8:
	.pragma "nounroll";
	mul.wide.s32 	%rd17, %r129, 4;
	add.s64 	%rd18, %rd2, %rd17;
	mul.wide.s32 	%rd19, %r129, 8;
	add.s64 	%rd20, %rd1, %rd19;
	ld.global.u32 	%r32, [%rd18];
	mad.lo.s32 	%r33, %r32, %r20, %r1;
	mul.wide.s32 	%rd21, %r33, 8;
	add.s64 	%rd22, %rd4, %rd21;
	ld.global.f64 	%fd22, [%rd22];
	{
	.reg .b32 %temp; 
	mov.b64 	{%temp, %r34}, %fd22;
	}
	shr.u32 	%r35, %r34, 30;
	and.b32  	%r36, %r35, 2;
	sub.s32 	%r37, 1, %r36;
	ld.global.f64 	%fd23, [%rd20];
	cvt.rn.f64.s32 	%fd24, %r37;
	mul.f64 	%fd25, %fd23, %fd24;
	sub.f64 	%fd26, %fd120, %fd25;
	ld.global.u32 	%r38, [%rd18+4];
	mad.lo.s32 	%r39, %r38, %r20, %r1;
	mul.wide.s32 	%rd23, %r39, 8;
	add.s64 	%rd24, %rd4, %rd23;
	ld.global.f64 	%fd27, [%rd24];
	{
	.reg .b32 %temp; 
	mov.b64 	{%temp, %r40}, %fd27;
	}
	shr.u32 	%r41, %r40, 30;
	and.b32  	%r42, %r41, 2;
	sub.s32 	%r43, 1, %r42;
	ld.global.f64 	%fd28, [%rd20+8];
	cvt.rn.f64.s32 	%fd29, %r43;
	mul.f64 	%fd30, %fd28, %fd29;
	sub.f64 	%fd31, %fd26, %fd30;
	ld.global.u32 	%r44, [%rd18+8];
	mad.lo.s32 	%r45, %r44, %r20, %r1;
	mul.wide.s32 	%rd25, %r45, 8;
	add.s64 	%rd26, %rd4, %rd25;
	ld.global.f64 	%fd32, [%rd26];
	{
	.reg .b32 %temp; 
	mov.b64 	{%temp, %r46}, %fd32;
	}
	shr.u32 	%r47, %r46, 30;
	and.b32  	%r48, %r47, 2;
	sub.s32 	%r49, 1, %r48;
	ld.global.f64 	%fd33, [%rd20+16];
	cvt.rn.f64.s32 	%fd34, %r49;
	mul.f64 	%fd35, %fd33, %fd34;
	sub.f64 	%fd36, %fd31, %fd35;
	ld.global.u32 	%r50, [%rd18+12];
	mad.lo.s32 	%r51, %r50, %r20, %r1;
	mul.wide.s32 	%rd27, %r51, 8;
	add.s64 	%rd28, %rd4, %rd27;
	ld.global.f64 	%fd37, [%rd28];
	{
	.reg .b32 %temp; 
	mov.b64 	{%temp, %r52}, %fd37;
	}
	shr.u32 	%r53, %r52, 30;
	and.b32  	%r54, %r53, 2;
	sub.s32 	%r55, 1, %r54;
	ld.global.f64 	%fd38, [%rd20+24];
	cvt.rn.f64.s32 	%fd39, %r55;
	mul.f64 	%fd40, %fd38, %fd39;
	sub.f64 	%fd41, %fd36, %fd40;
	ld.global.u32 	%r56, [%rd18+16];
	mad.lo.s32 	%r57, %r56, %r20, %r1;
	mul.wide.s32 	%rd29, %r57, 8;
	add.s64 	%rd30, %rd4, %rd29;
	ld.global.f64 	%fd42, [%rd30];
	{
	.reg .b32 %temp; 
	mov.b64 	{%temp, %r58}, %fd42;
	}
	shr.u32 	%r59, %r58, 30;
	and.b32  	%r60, %r59, 2;
	sub.s32 	%r61, 1, %r60;
	ld.global.f64 	%fd43, [%rd20+32];
	cvt.rn.f64.s32 	%fd44, %r61;
	mul.f64 	%fd45, %fd43, %fd44;
	sub.f64 	%fd46, %fd41, %fd45;
	ld.global.u32 	%r62, [%rd18+20];
	mad.lo.s32 	%r63, %r62, %r20, %r1;
	mul.wide.s32 	%rd31, %r63, 8;
	add.s64 	%rd32, %rd4, %rd31;
	ld.global.f64 	%fd47, [%rd32];
	{
	.reg .b32 %temp; 
	mov.b64 	{%temp, %r64}, %fd47;
	}
	shr.u32 	%r65, %r64, 30;
	and.b32  	%r66, %r65, 2;
	sub.s32 	%r67, 1, %r66;
	ld.global.f64 	%fd48, [%rd20+40];
	cvt.rn.f64.s32 	%fd49, %r67;
	mul.f64 	%fd50, %fd48, %fd49;
	sub.f64 	%fd51, %fd46, %fd50;
	ld.global.u32 	%r68, [%rd18+24];
	mad.lo.s32 	%r69, %r68, %r20, %r1;
	mul.wide.s32 	%rd33, %r69, 8;
	add.s64 	%rd34, %rd4, %rd33;
	ld.global.f64 	%fd52, [%rd34];
	{
	.reg .b32 %temp; 
	mov.b64 	{%temp, %r70}, %fd52;
	}
	shr.u32 	%r71, %r70, 30;
	and.b32  	%r72, %r71, 2;
	sub.s32 	%r73, 1, %r72;
	ld.global.f64 	%fd53, [%rd20+48];
	cvt.rn.f64.s32 	%fd54, %r73;
	mul.f64 	%fd55, %fd53, %fd54;
	sub.f64 	%fd56, %fd51, %fd55;
	ld.global.u32 	%r74, [%rd18+28];
	mad.lo.s32 	%r75, %r74, %r20, %r1;
	mul.wide.s32 	%rd35, %r75, 8;
	add.s64 	%rd36, %rd4, %rd35;
	ld.global.f64 	%fd57, [%rd36];
	{
	.reg .b32 %temp; 
	mov.b64 	{%temp, %r76}, %fd57;
	}
	shr.u32 	%r77, %r76, 30;
	and.b32  	%r78, %r77, 2;
	sub.s32 	%r79, 1, %r78;
	ld.global.f64 	%fd58, [%rd20+56];
	cvt.rn.f64.s32 	%fd59, %r79;
	mul.f64 	%fd60, %fd58, %fd59;
	sub.f64 	%fd120, %fd56, %fd60;
	add.s32 	%r129, %r129, 8;
	add.s32 	%r127, %r127, 8;
	setp.ne.s32 	%p8, %r127, 0;
	@%p8 bra 	$L__BB2_8;
$L__BB2_9:
	and.b32  	%r14, %r7, 7;
	setp.eq.s32 	%p9, %r14, 0;
	@%p9 bra 	$L__BB2_17;
	setp.lt.u32 	%p10, %r14, 4;
	@%p10 bra 	$L__BB2_12;
	mul.wide.s32 	%rd37, %r129, 4;
	add.s64 	%rd38, %rd2, %rd37;
	ld.global.u32 	%r80, [%rd38];
	mad.lo.s32 	%r81, %r80, %r20, %r1;
	mul.wide.s32 	%rd39, %r81, 8;
	add.s64 	%rd40, %rd4, %rd39;
	ld.global.f64 	%fd62, [%rd40];
	{
	.reg .b32 %temp; 
	mov.b64 	{%temp, %r82}, %fd62;
	}
	shr.u32 	%r83, %r82, 30;
	and.b32  	%r84, %r83, 2;
	sub.s32 	%r85, 1, %r84;
	mul.wide.s32 	%rd41, %r129, 8;
	add.s64 	%rd42, %rd1, %rd41;
	ld.global.f64 	%fd63, [%rd42];
	cvt.rn.f64.s32 	%fd64, %r85;
	mul.f64 	%fd65, %fd63, %fd64;
	sub.f64 	%fd66, %fd120, %fd65;
	ld.global.u32 	%r86, [%rd38+4];
	mad.lo.s32 	%r87, %r86, %r20, %r1;
	mul.wide.s32 	%rd43, %r87, 8;
	add.s64 	%rd44, %rd4, %rd43;
	ld.global.f64 	%fd67, [%rd44];
	{
	.reg .b32 %temp; 
	mov.b64 	{%temp, %r88}, %fd67;
	}
	shr.u32 	%r89, %r88, 30;
	and.b32  	%r90, %r89, 2;
	sub.s32 	%r91, 1, %r90;
	ld.global.f64 	%fd68, [%rd42+8];
	cvt.rn.f64.s32 	%fd69, %r91;
	mul.f64 	%fd70, %fd68, %fd69;
	sub.f64 	%fd71, %fd66, %fd70;
	ld.global.u32 	%r92, [%rd38+8];
	mad.lo.s32 	%r93, %r92, %r20, %r1;
	mul.wide.s32 	%rd45, %r93, 8;
	add.s64 	%rd46, %rd4, %rd45;
	ld.global.f64 	%fd72, [%rd46];
	{
	.reg .b32 %temp; 
	mov.b64 	{%temp, %r94}, %fd72;
	}
	shr.u32 	%r95, %r94, 30;
	and.b32  	%r96, %r95, 2;
	sub.s32 	%r97, 1, %r96;
	ld.global.f64 	%fd73, [%rd42+16];
	cvt.rn.f64.s32 	%fd74, %r97;
	mul.f64 	%fd75, %fd73, %fd74;
	sub.f64 	%fd76, %fd71, %fd75;
	ld.global.u32 	%r98, [%rd38+12];
	mad.lo.s32 	%r99, %r98, %r20, %r1;
	mul.wide.s32 	%rd47, %r99, 8;
	add.s64 	%rd48, %rd4, %rd47;
	ld.global.f64 	%fd77, [%rd48];
	{
	.reg .b32 %temp; 
	mov.b64 	{%temp, %r100}, %fd77;
	}
	shr.u32 	%r101, %r100, 30;
	and.b32  	%r102, %r101, 2;
	sub.s32 	%r103, 1, %r102;
	ld.global.f64 	%fd78, [%rd42+24];
	cvt.rn.f64.s32 	%fd79, %r103;
	mul.f64 	%fd80, %fd78, %fd79;
	sub.f64 	%fd120, %fd76, %fd80;
	add.s32 	%r129, %r129, 4;
$L__BB2_12:
	and.b32  	%r17, %r7, 3;
	setp.eq.s32 	%p11, %r17, 0;
	@%p11 bra 	$L__BB2_17;
	setp.eq.s32 	%p12, %r17, 1;
	@%p12 bra 	$L__BB2_15;
	mul.wide.s32 	%rd49, %r129, 4;
	add.s64 	%rd50, %rd2, %rd49;
	ld.global.u32 	%r104, [%rd50];
	mad.lo.s32 	%r105, %r104, %r20, %r1;
	mul.wide.s32 	%rd51, %r105, 8;
	add.s64 	%rd52, %rd4, %rd51;
	ld.global.f64 	%fd82, [%rd52];
	{
	.reg .b32 %temp; 
	mov.b64 	{%temp, %r106}, %fd82;
	}
	shr.u32 	%r107, %r106, 30;
	and.b32  	%r108, %r107, 2;
	sub.s32 	%r109, 1, %r108;
	mul.wide.s32 	%rd53, %r129, 8;
	add.s64 	%rd54, %rd1, %rd53;
	ld.global.f64 	%fd83, [%rd54];
	cvt.rn.f64.s32 	%fd84, %r109;
	mul.f64 	%fd85, %fd83, %fd84;
	sub.f64 	%fd86, %fd120, %fd85;
	ld.global.u32 	%r110, [%rd50+4];
	mad.lo.s32 	%r111, %r110, %r20, %r1;
	mul.wide.s32 	%rd55, %r111, 8;
	add.s64 	%rd56, %rd4, %rd55;
	ld.global.f64 	%fd87, [%rd56];
	{
	.reg .b32 %temp; 
	mov.b64 	{%temp, %r112}, %fd87;
	}
	shr.u32 	%r113, %r112, 30;
	and.b32  	%r114, %r113, 2;
	sub.s32 	%r115, 1, %r114;
	ld.global.f64 	%fd88, [%rd54+8];
	cvt.rn.f64.s32 	%fd89, %r115;
	mul.f64 	%fd90, %fd88, %fd89;
	sub.f64 	%fd120, %fd86, %fd90;
	add.s32 	%r129, %r129, 2;
$L__BB2_15:
	and.b32  	%r116, %r7, 1;
	setp.eq.b32 	%p13, %r116, 1;
	not.pred 	%p14, %p13;
	@%p14 bra 	$L__BB2_17;
	mul.wide.s32 	%rd57, %r129, 4;
	add.s64 	%rd58, %rd2, %rd57;
	ld.global.u32 	%r117, [%rd58];
	mad.lo.s32 	%r118, %r117, %r20, %r1;
	mul.wide.s32 	%rd59, %r118, 8;
	add.s64 	%rd60, %rd4, %rd59;
	ld.global.f64 	%fd91, [%rd60];
	{
	.reg .b32 %temp; 
	mov.b64 	{%temp, %r119}, %fd91;
	}
	shr.u32 	%r120, %r119, 30;
	and.b32  	%r121, %r120, 2;
	sub.s32 	%r122, 1, %r121;
	mul.wide.s32 	%rd61, %r129, 8;
	add.s64 	%rd62, %rd1, %rd61;
	ld.global.f64 	%fd92, [%rd62];
	cvt.rn.f64.s32 	%fd93, %r122;
	mul.f64 	%fd94, %fd92, %fd93;
	sub.f64 	%fd120, %fd120, %fd94;
$L__BB2_17:
	ld.param.f64 	%fd112, [_Z24symplectic_kernel_maxcutPiS_PdS0_S0_ddS_dii_param_8];
	ld.param.f64 	%fd111, [_Z24symplectic_kernel_maxcutPiS_PdS0_S0_ddS_dii_param_5];
	ld.param.u64 	%rd70, [_Z24symplectic_kernel_maxcutPiS_PdS0_S0_ddS_dii_param_4];
	mul.f64 	%fd95, %fd111, %fd15;
	cvt.rn.f64.s32 	%fd96, %r3;
	mul.f64 	%fd97, %fd95, %fd96;
	min.f64 	%fd98, %fd97, 0d3FF0000000000000;
	mul.f64 	%fd99, %fd15, %fd112;
	cvta.to.global.u64 	%rd63, %rd70;
	add.s64 	%rd65, %rd63, %rd13;
	ld.global.f64 	%fd100, [%rd65];
	fma.rn.f64 	%fd101, %fd99, %fd120, %fd100;
	st.global.f64 	[%rd65], %fd101;
	add.f64 	%fd102, %fd98, 0dBFF0000000000000;
	mul.f64 	%fd103, %fd15, %fd102;
	ld.global.f64 	%fd104, [%rd6];
	fma.rn.f64 	%fd105, %fd103, %fd104, %fd101;
	st.global.f64 	[%rd65], %fd105;
	add.f64 	%fd106, %fd98, 0d3FF0000000000000;
	mul.f64 	%fd107, %fd15, %fd106;
	ld.global.f64 	%fd108, [%rd6];
	fma.rn.f64 	%fd109, %fd107, %fd105, %fd108;
	st.global.f64 	[%rd6], %fd109;
$L__BB2_18:
	ret;

}
	// .globl	_Z15compute_max_cutPiS_PdS_S0_ii
.visible .entry _Z15compute_max_cutPiS_PdS_S0_ii(
	.param .u64 .ptr .align 1 _Z15compute_max_cutPiS_PdS_S0_ii_param_0,
	.param .u64 .ptr .align 1 _Z15compute_max_cutPiS_PdS_S0_ii_param_1,
	.param .u64 .ptr .align 1 _Z15compute_max_cutPiS_PdS_S0_ii_param_2,
	.param .u64 .ptr .align 1 _Z15compute_max_cutPiS_PdS_S0_ii_param_3,
	.param .u64 .ptr .align 1 _Z15compute_max_cutPiS_PdS_S0_ii_param_4,
	.param .u32 _Z15compute_max_cutPiS_PdS_S0_ii_param_5,
	.param .u32 _Z15compute_max_cutPiS_PdS_S0_ii_param_6
)
{
	.reg .pred 	%p<13>;
	.reg .b32 	%r<81>;
	.reg .b64 	%rd<65>;
	.reg .b64 	%fd<71>;

	ld.param.u64 	%rd6, [_Z15compute_max_cutPiS_PdS_S0_ii_param_0];
	ld.param.u64 	%rd8, [_Z15compute_max_cutPiS_PdS_S0_ii_param_1];
	ld.param.u64 	%rd9, [_Z15compute_max_cutPiS_PdS_S0_ii_param_2];
	ld.param.u64 	%rd10, [_Z15compute_max_cutPiS_PdS_S0_ii_param_3];
	ld.param.u64 	%rd7, [_Z15compute_max_cutPiS_PdS_S0_ii_param_4];
	ld.param.u32 	%r18, [_Z15compute_max_cutPiS_PdS_S0_ii_param_5];
	ld.param.u32 	%r19, [_Z15compute_max_cutPiS_PdS_S0_ii_param_6];
	cvta.to.global.u64 	%rd1, %rd8;
	cvta.to.global.u64 	%rd2, %rd9;
	cvta.to.global.u64 	%rd3, %rd10;
	mov.u32 	%r20, %ctaid.x;
	mov.u32 	%r21, %ntid.x;
	mov.u32 	%r22, %tid.x;
	mad.lo.s32 	%r1, %r20, %r21, %r22;
	mov.u32 	%r23, %ctaid.y;
	mov.u32 	%r24, %ntid.y;
	mov.u32 	%r25, %tid.y;
	mad.lo.s32 	%r2, %r23, %r24, %r25;
	setp.ge.s32 	%p1, %r2, %r19;
	setp.ge.s32 	%p2, %r1, %r18;
	or.pred  	%p3, %p2, %p1;
	@%p3 bra 	$L__BB3_14;
	cvta.to.global.u64 	%rd11, %rd6;
	mul.wide.u32 	%rd12, %r2, 4;
	add.s64 	%rd13, %rd11, %rd12;
	ld.global.u32 	%r78, [%rd13];
	ld.global.u32 	%r4, [%rd13+4];
	setp.ge.s32 	%p4, %r78, %r4;
	mov.f64 	%fd70, 0d0000000000000000;
	@%p4 bra 	$L__BB3_13;
	sub.s32 	%r5, %r4, %r78;
	and.b32  	%r6, %r5, 7;
	sub.s32 	%r26, %r78, %r4;
	setp.gt.u32 	%p5, %r26, -8;
	mov.f64 	%fd70, 0d0000000000000000;
	@%p5 bra 	$L__BB3_5;
	and.b32  	%r27, %r5, -8;
	neg.s32 	%r76, %r27;
	add.s64 	%rd4, %rd2, 32;
	add.s64 	%rd5, %rd1, 16;
	mov.f64 	%fd70, 0d0000000000000000;
$L__BB3_4:
	.pragma "nounroll";
	mul.wide.s32 	%rd14, %r78, 8;
	add.s64 	%rd15, %rd4, %rd14;
	mul.wide.s32 	%rd16, %r78, 4;
	add.s64 	%rd17, %rd5, %rd16;
	ld.global.f64 	%fd17, [%rd15+-32];
	ld.global.u32 	%r28, [%rd17+-16];
	mad.lo.s32 	%r29, %r28, %r18, %r1;
	mul.wide.s32 	%rd18, %r29, 4;
	add.s64 	%rd19, %rd3, %rd18;
	ld.global.u32 	%r30, [%rd19];
	cvt.rn.f64.s32 	%fd18, %r30;
	fma.rn.f64 	%fd19, %fd17, %fd18, %fd70;
	ld.global.f64 	%fd20, [%rd15+-24];
	ld.global.u32 	%r31, [%rd17+-12];
	mad.lo.s32 	%r32, %r31, %r18, %r1;
	mul.wide.s32 	%rd20, %r32, 4;
	add.s64 	%rd21, %rd3, %rd20;
	ld.global.u32 	%r33, [%rd21];
	cvt.rn.f64.s32 	%fd21, %r33;
	fma.rn.f64 	%fd22, %fd20, %fd21, %fd19;
	ld.global.f64 	%fd23, [%rd15+-16];
	ld.global.u32 	%r34, [%rd17+-8];
	mad.lo.s32 	%r35, %r34, %r18, %r1;
	mul.wide.s32 	%rd22, %r35, 4;
	add.s64 	%rd23, %rd3, %rd22;
	ld.global.u32 	%r36, [%rd23];
	cvt.rn.f64.s32 	%fd24, %r36;
	fma.rn.f64 	%fd25, %fd23, %fd24, %fd22;
	ld.global.f64 	%fd26, [%rd15+-8];
	ld.global.u32 	%r37, [%rd17+-4];
	mad.lo.s32 	%r38, %r37, %r18, %r1;
	mul.wide.s32 	%rd24, %r38, 4;
	add.s64 	%rd25, %rd3, %rd24;
	ld.global.u32 	%r39, [%rd25];
	cvt.rn.f64.s32 	%fd27, %r39;
	fma.rn.f64 	%fd28, %fd26, %fd27, %fd25;
	ld.global.f64 	%fd29, [%rd15];
	ld.global.u32 	%r40, [%rd17];
	mad.lo.s32 	%r41, %r40, %r18, %r1;
	mul.wide.s32 	%rd26, %r41, 4;
	add.s64 	%rd27, %rd3, %rd26;
	ld.global.u32 	%r42, [%rd27];
	cvt.rn.f64.s32 	%fd30, %r42;
	fma.rn.f64 	%fd31, %fd29, %fd30, %fd28;
	ld.global.f64 	%fd32, [%rd15+8];
	ld.global.u32 	%r43, [%rd17+4];
	mad.lo.s32 	%r44, %r43, %r18, %r1;
	mul.wide.s32 	%rd28, %r44, 4;
	add.s64 	%rd29, %rd3, %rd28;
	ld.global.u32 	%r45, [%rd29];
	cvt.rn.f64.s32 	%fd33, %r45;
	fma.rn.f64 	%fd34, %fd32, %fd33, %fd31;
	ld.global.f64 	%fd35, [%rd15+16];
	ld.global.u32 	%r46, [%rd17+8];
	mad.lo.s32 	%r47, %r46, %r18, %r1;
	mul.wide.s32 	%rd30, %r47, 4;
	add.s64 	%rd31, %rd3, %rd30;
	ld.global.u32 	%r48, [%rd31];
	cvt.rn.f64.s32 	%fd36, %r48;
	fma.rn.f64 	%fd37, %fd35, %fd36, %fd34;
	ld.global.f64 	%fd38, [%rd15+24];
	ld.global.u32 	%r49, [%rd17+12];
	mad.lo.s32 	%r50, %r49, %r18, %r1;
	mul.wide.s32 	%rd32, %r50, 4;
	add.s64 	%rd33, %rd3, %rd32;
	ld.global.u32 	%r51, [%rd33];
	cvt.rn.f64.s32 	%fd39, %r51;
	fma.rn.f64 	%fd70, %fd38, %fd39, %fd37;
	add.s32 	%r78, %r78, 8;
	add.s32 	%r76, %r76, 8;
	setp.ne.s32 	%p6, %r76, 0;
	@%p6 bra 	$L__BB3_4;
$L__BB3_5:
	setp.eq.s32 	%p7, %r6, 0;
	@%p7 bra 	$L__BB3_13;
	and.b32  	%r13, %r5, 3;
	setp.lt.u32 	%p8, %r6, 4;
	@%p8 bra 	$L__BB3_8;
	mul.wide.s32 	%rd34, %r78, 8;
	add.s64 	%rd35, %rd2, %rd34;
	ld.global.f64 	%fd41, [%rd35];
	mul.wide.s32 	%rd36, %r78, 4;
	add.s64 	%rd37, %rd1, %rd36;
	ld.global.u32 	%r52, [%rd37];
	mad.lo.s32 	%r53, %r52, %r18, %r1;
	mul.wide.s32 	%rd38, %r53, 4;
	add.s64 	%rd39, %rd3, %rd38;
	ld.global.u32 	%r54, [%rd39];
	cvt.rn.f64.s32 	%fd42, %r54;
	fma.rn.f64 	%fd43, %fd41, %fd42, %fd70;
	ld.global.f64 	%fd44, [%rd35+8];
	ld.global.u32 	%r55, [%rd37+4];
	mad.lo.s32 	%r56, %r55, %r18, %r1;
	mul.wide.s32 	%rd40, %r56, 4;
	add.s64 	%rd41, %rd3, %rd40;
	ld.global.u32 	%r57, [%rd41];
	cvt.rn.f64.s32 	%fd45, %r57;
	fma.rn.f64 	%fd46, %fd44, %fd45, %fd43;
	ld.global.f64 	%fd47, [%rd35+16];
	ld.global.u32 	%r58, [%rd37+8];
	mad.lo.s32 	%r59, %r58, %r18, %r1;
	mul.wide.s32 	%rd42, %r59, 4;
	add.s64 	%rd43, %rd3, %rd42;
	ld.global.u32 	%r60, [%rd43];
	cvt.rn.f64.s32 	%fd48, %r60;
	fma.rn.f64 	%fd49, %fd47, %fd48, %fd46;
	ld.global.f64 	%fd50, [%rd35+24];
	ld.global.u32 	%r61, [%rd37+12];
	mad.lo.s32 	%r62, %r61, %r18, %r1;
	mul.wide.s32 	%rd44, %r62, 4;
	add.s64 	%rd45, %rd3, %rd44;
	ld.global.u32 	%r63, [%rd45];
	cvt.rn.f64.s32 	%fd51, %r63;
	fma.rn.f64 	%fd70, %fd50, %fd51, %fd49;
	add.s32 	%r78, %r78, 4;
$L__BB3_8:
	setp.eq.s32 	%p9, %r13, 0;
	@%p9 bra 	$L__BB3_13;
	setp.eq.s32 	%p10, %r13, 1;
	@%p10 bra 	$L__BB3_11;
	mul.wide.s32 	%rd46, %r78, 8;
	add.s64 	%rd47, %rd2, %rd46;
	ld.global.f64 	%fd53, [%rd47];
	mul.wide.s32 	%rd48, %r78, 4;
	add.s64 	%rd49, %rd1, %rd48;
	ld.global.u32 	%r64, [%rd49];
	mad.lo.s32 	%r65, %r64, %r18, %r1;
	mul.wide.s32 	%rd50, %r65, 4;
	add.s64 	%rd51, %rd3, %rd50;
	ld.global.u32 	%r66, [%rd51];
	cvt.rn.f64.s32 	%fd54, %r66;
	fma.rn.f64 	%fd55, %fd53, %fd54, %fd70;
	ld.global.f64 	%fd56, [%rd47+8];
	ld.global.u32 	%r67, [%rd49+4];
	mad.lo.s32 	%r68, %r67, %r18, %r1;
	mul.wide.s32 	%rd52, %r68, 4;
	add.s64 	%rd53, %rd3, %rd52;
	ld.global.u32 	%r69, [%rd53];
	cvt.rn.f64.s32 	%fd57, %r69;
	fma.rn.f64 	%fd70, %fd56, %fd57, %fd55;
	add.s32 	%r78, %r78, 2;
$L__BB3_11:
	and.b32  	%r70, %r5, 1;
	setp.eq.b32 	%p11, %r70, 1;
	not.pred 	%p12, %p11;
	@%p12 bra 	$L__BB3_13;
	mul.wide.s32 	%rd54, %r78, 8;
	add.s64 	%rd55, %rd2, %rd54;
	ld.global.f64 	%fd58, [%rd55];
	mul.wide.s32 	%rd56, %r78, 4;
	add.s64 	%rd57, %rd1, %rd56;
	ld.global.u32 	%r71, [%rd57];
	mad.lo.s32 	%r72, %r71, %r18, %r1;
	mul.wide.s32 	%rd58, %r72, 4;
	add.s64 	%rd59, %rd3, %rd58;
	ld.global.u32 	%r73, [%rd59];
	cvt.rn.f64.s32 	%fd59, %r73;
	fma.rn.f64 	%fd70, %fd58, %fd59, %fd70;
$L__BB3_13:
	mad.lo.s32 	%r74, %r18, %r2, %r1;
	mul.wide.s32 	%rd60, %r74, 4;
	add.s64 	%rd61, %rd3, %rd60;
	ld.global.u32 	%r75, [%rd61];
	cvt.rn.f64.s32 	%fd60, %r75;
	mul.f64 	%fd61, %fd70, %fd60;
	mul.f64 	%fd62, %fd61, 0d3FE0000000000000;
	cvta.to.global.u64 	%rd62, %rd7;
	mul.wide.s32 	%rd63, %r74, 8;
	add.s64 	%rd64, %rd62, %rd63;
	st.global.f64 	[%rd64], %fd62;
$L__BB3_14:
	ret;

}
	// .globl	_Z11sum_max_cutPdS_dii
.visible .entry _Z11sum_max_cutPdS_dii(
	.param .u64 .ptr .align 1 _Z11sum_max_cutPdS_dii_param_0,
	.param .u64 .ptr .align 1 _Z11sum_max_cutPdS_dii_param_1,
	.param .f64 _Z11sum_max_cutPdS_dii_param_2,
	.param .u32 _Z11sum_max_cutPdS_dii_param_3,
	.param .u32 _Z11sum_max_cutPdS_dii_param_4
)
{
	.reg .pred 	%p<13>;
	.reg .b32 	%r<43>;
	.reg .b64 	%rd<43>;
	.reg .b64 	%fd<86>;

	ld.param.u64 	%rd3, [_Z11sum_max_cutPdS_dii_param_0];
	ld.param.u64 	%rd2, [_Z11sum_max_cutPdS_dii_param_1];
	ld.param.f64 	%fd14, [_Z11sum_max_cutPdS_dii_param_2];
	ld.param.u32 	%r23, [_Z11sum_max_cutPdS_dii_param_3];
	ld.param.u32 	%r24, [_Z11sum_max_cutPdS_dii_param_4];
	cvta.to.global.u64 	%rd1, %rd3;
	mov.u32 	%r25, %ctaid.x;
	mov.u32 	%r26, %ntid.x;
	mov.u32 	%r27, %tid.x;
	mad.lo.s32 	%r1, %r25, %r26, %r27;
	mov.u32 	%r28, %ctaid.y;
	mov.u32 	%r29, %ntid.y;
	mul.lo.s32 	%r30, %r28, %r29;
	mov.u32 	%r31, %tid.y;
	or.b32  	%r32, %r30, %r31;
	setp.ne.s32 	%p1, %r32, 0;
	setp.ge.s32 	%p2, %r1, %r23;
	or.pred  	%p3, %p1, %p2;
	@%p3 bra 	$L__BB4_15;
	setp.lt.s32 	%p4, %r24, 1;
	mov.f64 	%fd85, 0d0000000000000000;
	@%p4 bra 	$L__BB4_14;
	and.b32  	%r2, %r24, 15;
	setp.lt.u32 	%p5, %r24, 16;
	mov.f64 	%fd85, 0d0000000000000000;
	mov.b32 	%r39, 0;
	@%p5 bra 	$L__BB4_5;
	and.b32  	%r39, %r24, 2147483632;
	neg.s32 	%r37, %r39;
	shl.b32 	%r5, %r23, 4;
	mov.f64 	%fd85, 0d0000000000000000;
	mul.wide.s32 	%rd6, %r23, 8;
	mov.u32 	%r36, %r1;
$L__BB4_4:
	.pragma "nounroll";
	mul.wide.s32 	%rd4, %r36, 8;
	add.s64 	%rd5, %rd1, %rd4;
	ld.global.f64 	%fd19, [%rd5];
	add.f64 	%fd20, %fd85, %fd19;
	add.s64 	%rd7, %rd5, %rd6;
	ld.global.f64 	%fd21, [%rd7];
	add.f64 	%fd22, %fd20, %fd21;
	add.s64 	%rd8, %rd7, %rd6;
	ld.global.f64 	%fd23, [%rd8];
	add.f64 	%fd24, %fd22, %fd23;
	add.s64 	%rd9, %rd8, %rd6;
	ld.global.f64 	%fd25, [%rd9];
	add.f64 	%fd26, %fd24, %fd25;
	add.s64 	%rd10, %rd9, %rd6;
	ld.global.f64 	%fd27, [%rd10];
	add.f64 	%fd28, %fd26, %fd27;
	add.s64 	%rd11, %rd10, %rd6;
	ld.global.f64 	%fd29, [%rd11];
	add.f64 	%fd30, %fd28, %fd29;
	add.s64 	%rd12, %rd11, %rd6;
	ld.global.f64 	%fd31, [%rd12];
	add.f64 	%fd32, %fd30, %fd31;
	add.s64 	%rd13, %rd12, %rd6;
	ld.global.f64 	%fd33, [%rd13];
	add.f64 	%fd34, %fd32, %fd33;
	add.s64 	%rd14, %rd13, %rd6;
	ld.global.f64 	%fd35, [%rd14];
	add.f64 	%fd36, %fd34, %fd35;
	add.s64 	%rd15, %rd14, %rd6;
	ld.global.f64 	%fd37, [%rd15];
	add.f64 	%fd38, %fd36, %fd37;
	add.s64 	%rd16, %rd15, %rd6;
	ld.global.f64 	%fd39, [%rd16];
	add.f64 	%fd40, %fd38, %fd39;
	add.s64 	%rd17, %rd16, %rd6;
	ld.global.f64 	%fd41, [%rd17];
	add.f64 	%fd42, %fd40, %fd41;
	add.s64 	%rd18, %rd17, %rd6;
	ld.global.f64 	%fd43, [%rd18];
	add.f64 	%fd44, %fd42, %fd43;
	add.s64 	%rd19, %rd18, %rd6;
	ld.global.f64 	%fd45, [%rd19];
	add.f64 	%fd46, %fd44, %fd45;
	add.s64 	%rd20, %rd19, %rd6;
	ld.global.f64 	%fd47, [%rd20];
	add.f64 	%fd48, %fd46, %fd47;
	add.s64 	%rd21, %rd20, %rd6;
	ld.global.f64 	%fd49, [%rd21];
	add.f64 	%fd85, %fd48, %fd49;
	add.s32 	%r37, %r37, 16;
	add.s32 	%r36, %r36, %r5;
	setp.ne.s32 	%p6, %r37, 0;
	@%p6 bra 	$L__BB4_4;
$L__BB4_5:
	setp.eq.s32 	%p7, %r2, 0;
	@%p7 bra 	$L__BB4_14;
	and.b32  	%r11, %r24, 7;
	setp.lt.u32 	%p8, %r2, 8;
	@%p8 bra 	$L__BB4_8;
	mad.lo.s32 	%r34, %r39, %r23, %r1;
	mul.wide.s32 	%rd22, %r34, 8;
	add.s64 	%rd23, %rd1, %rd22;
	ld.global.f64 	%fd51, [%rd23];
	add.f64 	%fd52, %fd85, %fd51;
	mul.wide.s32 	%rd24, %r23, 8;
	add.s64 	%rd25, %rd23, %rd24;
	ld.global.f64 	%fd53, [%rd25];
	add.f64 	%fd54, %fd52, %fd53;
	add.s64 	%rd26, %rd25, %rd24;
	ld.global.f64 	%fd55, [%rd26];
	add.f64 	%fd56, %fd54, %fd55;
	add.s64 	%rd27, %rd26, %rd24;
	ld.global.f64 	%fd57, [%rd27];
	add.f64 	%fd58, %fd56, %fd57;
	add.s64 	%rd28, %rd27, %rd24;
	ld.global.f64 	%fd59, [%rd28];
	add.f64 	%fd60, %fd58, %fd59;
	add.s64 	%rd29, %rd28, %rd24;
	ld.global.f64 	%fd61, [%rd29];
	add.f64 	%fd62, %fd60, %fd61;
	add.s64 	%rd30, %rd29, %rd24;
	ld.global.f64 	%fd63, [%rd30];
	add.f64 	%fd64, %fd62, %fd63;
	add.s64 	%rd31, %rd30, %rd24;
	ld.global.f64 	%fd65, [%rd31];
	add.f64 	%fd85, %fd64, %fd65;
	add.s32 	%r39, %r39, 8;
$L__BB4_8:
	setp.eq.s32 	%p9, %r11, 0;
	@%p9 bra 	$L__BB4_14;
	and.b32  	%r14, %r24, 3;
	setp.lt.u32 	%p10, %r11, 4;
	@%p10 bra 	$L__BB4_11;
	mad.lo.s32 	%r35, %r39, %r23, %r1;
	mul.wide.s32 	%rd32, %r35, 8;
	add.s64 	%rd33, %rd1, %rd32;
	ld.global.f64 	%fd67, [%rd33];
	add.f64 	%fd68, %fd85, %fd67;
	mul.wide.s32 	%rd34, %r23, 8;
	add.s64 	%rd35, %rd33, %rd34;
	ld.global.f64 	%fd69, [%rd35];
	add.f64 	%fd70, %fd68, %fd69;
	add.s64 	%rd36, %rd35, %rd34;
	ld.global.f64 	%fd71, [%rd36];
	add.f64 	%fd72, %fd70, %fd71;
	add.s64 	%rd37, %rd36, %rd34;
	ld.global.f64 	%fd73, [%rd37];
	add.f64 	%fd85, %fd72, %fd73;
	add.s32 	%r39, %r39, 4;
$L__BB4_11:
	setp.eq.s32 	%p11, %r14, 0;
	@%p11 bra 	$L__BB4_14;
	mad.lo.s32 	%r42, %r39, %r23, %r1;
	neg.s32 	%r41, %r14;
$L__BB4_13:
	.pragma "nounroll";
	mul.wide.s32 	%rd38, %r42, 8;
	add.s64 	%rd39, %rd1, %rd38;
	ld.global.f64 	%fd74, [%rd39];
	add.f64 	%fd85, %fd85, %fd74;
	add.s32 	%r42, %r42, %r23;
	add.s32 	%r41, %r41, 1;
	setp.ne.s32 	%p12, %r41, 0;
	@%p12 bra 	$L__BB4_13;
$L__BB4_14:
	sub.f64 	%fd75, %fd85, %fd14;
	mul.f64 	%fd76, %fd75, 0dBFE0000000000000;
	cvta.to.global.u64 	%rd40, %rd2;
	mul.wide.s32 	%rd41, %r1, 8;
	add.s64 	%rd42, %rd40, %rd41;
	st.global.f64 	[%rd42], %fd76;
$L__BB4_15:
	ret;

}
	// .globl	_Z17TSP_distances_GEOPdS_S_i
.visible .entry _Z17TSP_distances_GEOPdS_S_i(
	.param .u64 .ptr .align 1 _Z17TSP_distances_GEOPdS_S_i_param_0,
	.param .u64 .ptr .align 1 _Z17TSP_distances_GEOPdS_S_i_param_1,
	.param .u64 .ptr .align 1 _Z17TSP_distances_GEOPdS_S_i_param_2,
	.param .u32 _Z17TSP_distances_GEOPdS_S_i_param_3
)
{
	.reg .pred 	%p<21>;
	.reg .b32 	%r<65>;
	.reg .b64 	%rd<29>;
	.reg .b64 	%fd<187>;

	ld.param.u64 	%rd1, [_Z17TSP_distances_GEOPdS_S_i_param_0];
	ld.param.u64 	%rd2, [_Z17TSP_distances_GEOPdS_S_i_param_1];
	ld.param.u64 	%rd3, [_Z17TSP_distances_GEOPdS_S_i_param_2];
	ld.param.u32 	%r19, [_Z17TSP_distances_GEOPdS_S_i_param_3];
	mov.u32 	%r20, %ctaid.x;
	mov.u32 	%r21, %ntid.x;
	mov.u32 	%r22, %tid.x;
	mad.lo.s32 	%r1, %r20, %r21, %r22;
	mov.u32 	%r23, %ctaid.y;
	mov.u32 	%r24, %ntid.y;
	mov.u32 	%r25, %tid.y;
	mad.lo.s32 	%r2, %r23, %r24, %r25;
	setp.ge.s32 	%p1, %r2, %r19;
	setp.ge.s32 	%p2, %r1, %r2;
	or.pred  	%p3, %p2, %p1;
	@%p3 bra 	$L__BB5_22;
	cvta.to.global.u64 	%rd4, %rd3;
	mul.wide.s32 	%rd5, %r1, 8;
	add.s64 	%rd6, %rd4, %rd5;
	ld.global.f64 	%fd33, [%rd6];
	mul.wide.u32 	%rd7, %r2, 8;
	add.s64 	%rd8, %rd4, %rd7;
	ld.global.f64 	%fd34, [%rd8];
	sub.f64 	%fd1, %fd33, %fd34;
	abs.f64 	%fd2, %fd1;
	setp.neu.f64 	%p4, %fd2, 0d7FF0000000000000;
	@%p4 bra 	$L__BB5_3;
	mov.f64 	%fd40, 0d0000000000000000;
	mul.rn.f64 	%fd181, %fd1, %fd40;
	mov.b32 	%r60, 1;
	bra.uni 	$L__BB5_6;
$L__BB5_3:
	mul.f64 	%fd35, %fd1, 0d3FE45F306DC9C883;
	cvt.rni.s32.f64 	%r59, %fd35;
	cvt.rn.f64.s32 	%fd36, %r59;
	fma.rn.f64 	%fd37, %fd36, 0dBFF921FB54442D18, %fd1;
	fma.rn.f64 	%fd38, %fd36, 0dBC91A62633145C00, %fd37;
	fma.rn.f64 	%fd181, %fd36, 0dB97B839A252049C0, %fd38;
	setp.ltu.f64 	%p5, %fd2, 0d41E0000000000000;
	@%p5 bra 	$L__BB5_5;
	{ // callseq 0, 0
	.param .b64 param0;
	st.param.f64 	[param0], %fd1;
	.param .align 16 .b8 retval0[16];
	call.uni (retval0), 
	__internal_trig_reduction_slowpathd, 
	(
	param0
	);
	ld.param.f64 	%fd181, [retval0];
	ld.param.b32 	%r59, [retval0+8];
	} // callseq 0
$L__BB5_5:
	add.s32 	%r60, %r59, 1;
$L__BB5_6:
	cvta.to.global.u64 	%rd9, %rd2;
	shl.b32 	%r28, %r60, 6;
	cvt.u64.u32 	%rd10, %r28;
	and.b64  	%rd11, %rd10, 64;
	mov.u64 	%rd12, __cudart_sin_cos_coeffs;
	add.s64 	%rd13, %rd12, %rd11;
	mul.rn.f64 	%fd41, %fd181, %fd181;
	and.b32  	%r29, %r60, 1;
	setp.eq.b32 	%p6, %r29, 1;
	selp.f64 	%fd42, 0dBDA8FF8320FD8164, 0d3DE5DB65F9785EBA, %p6;
	ld.global.nc.v2.f64 	{%fd43, %fd44}, [%rd13];
	fma.rn.f64 	%fd45, %fd42, %fd41, %fd43;
	fma.rn.f64 	%fd46, %fd45, %fd41, %fd44;
	ld.global.nc.v2.f64 	{%fd47, %fd48}, [%rd13+16];
	fma.rn.f64 	%fd49, %fd46, %fd41, %fd47;
	fma.rn.f64 	%fd50, %fd49, %fd41, %fd48;
	ld.global.nc.v2.f64 	{%fd51, %fd52}, [%rd13+32];
	fma.rn.f64 	%fd53, %fd50, %fd41, %fd51;
	fma.rn.f64 	%fd54, %fd53, %fd41, %fd52;
	fma.rn.f64 	%fd55, %fd54, %fd181, %fd181;
	fma.rn.f64 	%fd56, %fd54, %fd41, 0d3FF0000000000000;
	selp.f64 	%fd57, %fd56, %fd55, %p6;
	and.b32  	%r30, %r60, 2;
	setp.eq.s32 	%p7, %r30, 0;
	mov.f64 	%fd58, 0d0000000000000000;
	sub.f64 	%fd59, %fd58, %fd57;
	selp.f64 	%fd8, %fd57, %fd59, %p7;
	add.s64 	%rd15, %rd9, %rd5;
	ld.global.f64 	%fd9, [%rd15];
	add.s64 	%rd17, %rd9, %rd7;
	ld.global.f64 	%fd10, [%rd17];
	sub.f64 	%fd11, %fd9, %fd10;
	abs.f64 	%fd12, %fd11;
	setp.neu.f64 	%p8, %fd12, 0d7FF0000000000000;
	@%p8 bra 	$L__BB5_8;
	mov.f64 	%fd65, 0d0000000000000000;
	mul.rn.f64 	%fd183, %fd11, %fd65;
	mov.b32 	%r62, 1;
	bra.uni 	$L__BB5_11;
$L__BB5_8:
	mul.f64 	%fd60, %fd11, 0d3FE45F306DC9C883;
	cvt.rni.s32.f64 	%r61, %fd60;
	cvt.rn.f64.s32 	%fd61, %r61;
	fma.rn.f64 	%fd62, %fd61, 0dBFF921FB54442D18, %fd11;
	fma.rn.f64 	%fd63, %fd61, 0dBC91A62633145C00, %fd62;
	fma.rn.f64 	%fd183, %fd61, 0dB97B839A252049C0, %fd63;
	setp.ltu.f64 	%p9, %fd12, 0d41E0000000000000;
	@%p9 bra 	$L__BB5_10;
	{ // callseq 1, 0
	.param .b64 param0;
	st.param.f64 	[param0], %fd11;
	.param .align 16 .b8 retval0[16];
	call.uni (retval0), 
	__internal_trig_reduction_slowpathd, 
	(
	param0
	);
	ld.param.f64 	%fd183, [retval0];
	ld.param.b32 	%r61, [retval0+8];
	} // callseq 1
$L__BB5_10:
	add.s32 	%r62, %r61, 1;
$L__BB5_11:
	shl.b32 	%r33, %r62, 6;
	cvt.u64.u32 	%rd18, %r33;
	and.b64  	%rd19, %rd18, 64;
	add.s64 	%rd21, %rd12, %rd19;
	mul.rn.f64 	%fd66, %fd183, %fd183;
	and.b32  	%r34, %r62, 1;
	setp.eq.b32 	%p10, %r34, 1;
	selp.f64 	%fd67, 0dBDA8FF8320FD8164, 0d3DE5DB65F9785EBA, %p10;
	ld.global.nc.v2.f64 	{%fd68, %fd69}, [%rd21];
	fma.rn.f64 	%fd70, %fd67, %fd66, %fd68;
	fma.rn.f64 	%fd71, %fd70, %fd66, %fd69;
	ld.global.nc.v2.f64 	{%fd72, %fd73}, [%rd21+16];
	fma.rn.f64 	%fd74, %fd71, %fd66, %fd72;
	fma.rn.f64 	%fd75, %fd74, %fd66, %fd73;
	ld.global.nc.v2.f64 	{%fd76, %fd77}, [%rd21+32];
	fma.rn.f64 	%fd78, %fd75, %fd66, %fd76;
	fma.rn.f64 	%fd79, %fd78, %fd66, %fd77;
	fma.rn.f64 	%fd80, %fd79, %fd183, %fd183;
	fma.rn.f64 	%fd81, %fd79, %fd66, 0d3FF0000000000000;
	selp.f64 	%fd82, %fd81, %fd80, %p10;
	and.b32  	%r35, %r62, 2;
	setp.eq.s32 	%p11, %r35, 0;
	mov.f64 	%fd83, 0d0000000000000000;
	sub.f64 	%fd84, %fd83, %fd82;
	selp.f64 	%fd18, %fd82, %fd84, %p11;
	add.f64 	%fd19, %fd9, %fd10;
	abs.f64 	%fd20, %fd19;
	setp.neu.f64 	%p12, %fd20, 0d7FF0000000000000;
	@%p12 bra 	$L__BB5_13;
	mov.f64 	%fd90, 0d0000000000000000;
	mul.rn.f64 	%fd185, %fd19, %fd90;
	mov.b32 	%r64, 1;
	bra.uni 	$L__BB5_16;
$L__BB5_13:
	mul.f64 	%fd85, %fd19, 0d3FE45F306DC9C883;
	cvt.rni.s32.f64 	%r63, %fd85;
	cvt.rn.f64.s32 	%fd86, %r63;
	fma.rn.f64 	%fd87, %fd86, 0dBFF921FB54442D18, %fd19;
	fma.rn.f64 	%fd88, %fd86, 0dBC91A62633145C00, %fd87;
	fma.rn.f64 	%fd185, %fd86, 0dB97B839A252049C0, %fd88;
	setp.ltu.f64 	%p13, %fd20, 0d41E0000000000000;
	@%p13 bra 	$L__BB5_15;
	{ // callseq 2, 0
	.param .b64 param0;
	st.param.f64 	[param0], %fd19;
	.param .align 16 .b8 retval0[16];
	call.uni (retval0), 
	__internal_trig_reduction_slowpathd, 
	(
	param0
	);
	ld.param.f64 	%fd185, [retval0];
	ld.param.b32 	%r63, [retval0+8];
	} // callseq 2
$L__BB5_15:
	add.s32 	%r64, %r63, 1;
$L__BB5_16:
	shl.b32 	%r38, %r64, 6;
	cvt.u64.u32 	%rd22, %r38;
	and.b64  	%rd23, %rd22, 64;
	add.s64 	%rd25, %rd12, %rd23;
	mul.rn.f64 	%fd91, %fd185, %fd185;
	and.b32  	%r39, %r64, 1;
	setp.eq.b32 	%p14, %r39, 1;
	selp.f64 	%fd92, 0dBDA8FF8320FD8164, 0d3DE5DB65F9785EBA, %p14;
	ld.global.nc.v2.f64 	{%fd93, %fd94}, [%rd25];
	fma.rn.f64 	%fd95, %fd92, %fd91, %fd93;
	fma.rn.f64 	%fd96, %fd95, %fd91, %fd94;
	ld.global.nc.v2.f64 	{%fd97, %fd98}, [%rd25+16];
	fma.rn.f64 	%fd99, %fd96, %fd91, %fd97;
	fma.rn.f64 	%fd100, %fd99, %fd91, %fd98;
	ld.global.nc.v2.f64 	{%fd101, %fd102}, [%rd25+32];
	fma.rn.f64 	%fd103, %fd100, %fd91, %fd101;
	fma.rn.f64 	%fd104, %fd103, %fd91, %fd102;
	fma.rn.f64 	%fd105, %fd104, %fd185, %fd185;
	fma.rn.f64 	%fd106, %fd104, %fd91, 0d3FF0000000000000;
	selp.f64 	%fd107, %fd106, %fd105, %p14;
	and.b32  	%r40, %r64, 2;
	setp.eq.s32 	%p15, %r40, 0;
	mov.f64 	%fd108, 0d0000000000000000;
	sub.f64 	%fd109, %fd108, %fd107;
	selp.f64 	%fd110, %fd107, %fd109, %p15;
	add.f64 	%fd111, %fd8, 0d3FF0000000000000;
	mul.f64 	%fd112, %fd111, %fd18;
	mov.f64 	%fd113, 0d3FF0000000000000;
	sub.f64 	%fd114, %fd113, %fd8;
	mul.f64 	%fd115, %fd114, %fd110;
	sub.f64 	%fd116, %fd112, %fd115;
	mul.f64 	%fd26, %fd116, 0d3FE0000000000000;
	{
	.reg .b32 %temp; 
	mov.b64 	{%temp, %r18}, %fd26;
	}
	abs.f64 	%fd27, %fd26;
	{
	.reg .b32 %temp; 
	mov.b64 	{%temp, %r41}, %fd27;
	}
	setp.gt.s32 	%p16, %r41, 1071801957;
	@%p16 bra 	$L__BB5_20;
	mul.f64 	%fd157, %fd26, %fd26;
	fma.rn.f64 	%fd158, %fd157, 0d3FB0066BDC1895E9, 0dBFB3823B180754AF;
	fma.rn.f64 	%fd159, %fd158, %fd157, 0d3FB11E52CC2F79AE;
	fma.rn.f64 	%fd160, %fd159, %fd157, 0dBF924EAF3526861B;
	fma.rn.f64 	%fd161, %fd160, %fd157, 0d3F91DF02A31E6CB7;
	fma.rn.f64 	%fd162, %fd161, %fd157, 0d3F847D18B0EEC6CC;
	fma.rn.f64 	%fd163, %fd162, %fd157, 0d3F8D0AF961BA53B0;
	fma.rn.f64 	%fd164, %fd163, %fd157, 0d3F91BF7734CF1C48;
	fma.rn.f64 	%fd165, %fd164, %fd157, 0d3F96E91483144EF7;
	fma.rn.f64 	%fd166, %fd165, %fd157, 0d3F9F1C6E0A4F9F81;
	fma.rn.f64 	%fd167, %fd166, %fd157, 0d3FA6DB6DC27FA92B;
	fma.rn.f64 	%fd168, %fd167, %fd157, 0d3FB333333320F91B;
	fma.rn.f64 	%fd169, %fd168, %fd157, 0d3FC5555555555F4D;
	mul.f64 	%fd170, %fd157, %fd169;
	fma.rn.f64 	%fd28, %fd170, %fd27, %fd27;
	setp.gt.s32 	%p20, %r18, -1;
	@%p20 bra 	$L__BB5_19;
	mov.f64 	%fd175, 0d3C91A62633145C07;
	add.rn.f64 	%fd176, %fd28, %fd175;
	mov.f64 	%fd177, 0d3FF921FB54442D18;
	add.rn.f64 	%fd186, %fd177, %fd176;
	bra.uni 	$L__BB5_21;
$L__BB5_19:
	mov.f64 	%fd171, 0dBC91A62633145C07;
	add.rn.f64 	%fd172, %fd28, %fd171;
	neg.f64 	%fd173, %fd172;
	mov.f64 	%fd174, 0d3FF921FB54442D18;
	add.rn.f64 	%fd186, %fd174, %fd173;
	bra.uni 	$L__BB5_21;
$L__BB5_20:
	mov.f64 	%fd117, 0d3FF0000000000000;
	sub.f64 	%fd118, %fd117, %fd27;
	{
	.reg .b32 %temp; 
	mov.b64 	{%r42, %temp}, %fd118;
	}
	{
	.reg .b32 %temp; 
	mov.b64 	{%temp, %r43}, %fd118;
	}
	add.s32 	%r44, %r43, -1048576;
	mov.b64 	%fd119, {%r42, %r44};
	rsqrt.approx.ftz.f64 	%fd120, %fd119;
	{
	.reg .b32 %temp; 
	mov.b64 	{%r45, %temp}, %fd120;
	}
	{
	.reg .b32 %temp; 
	mov.b64 	{%temp, %r46}, %fd120;
	}
	add.s32 	%r47, %r46, -1048576;
	mov.b64 	%fd121, {%r45, %r47};
	mul.f64 	%fd122, %fd119, %fd120;
	neg.f64 	%fd123, %fd122;
	fma.rn.f64 	%fd124, %fd122, %fd123, %fd119;
	fma.rn.f64 	%fd125, %fd124, %fd121, %fd122;
	neg.f64 	%fd126, %fd125;
	fma.rn.f64 	%fd127, %fd120, %fd126, 0d3FF0000000000000;
	fma.rn.f64 	%fd128, %fd127, %fd121, %fd121;
	fma.rn.f64 	%fd129, %fd125, %fd126, %fd119;
	fma.rn.f64 	%fd130, %fd129, %fd128, %fd125;
	{
	.reg .b32 %temp; 
	mov.b64 	{%r48, %temp}, %fd130;
	}
	{
	.reg .b32 %temp; 
	mov.b64 	{%temp, %r49}, %fd130;
	}
	add.s32 	%r50, %r49, 1048576;
	mov.b64 	%fd131, {%r48, %r50};
	fma.rn.f64 	%fd132, %fd118, 0d3EC715B371155F70, 0dBEBAC2FE66FAAC4B;
	fma.rn.f64 	%fd133, %fd132, %fd118, 0d3ED9A9B88EFCD9B8;
	fma.rn.f64 	%fd134, %fd133, %fd118, 0d3EDD0F40A8A0C4C3;
	fma.rn.f64 	%fd135, %fd134, %fd118, 0d3EF46D4CFA9E0E1F;
	fma.rn.f64 	%fd136, %fd135, %fd118, 0d3F079C168D1E2422;
	fma.rn.f64 	%fd137, %fd136, %fd118, 0d3F1C9A88C3BCA540;
	fma.rn.f64 	%fd138, %fd137, %fd118, 0d3F31C4E64BD476DF;
	fma.rn.f64 	%fd139, %fd138, %fd118, 0d3F46E8BA60009C8F;
	fma.rn.f64 	%fd140, %fd139, %fd118, 0d3F5F1C71C62B05A2;
	fma.rn.f64 	%fd141, %fd140, %fd118, 0d3F76DB6DB6DC9F2C;
	fma.rn.f64 	%fd142, %fd141, %fd118, 0d3F9333333333329C;
	fma.rn.f64 	%fd143, %fd142, %fd118, 0d3FB5555555555555;
	setp.lt.s32 	%p17, %r43, 1;
	mov.f64 	%fd144, 0d0000000000000000;
	mul.rn.f64 	%fd145, %fd27, %fd144;
	mul.f64 	%fd146, %fd118, %fd143;
	fma.rn.f64 	%fd147, %fd146, %fd131, %fd131;
	selp.f64 	%fd148, %fd145, %fd147, %p17;
	setp.lt.s32 	%p18, %r43, 0;
	mov.f64 	%fd149, 0d7FF0000000000000;
	mul.rn.f64 	%fd150, %fd148, %fd149;
	selp.f64 	%fd151, %fd150, %fd148, %p18;
	setp.lt.s32 	%p19, %r18, 0;
	mov.f64 	%fd152, 0dBCA1A62633145C07;
	add.rn.f64 	%fd153, %fd151, %fd152;
	neg.f64 	%fd154, %fd153;
	mov.f64 	%fd155, 0d400921FB54442D18;
	add.rn.f64 	%fd156, %fd155, %fd154;
	selp.f64 	%fd186, %fd156, %fd151, %p19;
$L__BB5_21:
	fma.rn.f64 	%fd178, %fd186, 0d40B8EA0000000000, 0d3FF0000000000000;
	add.s32 	%r51, %r1, 2;
	mad.lo.s32 	%r52, %r51, %r1, %r51;
	shr.u32 	%r53, %r52, 31;
	add.s32 	%r54, %r52, %r53;
	shr.s32 	%r55, %r54, 1;
	sub.s32 	%r56, %r2, %r55;
	mad.lo.s32 	%r57, %r19, %r1, %r56;
	cvt.rzi.s32.f64 	%r58, %fd178;
	cvt.rn.f64.s32 	%fd179, %r58;
	cvta.to.global.u64 	%rd26, %rd1;
	mul.wide.s32 	%rd27, %r57, 8;
	add.s64 	%rd28, %rd26, %rd27;
	st.global.f64 	[%rd28], %fd179;
$L__BB5_22:
	ret;

}
	// .globl	_Z20TSP_distances_EUC_2DPdS_S_i
.visible .entry _Z20TSP_distances_EUC_2DPdS_S_i(
	.param .u64 .ptr .align 1 _Z20TSP_distances_EUC_2DPdS_S_i_param_0,
	.param .u64 .ptr .align 1 _Z20TSP_distances_EUC_2DPdS_S_i_param_1,
	.param .u64 .ptr .align 1 _Z20TSP_distances_EUC_2DPdS_S_i_param_2,
	.param .u32 _Z20TSP_distances_EUC_2DPdS_S_i_param_3
)
{
	.reg .pred 	%p<15>;
	.reg .b32 	%r<34>;
	.reg .b64 	%rd<15>;
	.reg .b64 	%fd<24>;

	ld.param.u64 	%rd1, [_Z20TSP_distances_EUC_2DPdS_S_i_param_0];
	ld.param.u64 	%rd2, [_Z20TSP_distances_EUC_2DPdS_S_i_param_1];
	ld.param.u64 	%rd3, [_Z20TSP_distances_EUC_2DPdS_S_i_param_2];
	ld.param.u32 	%r5, [_Z20TSP_distances_EUC_2DPdS_S_i_param_3];
	mov.u32 	%r6, %ctaid.x;
	mov.u32 	%r7, %ntid.x;
	mov.u32 	%r8, %tid.x;
	mad.lo.s32 	%r1, %r6, %r7, %r8;
	mov.u32 	%r9, %ctaid.y;
	mov.u32 	%r10, %ntid.y;
	mov.u32 	%r11, %tid.y;
	mad.lo.s32 	%r2, %r9, %r10, %r11;
	setp.ge.s32 	%p1, %r2, %r5;
	setp.ge.s32 	%p2, %r1, %r2;
	or.pred  	%p3, %p2, %p1;
	@%p3 bra 	$L__BB6_7;
	cvta.to.global.u64 	%rd4, %rd2;
	cvta.to.global.u64 	%rd5, %rd3;
	mul.wide.s32 	%rd6, %r1, 8;
	add.s64 	%rd7, %rd4, %rd6;
	ld.global.f64 	%fd7, [%rd7];
	mul.wide.u32 	%rd8, %r2, 8;
	add.s64 	%rd9, %rd4, %rd8;
	ld.global.f64 	%fd8, [%rd9];
	sub.f64 	%fd9, %fd7, %fd8;
	add.s64 	%rd10, %rd5, %rd6;
	ld.global.f64 	%fd10, [%rd10];
	add.s64 	%rd11, %rd5, %rd8;
	ld.global.f64 	%fd11, [%rd11];
	sub.f64 	%fd12, %fd10, %fd11;
	mul.f64 	%fd13, %fd12, %fd12;
	fma.rn.f64 	%fd1, %fd9, %fd9, %fd13;
	{
	.reg .b32 %temp; 
	mov.b64 	{%temp, %r3}, %fd1;
	}
	mov.f64 	%fd14, 0d3FE0000000000000;
	{
	.reg .b32 %temp; 
	mov.b64 	{%temp, %r4}, %fd14;
	}
	abs.f64 	%fd2, %fd1;
	{ // callseq 3, 0
	.param .b64 param0;
	st.param.f64 	[param0], %fd2;
	.param .b64 param1;
	st.param.f64 	[param1], 0d3FE0000000000000;
	.param .b64 retval0;
	call.uni (retval0), 
	__internal_accurate_pow, 
	(
	param0, 
	param1
	);
	ld.param.f64 	%fd15, [retval0];
	} // callseq 3
	setp.lt.s32 	%p4, %r3, 0;
	setp.neu.f64 	%p5, %fd1, 0d0000000000000000;
	shr.s32 	%r12, %r4, 31;
	and.b32  	%r13, %r12, 2146435072;
	mov.b32 	%r14, 0;
	mov.b64 	%fd17, {%r14, %r13};
	selp.f64 	%fd18, 0dFFF8000000000000, %fd15, %p4;
	selp.f64 	%fd23, %fd18, %fd17, %p5;
	add.f64 	%fd19, %fd1, 0d3FE0000000000000;
	{
	.reg .b32 %temp; 
	mov.b64 	{%temp, %r15}, %fd19;
	}
	and.b32  	%r16, %r15, 2146435072;
	setp.ne.s32 	%p6, %r16, 2146435072;
	@%p6 bra 	$L__BB6_6;
	setp.num.f64 	%p7, %fd1, %fd1;
	@%p7 bra 	$L__BB6_4;
	mov.f64 	%fd20, 0d3FE0000000000000;
	add.rn.f64 	%fd23, %fd1, %fd20;
	bra.uni 	$L__BB6_6;
$L__BB6_4:
	setp.neu.f64 	%p8, %fd2, 0d7FF0000000000000;
	@%p8 bra 	$L__BB6_6;
	setp.lt.s32 	%p9, %r4, 0;
	setp.neu.f64 	%p10, %fd1, 0d0000000000000000;
	setp.lt.s32 	%p11, %r3, 0;
	and.b32  	%r17, %r4, 2146435072;
	setp.eq.s32 	%p12, %r17, 1071644672;
	selp.b32 	%r18, 0, 2146435072, %p9;
	and.b32  	%r19, %r4, 2147483647;
	setp.ne.s32 	%p13, %r19, 1071644672;
	or.b32  	%r20, %r18, -2147483648;
	selp.b32 	%r21, %r20, %r18, %p13;
	selp.b32 	%r22, %r21, %r18, %p12;
	selp.b32 	%r23, %r22, %r18, %p10;
	selp.b32 	%r24, %r23, %r18, %p11;
	mov.b32 	%r25, 0;
	mov.b64 	%fd23, {%r25, %r24};
$L__BB6_6:
	setp.eq.f64 	%p14, %fd1, 0d3FF0000000000000;
	selp.f64 	%fd21, 0d3FF0000000000000, %fd23, %p14;
	add.s32 	%r26, %r1, 2;
	mad.lo.s32 	%r27, %r26, %r1, %r26;
	shr.u32 	%r28, %r27, 31;
	add.s32 	%r29, %r27, %r28;
	shr.s32 	%r30, %r29, 1;
	sub.s32 	%r31, %r2, %r30;
	mad.lo.s32 	%r32, %r5, %r1, %r31;
	cvt.rzi.s32.f64 	%r33, %fd21;
	cvt.rn.f64.s32 	%fd22, %r33;
	cvta.to.global.u64 	%rd12, %rd1;
	mul.wide.s32 	%rd13, %r32, 8;
	add.s64 	%rd14, %rd12, %rd13;
	st.global.f64 	[%rd14], %fd22;
$L__BB6_7:
	ret;

}
	// .globl	_Z16tsp_spin_averagePiPdiii
.visible .entry _Z16tsp_spin_averagePiPdiii(
	.param .u64 .ptr .align 1 _Z16tsp_spin_averagePiPdiii_param_0,
	.param .u64 .ptr .align 1 _Z16tsp_spin_averagePiPdiii_param_1,
	.param .u32 _Z16tsp_spin_averagePiPdiii_param_2,
	.param .u32 _Z16tsp_spin_averagePiPdiii_param_3,
	.param .u32 _Z16tsp_spin_averagePiPdiii_param_4
)
{
	.reg .pred 	%p<13>;
	.reg .b32 	%r<65>;
	.reg .b64 	%rd<32>;
	.reg .b64 	%fd<85>;

	ld.param.u64 	%rd9, [_Z16tsp_spin_averagePiPdiii_param_0];
	ld.param.u64 	%rd8, [_Z16tsp_spin_averagePiPdiii_param_1];
	ld.param.u32 	%r18, [_Z16tsp_spin_averagePiPdiii_param_3];
	ld.param.u32 	%r19, [_Z16tsp_spin_averagePiPdiii_param_4];
	cvta.to.global.u64 	%rd1, %rd9;
	mov.u32 	%r20, %ctaid.x;
	mov.u32 	%r21, %ntid.x;
	mov.u32 	%r22, %tid.x;
	mad.lo.s32 	%r23, %r20, %r21, %r22;
	mov.u32 	%r24, %ctaid.y;
	mov.u32 	%r25, %ntid.y;
	mov.u32 	%r26, %tid.y;
	mad.lo.s32 	%r1, %r24, %r25, %r26;
	setp.ge.s32 	%p1, %r1, %r19;
	setp.gt.s32 	%p2, %r23, 0;
	or.pred  	%p3, %p2, %p1;
	@%p3 bra 	$L__BB7_15;
	setp.lt.s32 	%p4, %r18, 1;
	mov.f64 	%fd84, 0d0000000000000000;
	@%p4 bra 	$L__BB7_14;
	mul.lo.s32 	%r2, %r18, %r1;
	and.b32  	%r3, %r18, 15;
	setp.lt.u32 	%p5, %r18, 16;
	mov.f64 	%fd84, 0d0000000000000000;
	mov.b32 	%r62, 0;
	@%p5 bra 	$L__BB7_5;
	and.b32  	%r62, %r18, 2147483632;
	neg.s32 	%r60, %r62;
	mul.wide.u32 	%rd10, %r2, 4;
	add.s64 	%rd11, %rd10, %rd1;
	add.s64 	%rd30, %rd11, 32;
	mov.f64 	%fd84, 0d0000000000000000;
$L__BB7_4:
	.pragma "nounroll";
	ld.global.u32 	%r28, [%rd30+-32];
	cvt.rn.f64.s32 	%fd18, %r28;
	add.f64 	%fd19, %fd84, %fd18;
	ld.global.u32 	%r29, [%rd30+-28];
	cvt.rn.f64.s32 	%fd20, %r29;
	add.f64 	%fd21, %fd19, %fd20;
	ld.global.u32 	%r30, [%rd30+-24];
	cvt.rn.f64.s32 	%fd22, %r30;
	add.f64 	%fd23, %fd21, %fd22;
	ld.global.u32 	%r31, [%rd30+-20];
	cvt.rn.f64.s32 	%fd24, %r31;
	add.f64 	%fd25, %fd23, %fd24;
	ld.global.u32 	%r32, [%rd30+-16];
	cvt.rn.f64.s32 	%fd26, %r32;
	add.f64 	%fd27, %fd25, %fd26;
	ld.global.u32 	%r33, [%rd30+-12];
	cvt.rn.f64.s32 	%fd28, %r33;
	add.f64 	%fd29, %fd27, %fd28;
	ld.global.u32 	%r34, [%rd30+-8];
	cvt.rn.f64.s32 	%fd30, %r34;
	add.f64 	%fd31, %fd29, %fd30;
	ld.global.u32 	%r35, [%rd30+-4];
	cvt.rn.f64.s32 	%fd32, %r35;
	add.f64 	%fd33, %fd31, %fd32;
	ld.global.u32 	%r36, [%rd30];
	cvt.rn.f64.s32 	%fd34, %r36;
	add.f64 	%fd35, %fd33, %fd34;
	ld.global.u32 	%r37, [%rd30+4];
	cvt.rn.f64.s32 	%fd36, %r37;
	add.f64 	%fd37, %fd35, %fd36;
	ld.global.u32 	%r38, [%rd30+8];
	cvt.rn.f64.s32 	%fd38, %r38;
	add.f64 	%fd39, %fd37, %fd38;
	ld.global.u32 	%r39, [%rd30+12];
	cvt.rn.f64.s32 	%fd40, %r39;
	add.f64 	%fd41, %fd39, %fd40;
	ld.global.u32 	%r40, [%rd30+16];
	cvt.rn.f64.s32 	%fd42, %r40;
	add.f64 	%fd43, %fd41, %fd42;
	ld.global.u32 	%r41, [%rd30+20];
	cvt.rn.f64.s32 	%fd44, %r41;
	add.f64 	%fd45, %fd43, %fd44;
	ld.global.u32 	%r42, [%rd30+24];
	cvt.rn.f64.s32 	%fd46, %r42;
	add.f64 	%fd47, %fd45, %fd46;
	ld.global.u32 	%r43, [%rd30+28];
	cvt.rn.f64.s32 	%fd48, %r43;
	add.f64 	%fd84, %fd47, %fd48;
	add.s32 	%r60, %r60, 16;
	add.s64 	%rd30, %rd30, 64;
	setp.ne.s32 	%p6, %r60, 0;
	@%p6 bra 	$L__BB7_4;
$L__BB7_5:
	setp.eq.s32 	%p7, %r3, 0;
	@%p7 bra 	$L__BB7_14;
	and.b32  	%r9, %r18, 7;
	setp.lt.u32 	%p8, %r3, 8;
	@%p8 bra 	$L__BB7_8;
	add.s32 	%r44, %r62, %r2;
	mul.wide.u32 	%rd12, %r44, 4;
	add.s64 	%rd13, %rd1, %rd12;
	ld.global.u32 	%r45, [%rd13];
	cvt.rn.f64.s32 	%fd50, %r45;
	add.f64 	%fd51, %fd84, %fd50;
	cvt.u64.u32 	%rd14, %r2;
	cvt.u64.u32 	%rd15, %r62;
	add.s64 	%rd16, %rd15, %rd14;
	shl.b64 	%rd17, %rd16, 2;
	add.s64 	%rd18, %rd1, %rd17;
	ld.global.u32 	%r46, [%rd18+4];
	cvt.rn.f64.s32 	%fd52, %r46;
	add.f64 	%fd53, %fd51, %fd52;
	ld.global.u32 	%r47, [%rd18+8];
	cvt.rn.f64.s32 	%fd54, %r47;
	add.f64 	%fd55, %fd53, %fd54;
	ld.global.u32 	%r48, [%rd18+12];
	cvt.rn.f64.s32 	%fd56, %r48;
	add.f64 	%fd57, %fd55, %fd56;
	ld.global.u32 	%r49, [%rd18+16];
	cvt.rn.f64.s32 	%fd58, %r49;
	add.f64 	%fd59, %fd57, %fd58;
	ld.global.u32 	%r50, [%rd18+20];
	cvt.rn.f64.s32 	%fd60, %r50;
	add.f64 	%fd61, %fd59, %fd60;
	ld.global.u32 	%r51, [%rd18+24];
	cvt.rn.f64.s32 	%fd62, %r51;
	add.f64 	%fd63, %fd61, %fd62;
	ld.global.u32 	%r52, [%rd18+28];
	cvt.rn.f64.s32 	%fd64, %r52;
	add.f64 	%fd84, %fd63, %fd64;
	add.s32 	%r62, %r62, 8;
$L__BB7_8:
	setp.eq.s32 	%p9, %r9, 0;
	@%p9 bra 	$L__BB7_14;
	and.b32  	%r12, %r18, 3;
	setp.lt.u32 	%p10, %r9, 4;
	@%p10 bra 	$L__BB7_11;
	add.s32 	%r53, %r62, %r2;
	mul.wide.u32 	%rd19, %r53, 4;
	add.s64 	%rd20, %rd1, %rd19;
	ld.global.u32 	%r54, [%rd20];
	cvt.rn.f64.s32 	%fd66, %r54;
	add.f64 	%fd67, %fd84, %fd66;
	cvt.u64.u32 	%rd21, %r2;
	cvt.u64.u32 	%rd22, %r62;
	add.s64 	%rd23, %rd22, %rd21;
	shl.b64 	%rd24, %rd23, 2;
	add.s64 	%rd25, %rd1, %rd24;
	ld.global.u32 	%r55, [%rd25+4];
	cvt.rn.f64.s32 	%fd68, %r55;
	add.f64 	%fd69, %fd67, %fd68;
	ld.global.u32 	%r56, [%rd25+8];
	cvt.rn.f64.s32 	%fd70, %r56;
	add.f64 	%fd71, %fd69, %fd70;
	ld.global.u32 	%r57, [%rd25+12];
	cvt.rn.f64.s32 	%fd72, %r57;
	add.f64 	%fd84, %fd71, %fd72;
	add.s32 	%r62, %r62, 4;
$L__BB7_11:
	setp.eq.s32 	%p11, %r12, 0;
	@%p11 bra 	$L__BB7_14;
	add.s32 	%r58, %r62, %r2;
	mul.wide.u32 	%rd26, %r58, 4;
	add.s64 	%rd31, %rd1, %rd26;
	neg.s32 	%r64, %r12;
$L__BB7_13:
	.pragma "nounroll";
	ld.global.u32 	%r59, [%rd31];
	cvt.rn.f64.s32 	%fd73, %r59;
	add.f64 	%fd84, %fd84, %fd73;
	add.s64 	%rd31, %rd31, 4;
	add.s32 	%r64, %r64, 1;
	setp.ne.s32 	%p12, %r64, 0;
	@%p12 bra 	$L__BB7_13;
$L__BB7_14:
	cvt.rn.f64.s32 	%fd74, %r18;
	div.rn.f64 	%fd75, %fd84, %fd74;
	cvta.to.global.u64 	%rd27, %rd8;
	mul.wide.u32 	%rd28, %r1, 8;
	add.s64 	%rd29, %rd27, %rd28;
	st.global.f64 	[%rd29], %fd75;
$L__BB7_15:
	ret;

}
	// .globl	_Z17update_window_tspPdPiS0_PbS1_S0_S0_iS0_S0_S0_iii
.visible .entry _Z17update_window_tspPdPiS0_PbS1_S0_S0_iS0_S0_S0_iii(
	.param .u64 .ptr .align 1 _Z17update_window_tspPdPiS0_PbS1_S0_S0_iS0_S0_S0_iii_param_0,
	.param .u64 .ptr .align 1 _Z17update_window_tspPdPiS0_PbS1_S0_S0_iS0_S0_S0_iii_param_1,
	.param .u64 .ptr .align 1 _Z17update_window_tspPdPiS0_PbS1_S0_S0_iS0_S0_S0_iii_param_2,
	.param .u64 .ptr .align 1 _Z17update_window_tspPdPiS0_PbS1_S0_S0_iS0_S0_S0_iii_param_3,
	.param .u64 .ptr .align 1 _Z17update_window_tspPdPiS0_PbS1_S0_S0_iS0_S0_S0_iii_param_4,
	.param .u64 .ptr .align 1 _Z17update_window_tspPdPiS0_PbS1_S0_S0_iS0_S0_S0_iii_param_5,
	.param .u64 .ptr .align 1 _Z17update_window_tspPdPiS0_PbS1_S0_S0_iS0_S0_S0_iii_param_6,
	.param .u32 _Z17update_window_tspPdPiS0_PbS1_S0_S0_iS0_S0_S0_iii_param_7,
	.param .u64 .ptr .align 1 _Z17update_window_tspPdPiS0_PbS1_S0_S0_iS0_S0_S0_iii_param_8,
	.param .u64 .ptr .align 1 _Z17update_window_tspPdPiS0_PbS1_S0_S0_iS0_S0_S0_iii_param_9,
	.param .u64 .ptr .align 1 _Z17update_window_tspPdPiS0_PbS1_S0_S0_iS0_S0_S0_iii_param_10,
	.param .u32 _Z17update_window_tspPdPiS0_PbS1_S0_S0_iS0_S0_S0_iii_param_11,
	.param .u32 _Z17update_window_tspPdPiS0_PbS1_S0_S0_iS0_S0_S0_iii_param_12,
	.param .u32 _Z17update_window_tspPdPiS0_PbS1_S0_S0_iS0_S0_S0_iii_param_13
)
{
	.reg .pred 	%p<53>;
	.reg .b16 	%rs<4>;
	.reg .b32 	%r<292>;
	.reg .b64 	%rd<172>;
	.reg .b64 	%fd<24>;

	ld.param.u64 	%rd21, [_Z17update_window_tspPdPiS0_PbS1_S0_S0_iS0_S0_S0_iii_param_0];
	ld.param.u64 	%rd22, [_Z17update_window_tspPdPiS0_PbS1_S0_S0_iS0_S0_S0_iii_param_1];
	ld.param.u64 	%rd23, [_Z17update_window_tspPdPiS0_PbS1_S0_S0_iS0_S0_S0_iii_param_2];
	ld.param.u64 	%rd17, [_Z17update_window_tspPdPiS0_PbS1_S0_S0_iS0_S0_S0_iii_param_4];
	ld.param.u64 	%rd19, [_Z17update_window_tspPdPiS0_PbS1_S0_S0_iS0_S0_S0_iii_param_6];
	ld.param.u32 	%r60, [_Z17update_window_tspPdPiS0_PbS1_S0_S0_iS0_S0_S0_iii_param_7];
	ld.param.u64 	%rd24, [_Z17update_window_tspPdPiS0_PbS1_S0_S0_iS0_S0_S0_iii_param_8];
	ld.param.u64 	%rd25, [_Z17update_window_tspPdPiS0_PbS1_S0_S0_iS0_S0_S0_iii_param_9];
	ld.param.u32 	%r61, [_Z17update_window_tspPdPiS0_PbS1_S0_S0_iS0_S0_S0_iii_param_11];
	ld.param.u32 	%r62, [_Z17update_window_tspPdPiS0_PbS1_S0_S0_iS0_S0_S0_iii_param_12];
	ld.param.u32 	%r63, [_Z17update_window_tspPdPiS0_PbS1_S0_S0_iS0_S0_S0_iii_param_13];
	cvta.to.global.u64 	%rd1, %rd22;
	cvta.to.global.u64 	%rd2, %rd23;
	cvta.to.global.u64 	%rd3, %rd21;
	cvta.to.global.u64 	%rd4, %rd25;
	cvta.to.global.u64 	%rd5, %rd24;
	mov.u32 	%r64, %ctaid.x;
	mov.u32 	%r65, %ntid.x;
	mov.u32 	%r66, %tid.x;
	mad.lo.s32 	%r1, %r64, %r65, %r66;
	mov.u32 	%r67, %ctaid.y;
	mov.u32 	%r68, %ntid.y;
	mov.u32 	%r69, %tid.y;
	mad.lo.s32 	%r2, %r67, %r68, %r69;
	setp.ne.s32 	%p2, %r2, 0;
	setp.ge.s32 	%p3, %r1, %r62;
	or.pred  	%p4, %p2, %p3;
	@%p4 bra 	$L__BB8_53;
	setp.lt.s32 	%p5, %r63, 1;
	mov.b32 	%r276, 0;
	@%p5 bra 	$L__BB8_23;
	and.b32  	%r3, %r63, 3;
	setp.lt.u32 	%p6, %r63, 4;
	mov.b32 	%r271, 0;
	mov.u32 	%r276, %r271;
	@%p6 bra 	$L__BB8_13;
	and.b32  	%r271, %r63, 2147483644;
	neg.s32 	%r279, %r271;
	shl.b32 	%r6, %r62, 2;
	mov.b32 	%r276, 0;
	mov.b32 	%r278, 1;
	mul.wide.s32 	%rd10, %r62, 8;
	mul.wide.s32 	%rd12, %r62, 4;
	mov.u32 	%r277, %r1;
$L__BB8_4:
	.pragma "nounroll";
	mul.wide.s32 	%rd26, %r277, 8;
	add.s64 	%rd8, %rd3, %rd26;
	ld.global.f64 	%fd1, [%rd8];
	{
	.reg .b32 %temp; 
	mov.b64 	{%temp, %r75}, %fd1;
	}
	shr.u32 	%r76, %r75, 30;
	and.b32  	%r77, %r76, 2;
	sub.s32 	%r78, 1, %r77;
	mul.wide.s32 	%rd27, %r277, 4;
	add.s64 	%rd9, %rd1, %rd27;
	ld.global.u32 	%r79, [%rd9];
	mad.lo.s32 	%r22, %r78, %r79, %r276;
	setp.lt.s32 	%p7, %r75, 0;
	@%p7 bra 	$L__BB8_6;
	add.s32 	%r80, %r278, -1;
	div.s32 	%r81, %r80, %r61;
	mul.lo.s32 	%r82, %r81, %r61;
	sub.s32 	%r83, %r80, %r82;
	mad.lo.s32 	%r84, %r83, %r62, %r1;
	mul.wide.s32 	%rd28, %r84, 4;
	add.s64 	%rd29, %rd5, %rd28;
	ld.global.u32 	%r85, [%rd29];
	add.s32 	%r86, %r85, 1;
	st.global.u32 	[%rd29], %r86;
	mad.lo.s32 	%r87, %r81, %r62, %r1;
	mul.wide.s32 	%rd30, %r87, 4;
	add.s64 	%rd31, %rd4, %rd30;
	ld.global.u32 	%r88, [%rd31];
	add.s32 	%r89, %r88, 1;
	st.global.u32 	[%rd31], %r89;
$L__BB8_6:
	add.s64 	%rd11, %rd8, %rd10;
	ld.global.f64 	%fd2, [%rd11];
	{
	.reg .b32 %temp; 
	mov.b64 	{%temp, %r90}, %fd2;
	}
	shr.u32 	%r91, %r90, 30;
	and.b32  	%r92, %r91, 2;
	sub.s32 	%r93, 1, %r92;
	add.s64 	%rd13, %rd9, %rd12;
	ld.global.u32 	%r94, [%rd13];
	mad.lo.s32 	%r23, %r93, %r94, %r22;
	setp.lt.s32 	%p8, %r90, 0;
	@%p8 bra 	$L__BB8_8;
	div.s32 	%r95, %r278, %r61;
	mul.lo.s32 	%r96, %r95, %r61;
	sub.s32 	%r97, %r278, %r96;
	mad.lo.s32 	%r98, %r97, %r62, %r1;
	mul.wide.s32 	%rd32, %r98, 4;
	add.s64 	%rd33, %rd5, %rd32;
	ld.global.u32 	%r99, [%rd33];
	add.s32 	%r100, %r99, 1;
	st.global.u32 	[%rd33], %r100;
	mad.lo.s32 	%r101, %r95, %r62, %r1;
	mul.wide.s32 	%rd34, %r101, 4;
	add.s64 	%rd35, %rd4, %rd34;
	ld.global.u32 	%r102, [%rd35];
	add.s32 	%r103, %r102, 1;
	st.global.u32 	[%rd35], %r103;
$L__BB8_8:
	add.s64 	%rd14, %rd11, %rd10;
	ld.global.f64 	%fd3, [%rd14];
	{
	.reg .b32 %temp; 
	mov.b64 	{%temp, %r104}, %fd3;
	}
	shr.u32 	%r105, %r104, 30;
	and.b32  	%r106, %r105, 2;
	sub.s32 	%r107, 1, %r106;
	add.s64 	%rd15, %rd13, %rd12;
	ld.global.u32 	%r108, [%rd15];
	mad.lo.s32 	%r24, %r107, %r108, %r23;
	setp.lt.s32 	%p9, %r104, 0;
	@%p9 bra 	$L__BB8_10;
	add.s32 	%r109, %r278, 1;
	div.s32 	%r110, %r109, %r61;
	mul.lo.s32 	%r111, %r110, %r61;
	sub.s32 	%r112, %r109, %r111;
	mad.lo.s32 	%r113, %r112, %r62, %r1;
	mul.wide.s32 	%rd36, %r113, 4;
	add.s64 	%rd37, %rd5, %rd36;
	ld.global.u32 	%r114, [%rd37];
	add.s32 	%r115, %r114, 1;
	st.global.u32 	[%rd37], %r115;
	mad.lo.s32 	%r116, %r110, %r62, %r1;
	mul.wide.s32 	%rd38, %r116, 4;
	add.s64 	%rd39, %rd4, %rd38;
	ld.global.u32 	%r117, [%rd39];
	add.s32 	%r118, %r117, 1;
	st.global.u32 	[%rd39], %r118;
$L__BB8_10:
	add.s64 	%rd40, %rd14, %rd10;
	ld.global.f64 	%fd4, [%rd40];
	{
	.reg .b32 %temp; 
	mov.b64 	{%temp, %r119}, %fd4;
	}
	shr.u32 	%r120, %r119, 30;
	and.b32  	%r121, %r120, 2;
	sub.s32 	%r122, 1, %r121;
	add.s64 	%rd41, %rd15, %rd12;
	ld.global.u32 	%r123, [%rd41];
	mad.lo.s32 	%r276, %r122, %r123, %r24;
	setp.lt.s32 	%p10, %r119, 0;
	@%p10 bra 	$L__BB8_12;
	add.s32 	%r124, %r278, 2;
	div.s32 	%r125, %r124, %r61;
	mul.lo.s32 	%r126, %r125, %r61;
	sub.s32 	%r127, %r124, %r126;
	mad.lo.s32 	%r128, %r127, %r62, %r1;
	mul.wide.s32 	%rd42, %r128, 4;
	add.s64 	%rd43, %rd5, %rd42;
	ld.global.u32 	%r129, [%rd43];
	add.s32 	%r130, %r129, 1;
	st.global.u32 	[%rd43], %r130;
	mad.lo.s32 	%r131, %r125, %r62, %r1;
	mul.wide.s32 	%rd44, %r131, 4;
	add.s64 	%rd45, %rd4, %rd44;
	ld.global.u32 	%r132, [%rd45];
	add.s32 	%r133, %r132, 1;
	st.global.u32 	[%rd45], %r133;
$L__BB8_12:
	add.s32 	%r279, %r279, 4;
	add.s32 	%r278, %r278, 4;
	add.s32 	%r277, %r277, %r6;
	setp.eq.s32 	%p11, %r279, 0;
	@%p11 bra 	$L__BB8_13;
	bra.uni 	$L__BB8_4;
$L__BB8_13:
	setp.eq.s32 	%p12, %r3, 0;
	@%p12 bra 	$L__BB8_23;
	setp.eq.s32 	%p13, %r3, 1;
	@%p13 bra 	$L__BB8_20;
	mad.lo.s32 	%r135, %r271, %r62, %r1;
	mul.wide.s32 	%rd46, %r135, 8;
	add.s64 	%rd6, %rd3, %rd46;
	ld.global.f64 	%fd5, [%rd6];
	{
	.reg .b32 %temp; 
	mov.b64 	{%temp, %r136}, %fd5;
	}
	shr.u32 	%r137, %r136, 30;
	and.b32  	%r138, %r137, 2;
	sub.s32 	%r139, 1, %r138;
	mul.wide.s32 	%rd47, %r135, 4;
	add.s64 	%rd7, %rd1, %rd47;
	ld.global.u32 	%r140, [%rd7];
	mad.lo.s32 	%r10, %r139, %r140, %r276;
	setp.lt.s32 	%p14, %r136, 0;
	@%p14 bra 	$L__BB8_17;
	div.s32 	%r141, %r271, %r61;
	mul.lo.s32 	%r142, %r141, %r61;
	sub.s32 	%r143, %r271, %r142;
	mad.lo.s32 	%r144, %r143, %r62, %r1;
	mul.wide.s32 	%rd48, %r144, 4;
	add.s64 	%rd49, %rd5, %rd48;
	ld.global.u32 	%r145, [%rd49];
	add.s32 	%r146, %r145, 1;
	st.global.u32 	[%rd49], %r146;
	mad.lo.s32 	%r147, %r141, %r62, %r1;
	mul.wide.s32 	%rd50, %r147, 4;
	add.s64 	%rd51, %rd4, %rd50;
	ld.global.u32 	%r148, [%rd51];
	add.s32 	%r149, %r148, 1;
	st.global.u32 	[%rd51], %r149;
$L__BB8_17:
	mul.wide.s32 	%rd52, %r62, 8;
	add.s64 	%rd53, %rd6, %rd52;
	ld.global.f64 	%fd6, [%rd53];
	{
	.reg .b32 %temp; 
	mov.b64 	{%temp, %r150}, %fd6;
	}
	shr.u32 	%r151, %r150, 30;
	and.b32  	%r152, %r151, 2;
	sub.s32 	%r153, 1, %r152;
	mul.wide.s32 	%rd54, %r62, 4;
	add.s64 	%rd55, %rd7, %rd54;
	ld.global.u32 	%r154, [%rd55];
	mad.lo.s32 	%r276, %r153, %r154, %r10;
	setp.lt.s32 	%p15, %r150, 0;
	@%p15 bra 	$L__BB8_19;
	add.s32 	%r155, %r271, 1;
	div.s32 	%r156, %r155, %r61;
	mul.lo.s32 	%r157, %r156, %r61;
	sub.s32 	%r158, %r155, %r157;
	mad.lo.s32 	%r159, %r158, %r62, %r1;
	mul.wide.s32 	%rd56, %r159, 4;
	add.s64 	%rd57, %rd5, %rd56;
	ld.global.u32 	%r160, [%rd57];
	add.s32 	%r161, %r160, 1;
	st.global.u32 	[%rd57], %r161;
	mad.lo.s32 	%r162, %r156, %r62, %r1;
	mul.wide.s32 	%rd58, %r162, 4;
	add.s64 	%rd59, %rd4, %rd58;
	ld.global.u32 	%r163, [%rd59];
	add.s32 	%r164, %r163, 1;
	st.global.u32 	[%rd59], %r164;
$L__BB8_19:
	add.s32 	%r271, %r271, 2;
$L__BB8_20:
	and.b32  	%r165, %r63, 1;
	setp.eq.b32 	%p16, %r165, 1;
	not.pred 	%p17, %p16;
	@%p17 bra 	$L__BB8_23;
	mad.lo.s32 	%r166, %r271, %r62, %r1;
	mul.wide.s32 	%rd60, %r166, 8;
	add.s64 	%rd61, %rd3, %rd60;
	ld.global.f64 	%fd7, [%rd61];
	{
	.reg .b32 %temp; 
	mov.b64 	{%temp, %r167}, %fd7;
	}
	shr.u32 	%r168, %r167, 30;
	and.b32  	%r169, %r168, 2;
	sub.s32 	%r170, 1, %r169;
	mul.wide.s32 	%rd62, %r166, 4;
	add.s64 	%rd63, %rd1, %rd62;
	ld.global.u32 	%r171, [%rd63];
	mad.lo.s32 	%r276, %r170, %r171, %r276;
	setp.lt.s32 	%p18, %r167, 0;
	@%p18 bra 	$L__BB8_23;
	div.s32 	%r172, %r271, %r61;
	mul.lo.s32 	%r173, %r172, %r61;
	sub.s32 	%r174, %r271, %r173;
	mad.lo.s32 	%r175, %r174, %r62, %r1;
	mul.wide.s32 	%rd64, %r175, 4;
	add.s64 	%rd65, %rd5, %rd64;
	ld.global.u32 	%r176, [%rd65];
	add.s32 	%r177, %r176, 1;
	st.global.u32 	[%rd65], %r177;
	mad.lo.s32 	%r178, %r172, %r62, %r1;
	mul.wide.s32 	%rd66, %r178, 4;
	add.s64 	%rd67, %rd4, %rd66;
	ld.global.u32 	%r179, [%rd67];
	add.s32 	%r180, %r179, 1;
	st.global.u32 	[%rd67], %r180;
$L__BB8_23:
	setp.lt.s32 	%p20, %r61, 1;
	mov.pred 	%p19, 0;
	mov.pred 	%p52, %p19;
	@%p20 bra 	$L__BB8_28;
	mov.b32 	%r281, 0;
	bra.uni 	$L__BB8_26;
$L__BB8_25:
	add.s32 	%r281, %r281, 1;
	setp.eq.s32 	%p26, %r281, %r61;
	mov.pred 	%p52, %p19;
	@%p26 bra 	$L__BB8_28;
$L__BB8_26:
	mad.lo.s32 	%r31, %r281, %r62, %r1;
	mul.wide.s32 	%rd68, %r31, 4;
	add.s64 	%rd69, %rd5, %rd68;
	ld.global.u32 	%r182, [%rd69];
	setp.ne.s32 	%p22, %r182, 1;
	mov.pred 	%p52, -1;
	@%p22 bra 	$L__BB8_28;
	add.s64 	%rd71, %rd4, %rd68;
	ld.global.u32 	%r183, [%rd71];
	setp.eq.s32 	%p24, %r183, 1;
	@%p24 bra 	$L__BB8_25;
$L__BB8_28:
	setp.lt.s32 	%p27, %r61, 1;
	@%p27 bra 	$L__BB8_40;
	and.b32  	%r32, %r61, 7;
	setp.lt.u32 	%p28, %r61, 8;
	mov.b32 	%r285, 0;
	@%p28 bra 	$L__BB8_32;
	and.b32  	%r285, %r61, 2147483640;
	neg.s32 	%r283, %r285;
	shl.b32 	%r35, %r62, 3;
	mul.wide.s32 	%rd75, %r62, 4;
	mov.u32 	%r282, %r1;
$L__BB8_31:
	.pragma "nounroll";
	mul.wide.s32 	%rd72, %r282, 4;
	add.s64 	%rd73, %rd5, %rd72;
	mov.b32 	%r185, 0;
	st.global.u32 	[%rd73], %r185;
	add.s64 	%rd74, %rd4, %rd72;
	st.global.u32 	[%rd74], %r185;
	add.s64 	%rd76, %rd73, %rd75;
	st.global.u32 	[%rd76], %r185;
	add.s64 	%rd77, %rd74, %rd75;
	st.global.u32 	[%rd77], %r185;
	add.s64 	%rd78, %rd76, %rd75;
	st.global.u32 	[%rd78], %r185;
	add.s64 	%rd79, %rd77, %rd75;
	st.global.u32 	[%rd79], %r185;
	add.s64 	%rd80, %rd78, %rd75;
	st.global.u32 	[%rd80], %r185;
	add.s64 	%rd81, %rd79, %rd75;
	st.global.u32 	[%rd81], %r185;
	add.s64 	%rd82, %rd80, %rd75;
	st.global.u32 	[%rd82], %r185;
	add.s64 	%rd83, %rd81, %rd75;
	st.global.u32 	[%rd83], %r185;
	add.s64 	%rd84, %rd82, %rd75;
	st.global.u32 	[%rd84], %r185;
	add.s64 	%rd85, %rd83, %rd75;
	st.global.u32 	[%rd85], %r185;
	add.s64 	%rd86, %rd84, %rd75;
	st.global.u32 	[%rd86], %r185;
	add.s64 	%rd87, %rd85, %rd75;
	st.global.u32 	[%rd87], %r185;
	add.s64 	%rd88, %rd86, %rd75;
	st.global.u32 	[%rd88], %r185;
	add.s64 	%rd89, %rd87, %rd75;
	st.global.u32 	[%rd89], %r185;
	add.s32 	%r283, %r283, 8;
	add.s32 	%r282, %r282, %r35;
	setp.ne.s32 	%p29, %r283, 0;
	@%p29 bra 	$L__BB8_31;
$L__BB8_32:
	setp.eq.s32 	%p30, %r32, 0;
	@%p30 bra 	$L__BB8_40;
	and.b32  	%r41, %r61, 3;
	setp.lt.u32 	%p31, %r32, 4;
	@%p31 bra 	$L__BB8_35;
	mad.lo.s32 	%r186, %r285, %r62, %r1;
	mul.wide.s32 	%rd90, %r186, 4;
	add.s64 	%rd91, %rd5, %rd90;
	mov.b32 	%r187, 0;
	st.global.u32 	[%rd91], %r187;
	add.s64 	%rd92, %rd4, %rd90;
	st.global.u32 	[%rd92], %r187;
	mul.wide.s32 	%rd93, %r62, 4;
	add.s64 	%rd94, %rd91, %rd93;
	st.global.u32 	[%rd94], %r187;
	add.s64 	%rd95, %rd92, %rd93;
	st.global.u32 	[%rd95], %r187;
	add.s64 	%rd96, %rd94, %rd93;
	st.global.u32 	[%rd96], %r187;
	add.s64 	%rd97, %rd95, %rd93;
	st.global.u32 	[%rd97], %r187;
	add.s64 	%rd98, %rd96, %rd93;
	st.global.u32 	[%rd98], %r187;
	add.s64 	%rd99, %rd97, %rd93;
	st.global.u32 	[%rd99], %r187;
	add.s32 	%r285, %r285, 4;
$L__BB8_35:
	setp.eq.s32 	%p32, %r41, 0;
	@%p32 bra 	$L__BB8_40;
	setp.eq.s32 	%p33, %r41, 1;
	@%p33 bra 	$L__BB8_38;
	mad.lo.s32 	%r188, %r285, %r62, %r1;
	mul.wide.s32 	%rd100, %r188, 4;
	add.s64 	%rd101, %rd5, %rd100;
	mov.b32 	%r189, 0;
	st.global.u32 	[%rd101], %r189;
	add.s64 	%rd102, %rd4, %rd100;
	st.global.u32 	[%rd102], %r189;
	mul.wide.s32 	%rd103, %r62, 4;
	add.s64 	%rd104, %rd101, %rd103;
	st.global.u32 	[%rd104], %r189;
	add.s64 	%rd105, %rd102, %rd103;
	st.global.u32 	[%rd105], %r189;
	add.s32 	%r285, %r285, 2;
$L__BB8_38:
	and.b32  	%r190, %r61, 1;
	setp.eq.b32 	%p34, %r190, 1;
	not.pred 	%p35, %p34;
	@%p35 bra 	$L__BB8_40;
	mad.lo.s32 	%r191, %r285, %r62, %r1;
	mul.wide.s32 	%rd106, %r191, 4;
	add.s64 	%rd107, %rd5, %rd106;
	mov.b32 	%r192, 0;
	st.global.u32 	[%rd107], %r192;
	add.s64 	%rd108, %rd4, %rd106;
	st.global.u32 	[%rd108], %r192;
$L__BB8_40:
	ld.param.u64 	%rd170, [_Z17update_window_tspPdPiS0_PbS1_S0_S0_iS0_S0_S0_iii_param_5];
	ld.param.u64 	%rd169, [_Z17update_window_tspPdPiS0_PbS1_S0_S0_iS0_S0_S0_iii_param_3];
	setp.eq.s32 	%p36, %r276, %r63;
	cvt.s64.s32 	%rd109, %r1;
	cvta.to.global.u64 	%rd110, %rd169;
	add.s64 	%rd111, %rd110, %rd109;
	ld.global.u8 	%rs1, [%rd111];
	setp.eq.s16 	%p37, %rs1, 0;
	and.pred  	%p38, %p36, %p37;
	selp.u32 	%r193, 1, 0, %p38;
	cvta.to.global.u64 	%rd112, %rd170;
	mul.wide.s32 	%rd113, %r1, 4;
	add.s64 	%rd114, %rd112, %rd113;
	ld.global.u32 	%r194, [%rd114];
	add.s32 	%r195, %r194, %r193;
	selp.b32 	%r196, 0, %r195, %p37;
	selp.b32 	%r197, %r195, %r196, %p36;
	st.global.u32 	[%rd114], %r197;
	add.s32 	%r198, %r60, -1;
	setp.eq.s32 	%p39, %r197, %r198;
	selp.u16 	%rs3, 1, 0, %p39;
	st.global.u8 	[%rd111], %rs3;
	cvta.to.global.u64 	%rd115, %rd17;
	add.s64 	%rd116, %rd115, %rd109;
	st.global.u8 	[%rd116], %rs3;
	@%p52 bra 	$L__BB8_53;
	ld.param.u64 	%rd171, [_Z17update_window_tspPdPiS0_PbS1_S0_S0_iS0_S0_S0_iii_param_10];
	setp.lt.s32 	%p40, %r63, 1;
	cvta.to.global.u64 	%rd117, %rd171;
	ld.global.u32 	%r199, [%rd117];
	cvta.to.global.u64 	%rd118, %rd19;
	add.s64 	%rd120, %rd118, %rd113;
	st.global.u32 	[%rd120], %r199;
	@%p40 bra 	$L__BB8_53;
	and.b32  	%r46, %r63, 7;
	setp.lt.u32 	%p41, %r63, 8;
	mov.b32 	%r290, 0;
	@%p41 bra 	$L__BB8_45;
	and.b32  	%r290, %r63, 2147483640;
	neg.s32 	%r288, %r290;
	shl.b32 	%r49, %r62, 3;
	mul.wide.s32 	%rd125, %r62, 8;
	mul.wide.s32 	%rd127, %r62, 4;
	mov.u32 	%r287, %r1;
$L__BB8_44:
	.pragma "nounroll";
	mul.wide.s32 	%rd121, %r287, 8;
	add.s64 	%rd122, %rd3, %rd121;
	ld.global.f64 	%fd8, [%rd122];
	{
	.reg .b32 %temp; 
	mov.b64 	{%temp, %r201}, %fd8;
	}
	shr.u32 	%r202, %r201, 30;
	and.b32  	%r203, %r202, 2;
	sub.s32 	%r204, 1, %r203;
	mul.wide.s32 	%rd123, %r287, 4;
	add.s64 	%rd124, %rd2, %rd123;
	st.global.u32 	[%rd124], %r204;
	add.s64 	%rd126, %rd122, %rd125;
	ld.global.f64 	%fd9, [%rd126];
	{
	.reg .b32 %temp; 
	mov.b64 	{%temp, %r205}, %fd9;
	}
	shr.u32 	%r206, %r205, 30;
	and.b32  	%r207, %r206, 2;
	sub.s32 	%r208, 1, %r207;
	add.s64 	%rd128, %rd124, %rd127;
	st.global.u32 	[%rd128], %r208;
	add.s64 	%rd129, %rd126, %rd125;
	ld.global.f64 	%fd10, [%rd129];
	{
	.reg .b32 %temp; 
	mov.b64 	{%temp, %r209}, %fd10;
	}
	shr.u32 	%r210, %r209, 30;
	and.b32  	%r211, %r210, 2;
	sub.s32 	%r212, 1, %r211;
	add.s64 	%rd130, %rd128, %rd127;
	st.global.u32 	[%rd130], %r212;
	add.s64 	%rd131, %rd129, %rd125;
	ld.global.f64 	%fd11, [%rd131];
	{
	.reg .b32 %temp; 
	mov.b64 	{%temp, %r213}, %fd11;
	}
	shr.u32 	%r214, %r213, 30;
	and.b32  	%r215, %r214, 2;
	sub.s32 	%r216, 1, %r215;
	add.s64 	%rd132, %rd130, %rd127;
	st.global.u32 	[%rd132], %r216;
	add.s64 	%rd133, %rd131, %rd125;
	ld.global.f64 	%fd12, [%rd133];
	{
	.reg .b32 %temp; 
	mov.b64 	{%temp, %r217}, %fd12;
	}
	shr.u32 	%r218, %r217, 30;
	and.b32  	%r219, %r218, 2;
	sub.s32 	%r220, 1, %r219;
	add.s64 	%rd134, %rd132, %rd127;
	st.global.u32 	[%rd134], %r220;
	add.s64 	%rd135, %rd133, %rd125;
	ld.global.f64 	%fd13, [%rd135];
	{
	.reg .b32 %temp; 
	mov.b64 	{%temp, %r221}, %fd13;
	}
	shr.u32 	%r222, %r221, 30;
	and.b32  	%r223, %r222, 2;
	sub.s32 	%r224, 1, %r223;
	add.s64 	%rd136, %rd134, %rd127;
	st.global.u32 	[%rd136], %r224;
	add.s64 	%rd137, %rd135, %rd125;
	ld.global.f64 	%fd14, [%rd137];
	{
	.reg .b32 %temp; 
	mov.b64 	{%temp, %r225}, %fd14;
	}
	shr.u32 	%r226, %r225, 30;
	and.b32  	%r227, %r226, 2;
	sub.s32 	%r228, 1, %r227;
	add.s64 	%rd138, %rd136, %rd127;
	st.global.u32 	[%rd138], %r228;
	add.s64 	%rd139, %rd137, %rd125;
	ld.global.f64 	%fd15, [%rd139];
	{
	.reg .b32 %temp; 
	mov.b64 	{%temp, %r229}, %fd15;
	}
	shr.u32 	%r230, %r229, 30;
	and.b32  	%r231, %r230, 2;
	sub.s32 	%r232, 1, %r231;
	add.s64 	%rd140, %rd138, %rd127;
	st.global.u32 	[%rd140], %r232;
	add.s32 	%r288, %r288, 8;
	add.s32 	%r287, %r287, %r49;
	setp.ne.s32 	%p42, %r288, 0;
	@%p42 bra 	$L__BB8_44;
$L__BB8_45:
	setp.eq.s32 	%p43, %r46, 0;
	@%p43 bra 	$L__BB8_53;
	and.b32  	%r55, %r63, 3;
	setp.lt.u32 	%p44, %r46, 4;
	@%p44 bra 	$L__BB8_48;
	mad.lo.s32 	%r233, %r290, %r62, %r1;
	mul.wide.s32 	%rd141, %r233, 8;
	add.s64 	%rd142, %rd3, %rd141;
	ld.global.f64 	%fd16, [%rd142];
	{
	.reg .b32 %temp; 
	mov.b64 	{%temp, %r234}, %fd16;
	}
	shr.u32 	%r235, %r234, 30;
	and.b32  	%r236, %r235, 2;
	sub.s32 	%r237, 1, %r236;
	mul.wide.s32 	%rd143, %r233, 4;
	add.s64 	%rd144, %rd2, %rd143;
	st.global.u32 	[%rd144], %r237;
	mul.wide.s32 	%rd145, %r62, 8;
	add.s64 	%rd146, %rd142, %rd145;
	ld.global.f64 	%fd17, [%rd146];
	{
	.reg .b32 %temp; 
	mov.b64 	{%temp, %r238}, %fd17;
	}
	shr.u32 	%r239, %r238, 30;
	and.b32  	%r240, %r239, 2;
	sub.s32 	%r241, 1, %r240;
	mul.wide.s32 	%rd147, %r62, 4;
	add.s64 	%rd148, %rd144, %rd147;
	st.global.u32 	[%rd148], %r241;
	add.s64 	%rd149, %rd146, %rd145;
	ld.global.f64 	%fd18, [%rd149];
	{
	.reg .b32 %temp; 
	mov.b64 	{%temp, %r242}, %fd18;
	}
	shr.u32 	%r243, %r242, 30;
	and.b32  	%r244, %r243, 2;
	sub.s32 	%r245, 1, %r244;
	add.s64 	%rd150, %rd148, %rd147;
	st.global.u32 	[%rd150], %r245;
	add.s64 	%rd151, %rd149, %rd145;
	ld.global.f64 	%fd19, [%rd151];
	{
	.reg .b32 %temp; 
	mov.b64 	{%temp, %r246}, %fd19;
	}
	shr.u32 	%r247, %r246, 30;
	and.b32  	%r248, %r247, 2;
	sub.s32 	%r249, 1, %r248;
	add.s64 	%rd152, %rd150, %rd147;
	st.global.u32 	[%rd152], %r249;
	add.s32 	%r290, %r290, 4;
$L__BB8_48:
	setp.eq.s32 	%p45, %r55, 0;
	@%p45 bra 	$L__BB8_53;
	setp.eq.s32 	%p46, %r55, 1;
	@%p46 bra 	$L__BB8_51;
	mad.lo.s32 	%r250, %r290, %r62, %r1;
	mul.wide.s32 	%rd153, %r250, 8;
	add.s64 	%rd154, %rd3, %rd153;
	ld.global.f64 	%fd20, [%rd154];
	{
	.reg .b32 %temp; 
	mov.b64 	{%temp, %r251}, %fd20;
	}
	shr.u32 	%r252, %r251, 30;
	and.b32  	%r253, %r252, 2;
	sub.s32 	%r254, 1, %r253;
	mul.wide.s32 	%rd155, %r250, 4;
	add.s64 	%rd156, %rd2, %rd155;
	st.global.u32 	[%rd156], %r254;
	mul.wide.s32 	%rd157, %r62, 8;
	add.s64 	%rd158, %rd154, %rd157;
	ld.global.f64 	%fd21, [%rd158];
	{
	.reg .b32 %temp; 
	mov.b64 	{%temp, %r255}, %fd21;
	}
	shr.u32 	%r256, %r255, 30;
	and.b32  	%r257, %r256, 2;
	sub.s32 	%r258, 1, %r257;
	mul.wide.s32 	%rd159, %r62, 4;
	add.s64 	%rd160, %rd156, %rd159;
	st.global.u32 	[%rd160], %r258;
	add.s32 	%r290, %r290, 2;
$L__BB8_51:
	and.b32  	%r259, %r63, 1;
	setp.eq.b32 	%p47, %r259, 1;
	not.pred 	%p48, %p47;
	@%p48 bra 	$L__BB8_53;
	mad.lo.s32 	%r260, %r290, %r62, %r1;
	mul.wide.s32 	%rd161, %r260, 8;
	add.s64 	%rd162, %rd3, %rd161;
	ld.global.f64 	%fd22, [%rd162];
	{
	.reg .b32 %temp; 
	mov.b64 	{%temp, %r261}, %fd22;
	}
	shr.u32 	%r262, %r261, 30;
	and.b32  	%r263, %r262, 2;
	sub.s32 	%r264, 1, %r263;
	mul.wide.s32 	%rd163, %r260, 4;
	add.s64 	%rd164, %rd2, %rd163;
	st.global.u32 	[%rd164], %r264;
$L__BB8_53:
	setp.ge.s32 	%p49, %r1, %r62;
	setp.ge.s32 	%p50, %r2, %r63;
	or.pred  	%p51, %p49, %p50;
	@%p51 bra 	$L__BB8_55;
	mad.lo.s32 	%r265, %r62, %r2, %r1;
	mul.wide.s32 	%rd165, %r265, 8;
	add.s64 	%rd166, %rd3, %rd165;
	ld.global.f64 	%fd23, [%rd166];
	{
	.reg .b32 %temp; 
	mov.b64 	{%temp, %r266}, %fd23;
	}
	shr.u32 	%r267, %r266, 30;
	and.b32  	%r268, %r267, 2;
	sub.s32 	%r269, 1, %r268;
	mul.wide.s32 	%rd167, %r265, 4;
	add.s64 	%rd168, %rd1, %rd167;
	st.global.u32 	[%rd168], %r269;
$L__BB8_55:
	ret;

}
	// .globl	_Z21symplectic_kernel_tspPiS_PdS0_S0_S0_dS_ididddiii
.visible .entry _Z21symplectic_kernel_tspPiS_PdS0_S0_S0_dS_ididddiii(
	.param .u64 .ptr .align 1 _Z21symplectic_kernel_tspPiS_PdS0_S0_S0_dS_ididddiii_param_0,
	.param .u64 .ptr .align 1 _Z21symplectic_kernel_tspPiS_PdS0_S0_S0_dS_ididddiii_param_1,
	.param .u64 .ptr .align 1 _Z21symplectic_kernel_tspPiS_PdS0_S0_S0_dS_ididddiii_param_2,
	.param .u64 .ptr .align 1 _Z21symplectic_kernel_tspPiS_PdS0_S0_S0_dS_ididddiii_param_3,
	.param .u64 .ptr .align 1 _Z21symplectic_kernel_tspPiS_PdS0_S0_S0_dS_ididddiii_param_4,
	.param .u64 .ptr .align 1 _Z21symplectic_kernel_tspPiS_PdS0_S0_S0_dS_ididddiii_param_5,
	.param .f64 _Z21symplectic_kernel_tspPiS_PdS0_S0_S0_dS_ididddiii_param_6,
	.param .u64 .ptr .align 1 _Z21symplectic_kernel_tspPiS_PdS0_S0_S0_dS_ididddiii_param_7,
	.param .u32 _Z21symplectic_kernel_tspPiS_PdS0_S0_S0_dS_ididddiii_param_8,
	.param .f64 _Z21symplectic_kernel_tspPiS_PdS0_S0_S0_dS_ididddiii_param_9,
	.param .u32 _Z21symplectic_kernel_tspPiS_PdS0_S0_S0_dS_ididddiii_param_10,
	.param .f64 _Z21symplectic_kernel_tspPiS_PdS0_S0_S0_dS_ididddiii_param_11,
	.param .f64 _Z21symplectic_kernel_tspPiS_PdS0_S0_S0_dS_ididddiii_param_12,
	.param .f64 _Z21symplectic_kernel_tspPiS_PdS0_S0_S0_dS_ididddiii_param_13,
	.param .u32 _Z21symplectic_kernel_tspPiS_PdS0_S0_S0_dS_ididddiii_param_14,
	.param .u32 _Z21symplectic_kernel_tspPiS_PdS0_S0_S0_dS_ididddiii_param_15,
	.param .u32 _Z21symplectic_kernel_tspPiS_PdS0_S0_S0_dS_ididddiii_param_16
)
{
	.reg .pred 	%p<28>;
	.reg .b32 	%r<94>;
	.reg .b64 	%rd<73>;
	.reg .b64 	%fd<153>;

	ld.param.u64 	%rd7, [_Z21symplectic_kernel_tspPiS_PdS0_S0_S0_dS_ididddiii_param_0];
	ld.param.u64 	%rd9, [_Z21symplectic_kernel_tspPiS_PdS0_S0_S0_dS_ididddiii_param_1];
	ld.param.u64 	%rd10, [_Z21symplectic_kernel_tspPiS_PdS0_S0_S0_dS_ididddiii_param_2];
	ld.param.u64 	%rd11, [_Z21symplectic_kernel_tspPiS_PdS0_S0_S0_dS_ididddiii_param_4];
	ld.param.u64 	%rd12, [_Z21symplectic_kernel_tspPiS_PdS0_S0_S0_dS_ididddiii_param_5];
	ld.param.u64 	%rd13, [_Z21symplectic_kernel_tspPiS_PdS0_S0_S0_dS_ididddiii_param_7];
	ld.param.u32 	%r26, [_Z21symplectic_kernel_tspPiS_PdS0_S0_S0_dS_ididddiii_param_8];
	ld.param.f64 	%fd29, [_Z21symplectic_kernel_tspPiS_PdS0_S0_S0_dS_ididddiii_param_9];
	ld.param.u32 	%r27, [_Z21symplectic_kernel_tspPiS_PdS0_S0_S0_dS_ididddiii_param_10];
	ld.param.f64 	%fd30, [_Z21symplectic_kernel_tspPiS_PdS0_S0_S0_dS_ididddiii_param_11];
	ld.param.f64 	%fd31, [_Z21symplectic_kernel_tspPiS_PdS0_S0_S0_dS_ididddiii_param_12];
	ld.param.u32 	%r23, [_Z21symplectic_kernel_tspPiS_PdS0_S0_S0_dS_ididddiii_param_14];
	ld.param.u32 	%r24, [_Z21symplectic_kernel_tspPiS_PdS0_S0_S0_dS_ididddiii_param_15];
	ld.param.u32 	%r25, [_Z21symplectic_kernel_tspPiS_PdS0_S0_S0_dS_ididddiii_param_16];
	cvta.to.global.u64 	%rd1, %rd10;
	cvta.to.global.u64 	%rd2, %rd9;
	cvta.to.global.u64 	%rd3, %rd12;
	cvta.to.global.u64 	%rd4, %rd11;
	cvta.to.global.u64 	%rd5, %rd13;
	mov.u32 	%r28, %ctaid.x;
	mov.u32 	%r29, %ntid.x;
	mov.u32 	%r30, %tid.x;
	mad.lo.s32 	%r1, %r28, %r29, %r30;
	mov.u32 	%r31, %ctaid.y;
	mov.u32 	%r32, %ntid.y;
	mov.u32 	%r33, %tid.y;
	mad.lo.s32 	%r2, %r31, %r32, %r33;
	cvt.rn.f64.s32 	%fd1, %r27;
	mul.f64 	%fd33, %fd1, 0d3FF0A3D70A3D70A4;
	ld.global.u32 	%r3, [%rd5];
	cvt.rn.f64.s32 	%fd34, %r3;
	mul.f64 	%fd35, %fd33, %fd34;
	cvt.rn.f64.s32 	%fd36, %r26;
	div.rn.f64 	%fd2, %fd35, %fd36;
	div.rn.f64 	%fd3, %fd34, %fd36;
	{
	.reg .b32 %temp; 
	mov.b64 	{%temp, %r4}, %fd3;
	}
	mov.f64 	%fd37, 0d3FFE666666666666;
	{
	.reg .b32 %temp; 
	mov.b64 	{%temp, %r5}, %fd37;
	}
	and.b32  	%r6, %r5, 2146435072;
	abs.f64 	%fd4, %fd3;
	setp.neu.f64 	%p1, %fd3, 0d0000000000000000;
	@%p1 bra 	$L__BB9_2;
	setp.eq.s32 	%p3, %r6, 1126170624;
	selp.b32 	%r34, %r4, 0, %p3;
	setp.lt.s32 	%p4, %r5, 0;
	or.b32  	%r35, %r34, 2146435072;
	selp.b32 	%r36, %r35, %r34, %p4;
	mov.b32 	%r37, 0;
	mov.b64 	%fd143, {%r37, %r36};
	bra.uni 	$L__BB9_3;
$L__BB9_2:
	setp.lt.s32 	%p2, %r4, 0;
	{ // callseq 4, 0
	.param .b64 param0;
	st.param.f64 	[param0], %fd4;
	.param .b64 param1;
	st.param.f64 	[param1], 0d3FFE666666666666;
	.param .b64 retval0;
	call.uni (retval0), 
	__internal_accurate_pow, 
	(
	param0, 
	param1
	);
	ld.param.f64 	%fd38, [retval0];
	} // callseq 4
	selp.f64 	%fd143, 0dFFF8000000000000, %fd38, %p2;
$L__BB9_3:
	add.f64 	%fd40, %fd3, 0d3FFE666666666666;
	{
	.reg .b32 %temp; 
	mov.b64 	{%temp, %r38}, %fd40;
	}
	and.b32  	%r39, %r38, 2146435072;
	setp.ne.s32 	%p5, %r39, 2146435072;
	@%p5 bra 	$L__BB9_8;
	setp.num.f64 	%p6, %fd3, %fd3;
	@%p6 bra 	$L__BB9_6;
	mov.f64 	%fd41, 0d3FFE666666666666;
	add.rn.f64 	%fd143, %fd3, %fd41;
	bra.uni 	$L__BB9_8;
$L__BB9_6:
	setp.neu.f64 	%p7, %fd4, 0d7FF0000000000000;
	@%p7 bra 	$L__BB9_8;
	setp.lt.s32 	%p8, %r4, 0;
	setp.eq.s32 	%p9, %r6, 1126170624;
	setp.lt.s32 	%p10, %r5, 0;
	selp.b32 	%r41, 0, 2146435072, %p10;
	and.b32  	%r42, %r5, 2147483647;
	setp.ne.s32 	%p11, %r42, 1071644672;
	or.b32  	%r43, %r41, -2147483648;
	selp.b32 	%r44, %r43, %r41, %p11;
	selp.b32 	%r45, %r44, %r41, %p9;
	selp.b32 	%r46, %r45, %r41, %p8;
	mov.b32 	%r47, 0;
	mov.b64 	%fd143, {%r47, %r46};
$L__BB9_8:
	setp.eq.f64 	%p12, %fd3, 0d3FF0000000000000;
	fma.rn.f64 	%fd42, %fd143, 0d3FE0000000000000, 0d3FE0000000000000;
	selp.f64 	%fd11, 0d3FF0000000000000, %fd42, %p12;
	setp.lt.f64 	%p13, %fd2, %fd1;
	selp.f64 	%fd12, %fd2, %fd1, %p13;
	setp.ge.s32 	%p14, %r2, %r25;
	setp.ge.s32 	%p15, %r1, %r24;
	or.pred  	%p16, %p15, %p14;
	@%p16 bra 	$L__BB9_27;
	or.b32  	%r48, %r2, %r1;
	setp.ne.s32 	%p17, %r48, 0;
	@%p17 bra 	$L__BB9_11;
	add.s32 	%r49, %r3, 1;
	st.global.u32 	[%rd5], %r49;
$L__BB9_11:
	mad.lo.s32 	%r7, %r24, %r2, %r1;
	mul.wide.s32 	%rd14, %r7, 8;
	add.s64 	%rd6, %rd4, %rd14;
	ld.global.f64 	%fd13, [%rd6];
	abs.f64 	%fd43, %fd13;
	setp.leu.f64 	%p18, %fd43, 0d3FF0000000000000;
	@%p18 bra 	$L__BB9_13;
	{
	.reg .b32 %temp; 
	mov.b64 	{%temp, %r85}, %fd13;
	}
	shr.u32 	%r86, %r85, 30;
	and.b32  	%r87, %r86, 2;
	sub.s32 	%r88, 1, %r87;
	cvt.rn.f64.s32 	%fd139, %r88;
	st.global.f64 	[%rd6], %fd139;
	add.s64 	%rd70, %rd3, %rd14;
	mov.b64 	%rd71, 0;
	st.global.u64 	[%rd70], %rd71;
	bra.uni 	$L__BB9_27;
$L__BB9_13:
	cvta.to.global.u64 	%rd15, %rd7;
	mul.wide.u32 	%rd16, %r2, 4;
	add.s64 	%rd17, %rd15, %rd16;
	ld.global.u32 	%r91, [%rd17];
	ld.global.u32 	%r9, [%rd17+4];
	setp.ge.s32 	%p19, %r91, %r9;
	mov.f64 	%fd152, 0d0000000000000000;
	@%p19 bra 	$L__BB9_26;
	sub.s32 	%r10, %r9, %r91;
	sub.s32 	%r50, %r91, %r9;
	setp.gt.u32 	%p20, %r50, -8;
	mov.f64 	%fd151, 0d0000000000000000;
	@%p20 bra 	$L__BB9_17;
	and.b32  	%r51, %r10, -8;
	neg.s32 	%r89, %r51;
	mov.f64 	%fd151, 0d0000000000000000;
$L__BB9_16:
	.pragma "nounroll";
	mul.wide.s32 	%rd18, %r91, 4;
	add.s64 	%rd19, %rd2, %rd18;
	mul.wide.s32 	%rd20, %r91, 8;
	add.s64 	%rd21, %rd1, %rd20;
	ld.global.u32 	%r52, [%rd19];
	mad.lo.s32 	%r53, %r52, %r24, %r1;
	mul.wide.s32 	%rd22, %r53, 8;
	add.s64 	%rd23, %rd4, %rd22;
	ld.global.f64 	%fd48, [%rd23];
	mul.f64 	%fd49, %fd48, 0d3FF0147AE147AE14;
	ld.global.f64 	%fd50, [%rd21];
	mul.f64 	%fd51, %fd50, %fd49;
	sub.f64 	%fd52, %fd151, %fd51;
	ld.global.u32 	%r54, [%rd19+4];
	mad.lo.s32 	%r55, %r54, %r24, %r1;
	mul.wide.s32 	%rd24, %r55, 8;
	add.s64 	%rd25, %rd4, %rd24;
	ld.global.f64 	%fd53, [%rd25];
	mul.f64 	%fd54, %fd53, 0d3FF0147AE147AE14;
	ld.global.f64 	%fd55, [%rd21+8];
	mul.f64 	%fd56, %fd55, %fd54;
	sub.f64 	%fd57, %fd52, %fd56;
	ld.global.u32 	%r56, [%rd19+8];
	mad.lo.s32 	%r57, %r56, %r24, %r1;
	mul.wide.s32 	%rd26, %r57, 8;
	add.s64 	%rd27, %rd4, %rd26;
	ld.global.f64 	%fd58, [%rd27];
	mul.f64 	%fd59, %fd58, 0d3FF0147AE147AE14;
	ld.global.f64 	%fd60, [%rd21+16];
	mul.f64 	%fd61, %fd60, %fd59;
	sub.f64 	%fd62, %fd57, %fd61;
	ld.global.u32 	%r58, [%rd19+12];
	mad.lo.s32 	%r59, %r58, %r24, %r1;
	mul.wide.s32 	%rd28, %r59, 8;
	add.s64 	%rd29, %rd4, %rd28;
	ld.global.f64 	%fd63, [%rd29];
	mul.f64 	%fd64, %fd63, 0d3FF0147AE147AE14;
	ld.global.f64 	%fd65, [%rd21+24];
	mul.f64 	%fd66, %fd65, %fd64;
	sub.f64 	%fd67, %fd62, %fd66;
	ld.global.u32 	%r60, [%rd19+16];
	mad.lo.s32 	%r61, %r60, %r24, %r1;
	mul.wide.s32 	%rd30, %r61, 8;
	add.s64 	%rd31, %rd4, %rd30;
	ld.global.f64 	%fd68, [%rd31];
	mul.f64 	%fd69, %fd68, 0d3FF0147AE147AE14;
	ld.global.f64 	%fd70, [%rd21+32];
	mul.f64 	%fd71, %fd70, %fd69;
	sub.f64 	%fd72, %fd67, %fd71;
	ld.global.u32 	%r62, [%rd19+20];
	mad.lo.s32 	%r63, %r62, %r24, %r1;
	mul.wide.s32 	%rd32, %r63, 8;
	add.s64 	%rd33, %rd4, %rd32;
	ld.global.f64 	%fd73, [%rd33];
	mul.f64 	%fd74, %fd73, 0d3FF0147AE147AE14;
	ld.global.f64 	%fd75, [%rd21+40];
	mul.f64 	%fd76, %fd75, %fd74;
	sub.f64 	%fd77, %fd72, %fd76;
	ld.global.u32 	%r64, [%rd19+24];
	mad.lo.s32 	%r65, %r64, %r24, %r1;
	mul.wide.s32 	%rd34, %r65, 8;
	add.s64 	%rd35, %rd4, %rd34;
	ld.global.f64 	%fd78, [%rd35];
	mul.f64 	%fd79, %fd78, 0d3FF0147AE147AE14;
	ld.global.f64 	%fd80, [%rd21+48];
	mul.f64 	%fd81, %fd80, %fd79;
	sub.f64 	%fd82, %fd77, %fd81;
	ld.global.u32 	%r66, [%rd19+28];
	mad.lo.s32 	%r67, %r66, %r24, %r1;
	mul.wide.s32 	%rd36, %r67, 8;
	add.s64 	%rd37, %rd4, %rd36;
	ld.global.f64 	%fd83, [%rd37];
	mul.f64 	%fd84, %fd83, 0d3FF0147AE147AE14;
	ld.global.f64 	%fd85, [%rd21+56];
	mul.f64 	%fd86, %fd85, %fd84;
	sub.f64 	%fd151, %fd82, %fd86;
	add.s32 	%r91, %r91, 8;
	add.s32 	%r89, %r89, 8;
	setp.ne.s32 	%p21, %r89, 0;
	@%p21 bra 	$L__BB9_16;
$L__BB9_17:
	and.b32  	%r17, %r10, 7;
	setp.eq.s32 	%p22, %r17, 0;
	@%p22 bra 	$L__BB9_25;
	and.b32  	%r18, %r10, 3;
	setp.lt.u32 	%p23, %r17, 4;
	@%p23 bra 	$L__BB9_20;
	mul.wide.s32 	%rd38, %r91, 4;
	add.s64 	%rd39, %rd2, %rd38;
	ld.global.u32 	%r68, [%rd39];
	mad.lo.s32 	%r69, %r68, %r24, %r1;
	mul.wide.s32 	%rd40, %r69, 8;
	add.s64 	%rd41, %rd4, %rd40;
	ld.global.f64 	%fd88, [%rd41];
	mul.f64 	%fd89, %fd88, 0d3FF0147AE147AE14;
	mul.wide.s32 	%rd42, %r91, 8;
	add.s64 	%rd43, %rd1, %rd42;
	ld.global.f64 	%fd90, [%rd43];
	mul.f64 	%fd91, %fd90, %fd89;
	sub.f64 	%fd92, %fd151, %fd91;
	ld.global.u32 	%r70, [%rd39+4];
	mad.lo.s32 	%r71, %r70, %r24, %r1;
	mul.wide.s32 	%rd44, %r71, 8;
	add.s64 	%rd45, %rd4, %rd44;
	ld.global.f64 	%fd93, [%rd45];
	mul.f64 	%fd94, %fd93, 0d3FF0147AE147AE14;
	ld.global.f64 	%fd95, [%rd43+8];
	mul.f64 	%fd96, %fd95, %fd94;
	sub.f64 	%fd97, %fd92, %fd96;
	ld.global.u32 	%r72, [%rd39+8];
	mad.lo.s32 	%r73, %r72, %r24, %r1;
	mul.wide.s32 	%rd46, %r73, 8;
	add.s64 	%rd47, %rd4, %rd46;
	ld.global.f64 	%fd98, [%rd47];
	mul.f64 	%fd99, %fd98, 0d3FF0147AE147AE14;
	ld.global.f64 	%fd100, [%rd43+16];
	mul.f64 	%fd101, %fd100, %fd99;
	sub.f64 	%fd102, %fd97, %fd101;
	ld.global.u32 	%r74, [%rd39+12];
	mad.lo.s32 	%r75, %r74, %r24, %r1;
	mul.wide.s32 	%rd48, %r75, 8;
	add.s64 	%rd49, %rd4, %rd48;
	ld.global.f64 	%fd103, [%rd49];
	mul.f64 	%fd104, %fd103, 0d3FF0147AE147AE14;
	ld.global.f64 	%fd105, [%rd43+24];
	mul.f64 	%fd106, %fd105, %fd104;
	sub.f64 	%fd151, %fd102, %fd106;
	add.s32 	%r91, %r91, 4;
$L__BB9_20:
	setp.eq.s32 	%p24, %r18, 0;
	@%p24 bra 	$L__BB9_25;
	setp.eq.s32 	%p25, %r18, 1;
	@%p25 bra 	$L__BB9_23;
	mul.wide.s32 	%rd50, %r91, 4;
	add.s64 	%rd51, %rd2, %rd50;
	ld.global.u32 	%r76, [%rd51];
	mad.lo.s32 	%r77, %r76, %r24, %r1;
	mul.wide.s32 	%rd52, %r77, 8;
	add.s64 	%rd53, %rd4, %rd52;
	ld.global.f64 	%fd108, [%rd53];
	mul.f64 	%fd109, %fd108, 0d3FF0147AE147AE14;
	mul.wide.s32 	%rd54, %r91, 8;
	add.s64 	%rd55, %rd1, %rd54;
	ld.global.f64 	%fd110, [%rd55];
	mul.f64 	%fd111, %fd110, %fd109;
	sub.f64 	%fd112, %fd151, %fd111;
	ld.global.u32 	%r78, [%rd51+4];
	mad.lo.s32 	%r79, %r78, %r24, %r1;
	mul.wide.s32 	%rd56, %r79, 8;
	add.s64 	%rd57, %rd4, %rd56;
	ld.global.f64 	%fd113, [%rd57];
	mul.f64 	%fd114, %fd113, 0d3FF0147AE147AE14;
	ld.global.f64 	%fd115, [%rd55+8];
	mul.f64 	%fd116, %fd115, %fd114;
	sub.f64 	%fd151, %fd112, %fd116;
	add.s32 	%r91, %r91, 2;
$L__BB9_23:
	and.b32  	%r80, %r10, 1;
	setp.eq.b32 	%p26, %r80, 1;
	not.pred 	%p27, %p26;
	@%p27 bra 	$L__BB9_25;
	mul.wide.s32 	%rd58, %r91, 4;
	add.s64 	%rd59, %rd2, %rd58;
	ld.global.u32 	%r81, [%rd59];
	mad.lo.s32 	%r82, %r81, %r24, %r1;
	mul.wide.s32 	%rd60, %r82, 8;
	add.s64 	%rd61, %rd4, %rd60;
	ld.global.f64 	%fd117, [%rd61];
	mul.f64 	%fd118, %fd117, 0dBFF0147AE147AE14;
	mul.wide.s32 	%rd62, %r91, 8;
	add.s64 	%rd63, %rd1, %rd62;
	ld.global.f64 	%fd119, [%rd63];
	fma.rn.f64 	%fd151, %fd119, %fd118, %fd151;
$L__BB9_25:
	add.f64 	%fd152, %fd151, %fd151;
$L__BB9_26:
	ld.param.f64 	%fd141, [_Z21symplectic_kernel_tspPiS_PdS0_S0_S0_dS_ididddiii_param_13];
	ld.param.f64 	%fd140, [_Z21symplectic_kernel_tspPiS_PdS0_S0_S0_dS_ididddiii_param_6];
	ld.param.u64 	%rd72, [_Z21symplectic_kernel_tspPiS_PdS0_S0_S0_dS_ididddiii_param_3];
	rem.s32 	%r83, %r2, %r23;
	cvta.to.global.u64 	%rd64, %rd72;
	mul.wide.u32 	%rd65, %r83, 8;
	add.s64 	%rd66, %rd64, %rd65;
	ld.global.f64 	%fd120, [%rd66];
	mul.f64 	%fd121, %fd30, %fd120;
	add.s32 	%r84, %r23, -2;
	cvt.rn.f64.s32 	%fd122, %r84;
	add.f64 	%fd123, %fd31, %fd141;
	fma.rn.f64 	%fd124, %fd123, %fd122, %fd121;
	mul.f64 	%fd125, %fd124, 0dBFE0000000000000;
	min.f64 	%fd126, %fd11, 0d3FF0000000000000;
	fma.rn.f64 	%fd127, %fd126, %fd125, %fd152;
	mul.f64 	%fd128, %fd29, %fd127;
	mul.wide.s32 	%rd67, %r7, 8;
	add.s64 	%rd68, %rd3, %rd67;
	ld.global.f64 	%fd129, [%rd68];
	fma.rn.f64 	%fd130, %fd140, %fd128, %fd129;
	st.global.f64 	[%rd68], %fd130;
	ld.global.f64 	%fd131, [%rd6];
	fma.rn.f64 	%fd132, %fd140, %fd130, %fd131;
	st.global.f64 	[%rd6], %fd132;
	mov.f64 	%fd133, 0d3FF0000000000000;
	sub.f64 	%fd134, %fd133, %fd12;
	mul.f64 	%fd135, %fd140, %fd134;
	mul.f64 	%fd136, %fd135, %fd132;
	ld.global.f64 	%fd137, [%rd68];
	sub.f64 	%fd138, %fd137, %fd136;
	st.global.f64 	[%rd68], %fd138;
$L__BB9_27:
	ret;

}
.func  (.param .align 16 .b8 func_retval0[16]) __internal_trig_reduction_slowpathd(
	.param .b64 __internal_trig_reduction_slowpathd_param_0
)
{
	.local .align 8 .b8 	__local_depot10[40];
	.reg .b64 	%SP;
	.reg .b64 	%SPL;
	.reg .pred 	%p<10>;
	.reg .b32 	%r<47>;
	.reg .b64 	%rd<74>;
	.reg .b64 	%fd<5>;

	mov.u64 	%SPL, __local_depot10;
	ld.param.f64 	%fd4, [__internal_trig_reduction_slowpathd_param_0];
	add.u64 	%rd1, %SPL, 0;
	{
	.reg .b32 %temp; 
	mov.b64 	{%temp, %r1}, %fd4;
	}
	shr.u32 	%r2, %r1, 20;
	and.b32  	%r3, %r2, 2047;
	setp.eq.s32 	%p1, %r3, 2047;
	mov.b32 	%r46, 0;
	@%p1 bra 	$L__BB10_9;
	add.s32 	%r20, %r3, -1024;
	mov.b64 	%rd20, %fd4;
	shl.b64 	%rd2, %rd20, 11;
	shr.u32 	%r4, %r20, 6;
	sub.s32 	%r45, 15, %r4;
	sub.s32 	%r21, 19, %r4;
	setp.lt.u32 	%p2, %r20, 128;
	selp.b32 	%r6, 18, %r21, %p2;
	setp.ge.s32 	%p3, %r45, %r6;
	mov.b64 	%rd70, 0;
	@%p3 bra 	$L__BB10_4;
	add.s32 	%r23, %r6, %r4;
	neg.s32 	%r43, %r23;
	or.b64  	%rd3, %rd2, -9223372036854775808;
	mov.b64 	%rd70, 0;
	mov.b32 	%r42, 0;
	mov.u64 	%rd25, __cudart_i2opi_d;
	mov.u32 	%r44, %r45;
$L__BB10_3:
	.pragma "nounroll";
	mul.wide.s32 	%rd22, %r42, 8;
	add.s64 	%rd23, %rd1, %rd22;
	mul.wide.s32 	%rd24, %r44, 8;
	add.s64 	%rd26, %rd25, %rd24;
	ld.global.nc.u64 	%rd27, [%rd26];
	{
	.reg .u32 %r0, %r1, %r2, %r3, %alo, %ahi, %blo, %bhi, %clo, %chi;
	mov.b64 	{%alo,%ahi}, %rd27;
	mov.b64 	{%blo,%bhi}, %rd3;
	mov.b64 	{%clo,%chi}, %rd70;
	mad.lo.cc.u32 	%r0, %alo, %blo, %clo;
	madc.hi.cc.u32 	%r1, %alo, %blo, %chi;
	madc.hi.u32 	%r2, %alo, %bhi, 0;
	mad.lo.cc.u32 	%r1, %alo, %bhi, %r1;
	madc.hi.cc.u32 	%r2, %ahi, %blo, %r2;
	madc.hi.u32 	%r3, %ahi, %bhi, 0;
	mad.lo.cc.u32 	%r1, %ahi, %blo, %r1;
	madc.lo.cc.u32 	%r2, %ahi, %bhi, %r2;
	addc.u32 	%r3, %r3, 0;
	mov.b64 	%rd28, {%r0,%r1};
	mov.b64 	%rd70, {%r2,%r3};
	}
	st.local.u64 	[%rd23], %rd28;
	add.s32 	%r44, %r44, 1;
	add.s32 	%r43, %r43, 1;
	add.s32 	%r42, %r42, 1;
	setp.ne.s32 	%p4, %r43, -15;
	mov.u32 	%r45, %r6;
	@%p4 bra 	$L__BB10_3;
$L__BB10_4:
	cvt.s64.s32 	%rd29, %r45;
	cvt.u64.u32 	%rd30, %r4;
	add.s64 	%rd31, %rd30, %rd29;
	shl.b64 	%rd32, %rd31, 3;
	add.s64 	%rd33, %rd1, %rd32;
	st.local.u64 	[%rd33+-120], %rd70;
	and.b32  	%r15, %r2, 63;
	ld.local.u64 	%rd72, [%rd1+16];
	ld.local.u64 	%rd71, [%rd1+24];
	setp.eq.s32 	%p5, %r15, 0;
	@%p5 bra 	$L__BB10_6;
	shl.b64 	%rd34, %rd71, %r15;
	shr.u64 	%rd35, %rd72, 1;
	xor.b32  	%r24, %r15, 63;
	shr.u64 	%rd36, %rd35, %r24;
	or.b64  	%rd71, %rd34, %rd36;
	ld.local.u64 	%rd37, [%rd1+8];
	shl.b64 	%rd38, %rd72, %r15;
	shr.u64 	%rd39, %rd37, 1;
	shr.u64 	%rd40, %rd39, %r24;
	or.b64  	%rd72, %rd38, %rd40;
$L__BB10_6:
	and.b32  	%r25, %r1, -2147483648;
	shr.u64 	%rd41, %rd71, 62;
	cvt.u32.u64 	%r26, %rd41;
	mov.b64 	{%r27, %r28}, %rd71;
	mov.b64 	{%r29, %r30}, %rd72;
	shf.l.wrap.b32 	%r31, %r30, %r27, 2;
	shf.l.wrap.b32 	%r32, %r27, %r28, 2;
	mov.b64 	%rd42, {%r31, %r32};
	shl.b64 	%rd43, %rd72, 2;
	shr.u64 	%rd44, %rd42, 63;
	cvt.u32.u64 	%r33, %rd44;
	add.s32 	%r34, %r33, %r26;
	setp.eq.s32 	%p6, %r25, 0;
	neg.s32 	%r35, %r34;
	selp.b32 	%r46, %r34, %r35, %p6;
	setp.gt.s64 	%p7, %rd42, -1;
	mov.b64 	%rd45, 0;
	{
	.reg .u32 %r0, %r1, %r2, %r3, %a0, %a1, %a2, %a3, %b0, %b1, %b2, %b3;
	mov.b64 	{%a0,%a1}, %rd45;
	mov.b64 	{%a2,%a3}, %rd45;
	mov.b64 	{%b0,%b1}, %rd43;
	mov.b64 	{%b2,%b3}, %rd42;
	sub.cc.u32 	%r0, %a0, %b0;
	subc.cc.u32 	%r1, %a1, %b1;
	subc.cc.u32 	%r2, %a2, %b2;
	subc.u32 	%r3, %a3, %b3;
	mov.b64 	%rd46, {%r0,%r1};
	mov.b64 	%rd47, {%r2,%r3};
	}
	xor.b32  	%r36, %r25, -2147483648;
	selp.b64 	%rd73, %rd42, %rd47, %p7;
	selp.b64 	%rd14, %rd43, %rd46, %p7;
	selp.b32 	%r17, %r25, %r36, %p7;
	clz.b64 	%r37, %rd73;
	cvt.u64.u32 	%rd15, %r37;
	setp.eq.s32 	%p8, %r37, 0;
	@%p8 bra 	$L__BB10_8;
	cvt.u32.u64 	%r38, %rd15;
	and.b32  	%r39, %r38, 63;
	shl.b64 	%rd48, %rd73, %r39;
	shr.u64 	%rd49, %rd14, 1;
	not.b32 	%r40, %r38;
	and.b32  	%r41, %r40, 63;
	shr.u64 	%rd50, %rd49, %r41;
	or.b64  	%rd73, %rd48, %rd50;
$L__BB10_8:
	mov.b64 	%rd51, -3958705157555305931;
	{
	.reg .u32 %r0, %r1, %r2, %r3, %alo, %ahi, %blo, %bhi;
	mov.b64 	{%alo,%ahi}, %rd73;
	mov.b64 	{%blo,%bhi}, %rd51;
	mul.lo.u32 	%r0, %alo, %blo;
	mul.hi.u32 	%r1, %alo, %blo;
	mad.lo.cc.u32 	%r1, %alo, %bhi, %r1;
	madc.hi.u32 	%r2, %alo, %bhi, 0;
	mad.lo.cc.u32 	%r1, %ahi, %blo, %r1;
	madc.hi.cc.u32 	%r2, %ahi, %blo, %r2;
	madc.hi.u32 	%r3, %ahi, %bhi, 0;
	mad.lo.cc.u32 	%r2, %ahi, %bhi, %r2;
	addc.u32 	%r3, %r3, 0;
	mov.b64 	%rd52, {%r0,%r1};
	mov.b64 	%rd53, {%r2,%r3};
	}
	setp.gt.s64 	%p9, %rd53, 0;
	{
	.reg .u32 %r0, %r1, %r2, %r3, %a0, %a1, %a2, %a3, %b0, %b1, %b2, %b3;
	mov.b64 	{%a0,%a1}, %rd52;
	mov.b64 	{%a2,%a3}, %rd53;
	mov.b64 	{%b0,%b1}, %rd52;
	mov.b64 	{%b2,%b3}, %rd53;
	add.cc.u32 	%r0, %a0, %b0;
	addc.cc.u32 	%r1, %a1, %b1;
	addc.cc.u32 	%r2, %a2, %b2;
	addc.u32 	%r3, %a3, %b3;
	mov.b64 	%rd54, {%r0,%r1};
	mov.b64 	%rd55, {%r2,%r3};
	}
	selp.b64 	%rd56, %rd55, %rd53, %p9;
	selp.s64 	%rd57, -1, 0, %p9;
	sub.s64 	%rd58, %rd57, %rd15;
	cvt.u64.u32 	%rd59, %r17;
	shl.b64 	%rd60, %rd59, 32;
	add.s64 	%rd61, %rd56, 1;
	shr.u64 	%rd62, %rd61, 10;
	add.s64 	%rd63, %rd62, 1;
	shr.u64 	%rd64, %rd63, 1;
	shl.b64 	%rd65, %rd58, 52;
	add.s64 	%rd66, %rd65, %rd64;
	add.s64 	%rd67, %rd66, 4602678819172646912;
	or.b64  	%rd68, %rd67, %rd60;
	mov.b64 	%fd4, %rd68;
$L__BB10_9:
	st.param.f64 	[func_retval0], %fd4;
	st.param.b32 	[func_retval0+8], %r46;
	ret;

}
.func  (.param .b64 func_retval0) __internal_accurate_pow(
	.param .b64 __internal_accurate_pow_param_0,
	.param .b64 __internal_accurate_pow_param_1
)
{
	.reg .pred 	%p<8>;
	.reg .b32 	%r<49>;
	.reg .b32 	%f<3>;
	.reg .b64 	%fd<109>;

	ld.param.f64 	%fd10, [__internal_accurate_pow_param_0];
	ld.param.f64 	%fd11, [__internal_accurate_pow_param_1];
	{
	.reg .b32 %temp; 
	mov.b64 	{%temp, %r46}, %fd10;
	}
	{
	.reg .b32 %temp; 
	mov.b64 	{%r45, %temp}, %fd10;
	}
	shr.u32 	%r47, %r46, 20;
	setp.gt.u32 	%p1, %r46, 1048575;
	@%p1 bra 	$L__BB11_2;
	mul.f64 	%fd12, %fd10, 0d4350000000000000;
	{
	.reg .b32 %temp; 
	mov.b64 	{%temp, %r46}, %fd12;
	}
	{
	.reg .b32 %temp; 
	mov.b64 	{%r45, %temp}, %fd12;
	}
	shr.u32 	%r16, %r46, 20;
	add.s32 	%r47, %r16, -54;
$L__BB11_2:
	add.s32 	%r48, %r47, -1023;
	and.b32  	%r17, %r46, -2146435073;
	or.b32  	%r18, %r17, 1072693248;
	mov.b64 	%fd107, {%r45, %r18};
	setp.lt.u32 	%p2, %r18, 1073127583;
	@%p2 bra 	$L__BB11_4;
	{
	.reg .b32 %temp; 
	mov.b64 	{%r19, %temp}, %fd107;
	}
	{
	.reg .b32 %temp; 
	mov.b64 	{%temp, %r20}, %fd107;
	}
	add.s32 	%r21, %r20, -1048576;
	mov.b64 	%fd107, {%r19, %r21};
	add.s32 	%r48, %r47, -1022;
$L__BB11_4:
	add.f64 	%fd13, %fd107, 0dBFF0000000000000;
	add.f64 	%fd14, %fd107, 0d3FF0000000000000;
	rcp.approx.ftz.f64 	%fd15, %fd14;
	neg.f64 	%fd16, %fd14;
	fma.rn.f64 	%fd17, %fd16, %fd15, 0d3FF0000000000000;
	fma.rn.f64 	%fd18, %fd17, %fd17, %fd17;
	fma.rn.f64 	%fd19, %fd18, %fd15, %fd15;
	mul.f64 	%fd20, %fd13, %fd19;
	fma.rn.f64 	%fd21, %fd13, %fd19, %fd20;
	mul.f64 	%fd22, %fd21, %fd21;
	fma.rn.f64 	%fd23, %fd22, 0d3EB0F5FF7D2CAFE2, 0d3ED0F5D241AD3B5A;
	fma.rn.f64 	%fd24, %fd23, %fd22, 0d3EF3B20A75488A3F;
	fma.rn.f64 	%fd25, %fd24, %fd22, 0d3F1745CDE4FAECD5;
	fma.rn.f64 	%fd26, %fd25, %fd22, 0d3F3C71C7258A578B;
	fma.rn.f64 	%fd27, %fd26, %fd22, 0d3F6249249242B910;
	fma.rn.f64 	%fd28, %fd27, %fd22, 0d3F89999999999DFB;
	sub.f64 	%fd29, %fd13, %fd21;
	add.f64 	%fd30, %fd29, %fd29;
	neg.f64 	%fd31, %fd21;
	fma.rn.f64 	%fd32, %fd31, %fd13, %fd30;
	mul.f64 	%fd33, %fd19, %fd32;
	fma.rn.f64 	%fd34, %fd22, %fd28, 0d3FB5555555555555;
	mov.f64 	%fd35, 0d3FB5555555555555;
	sub.f64 	%fd36, %fd35, %fd34;
	fma.rn.f64 	%fd37, %fd22, %fd28, %fd36;
	add.f64 	%fd38, %fd37, 0dBC46A4CB00B9E7B0;
	add.f64 	%fd39, %fd34, %fd38;
	sub.f64 	%fd40, %fd34, %fd39;
	add.f64 	%fd41, %fd38, %fd40;
	mul.rn.f64 	%fd42, %fd21, %fd21;
	neg.f64 	%fd43, %fd42;
	fma.rn.f64 	%fd44, %fd21, %fd21, %fd43;
	{
	.reg .b32 %temp; 
	mov.b64 	{%r22, %temp}, %fd33;
	}
	{
	.reg .b32 %temp; 
	mov.b64 	{%temp, %r23}, %fd33;
	}
	add.s32 	%r24, %r23, 1048576;
	mov.b64 	%fd45, {%r22, %r24};
	fma.rn.f64 	%fd46, %fd21, %fd45, %fd44;
	mul.rn.f64 	%fd47, %fd42, %fd21;
	neg.f64 	%fd48, %fd47;
	fma.rn.f64 	%fd49, %fd42, %fd21, %fd48;
	fma.rn.f64 	%fd50, %fd42, %fd33, %fd49;
	fma.rn.f64 	%fd51, %fd46, %fd21, %fd50;
	mul.rn.f64 	%fd52, %fd39, %fd47;
	neg.f64 	%fd53, %fd52;
	fma.rn.f64 	%fd54, %fd39, %fd47, %fd53;
	fma.rn.f64 	%fd55, %fd39, %fd51, %fd54;
	fma.rn.f64 	%fd56, %fd41, %fd47, %fd55;
	add.f64 	%fd57, %fd52, %fd56;
	sub.f64 	%fd58, %fd52, %fd57;
	add.f64 	%fd59, %fd56, %fd58;
	add.f64 	%fd60, %fd21, %fd57;
	sub.f64 	%fd61, %fd21, %fd60;
	add.f64 	%fd62, %fd57, %fd61;
	add.f64 	%fd63, %fd59, %fd62;
	add.f64 	%fd64, %fd33, %fd63;
	add.f64 	%fd65, %fd60, %fd64;
	sub.f64 	%fd66, %fd60, %fd65;
	add.f64 	%fd67, %fd64, %fd66;
	xor.b32  	%r25, %r48, -2147483648;
	mov.b32 	%r26, 1127219200;
	mov.b64 	%fd68, {%r25, %r26};
	mov.b32 	%r27, -2147483648;
	mov.b64 	%fd69, {%r27, %r26};
	sub.f64 	%fd70, %fd68, %fd69;
	fma.rn.f64 	%fd71, %fd70, 0d3FE62E42FEFA39EF, %fd65;
	fma.rn.f64 	%fd72, %fd70, 0dBFE62E42FEFA39EF, %fd71;
	sub.f64 	%fd73, %fd72, %fd65;
	sub.f64 	%fd74, %fd67, %fd73;
	fma.rn.f64 	%fd75, %fd70, 0d3C7ABC9E3B39803F, %fd74;
	add.f64 	%fd76, %fd71, %fd75;
	sub.f64 	%fd77, %fd71, %fd76;
	add.f64 	%fd78, %fd75, %fd77;
	{
	.reg .b32 %temp; 
	mov.b64 	{%temp, %r28}, %fd11;
	}
	{
	.reg .b32 %temp; 
	mov.b64 	{%r29, %temp}, %fd11;
	}
	shl.b32 	%r30, %r28, 1;
	setp.gt.u32 	%p3, %r30, -33554433;
	and.b32  	%r31, %r28, -15728641;
	selp.b32 	%r32, %r31, %r28, %p3;
	mov.b64 	%fd79, {%r29, %r32};
	mul.rn.f64 	%fd80, %fd76, %fd79;
	neg.f64 	%fd81, %fd80;
	fma.rn.f64 	%fd82, %fd76, %fd79, %fd81;
	fma.rn.f64 	%fd83, %fd78, %fd79, %fd82;
	add.f64 	%fd4, %fd80, %fd83;
	sub.f64 	%fd84, %fd80, %fd4;
	add.f64 	%fd5, %fd83, %fd84;
	fma.rn.f64 	%fd85, %fd4, 0d3FF71547652B82FE, 0d4338000000000000;
	{
	.reg .b32 %temp; 
	mov.b64 	{%r13, %temp}, %fd85;
	}
	mov.f64 	%fd86, 0dC338000000000000;
	add.rn.f64 	%fd87, %fd85, %fd86;
	fma.rn.f64 	%fd88, %fd87, 0dBFE62E42FEFA39EF, %fd4;
	fma.rn.f64 	%fd89, %fd87, 0dBC7ABC9E3B39803F, %fd88;
	fma.rn.f64 	%fd90, %fd89, 0d3E5ADE1569CE2BDF, 0d3E928AF3FCA213EA;
	fma.rn.f64 	%fd91, %fd90, %fd89, 0d3EC71DEE62401315;
	fma.rn.f64 	%fd92, %fd91, %fd89, 0d3EFA01997C89EB71;
	fma.rn.f64 	%fd93, %fd92, %fd89, 0d3F2A01A014761F65;
	fma.rn.f64 	%fd94, %fd93, %fd89, 0d3F56C16C1852B7AF;
	fma.rn.f64 	%fd95, %fd94, %fd89, 0d3F81111111122322;
	fma.rn.f64 	%fd96, %fd95, %fd89, 0d3FA55555555502A1;
	fma.rn.f64 	%fd97, %fd96, %fd89, 0d3FC5555555555511;
	fma.rn.f64 	%fd98, %fd97, %fd89, 0d3FE000000000000B;
	fma.rn.f64 	%fd99, %fd98, %fd89, 0d3FF0000000000000;
	fma.rn.f64 	%fd100, %fd99, %fd89, 0d3FF0000000000000;
	{
	.reg .b32 %temp; 
	mov.b64 	{%r14, %temp}, %fd100;
	}
	{
	.reg .b32 %temp; 
	mov.b64 	{%temp, %r15}, %fd100;
	}
	shl.b32 	%r33, %r13, 20;
	add.s32 	%r34, %r33, %r15;
	mov.b64 	%fd108, {%r14, %r34};
	{
	.reg .b32 %temp; 
	mov.b64 	{%temp, %r35}, %fd4;
	}
	mov.b32 	%f2, %r35;
	abs.f32 	%f1, %f2;
	setp.lt.f32 	%p4, %f1, 0f4086232B;
	@%p4 bra 	$L__BB11_7;
	setp.lt.f64 	%p5, %fd4, 0d0000000000000000;
	add.f64 	%fd101, %fd4, 0d7FF0000000000000;
	selp.f64 	%fd108, 0d0000000000000000, %fd101, %p5;
	setp.geu.f32 	%p6, %f1, 0f40874800;
	@%p6 bra 	$L__BB11_7;
	shr.u32 	%r36, %r13, 31;
	add.s32 	%r37, %r13, %r36;
	shr.s32 	%r38, %r37, 1;
	shl.b32 	%r39, %r38, 20;
	add.s32 	%r40, %r15, %r39;
	mov.b64 	%fd102, {%r14, %r40};
	sub.s32 	%r41, %r13, %r38;
	shl.b32 	%r42, %r41, 20;
	add.s32 	%r43, %r42, 1072693248;
	mov.b32 	%r44, 0;
	mov.b64 	%fd103, {%r44, %r43};
	mul.f64 	%fd108, %fd103, %fd102;
$L__BB11_7:
	abs.f64 	%fd104, %fd108;
	setp.eq.f64 	%p7, %fd104, 0d7FF0000000000000;
	fma.rn.f64 	%fd105, %fd108, %fd5, %fd108;
	selp.f64 	%fd106, %fd108, %fd105, %p7;
	st.param.f64 	[func_retval0], %fd106;
	ret;

}


// ===== COMPILED SASS (sm_100) =====

	.target	sm_100

	.elftype	@"ET_EXEC"


//--------------------- .note.nv.tkinfo           --------------------------
	.section	.note.nv.tkinfo,"",@"SHT_NOTE"
	.sectionflags	@"SHF_NOTE_NV_TKINFO"
	.tkinfo
        /*0018*/ 	.word	0x00000002
        /*0030*/ 	.string	""
        /*0030*/ 	.string	"ptxas"
        /*0030*/ 	.string	"Cuda compilation tools, release 13.0, V13.0.88"
        /*0030*/ 	.string	"Build cuda_13.0.r13.0/compiler.36424714_0"
        /*0030*/ 	.string	"-arch sm_100 -m 64 "



//--------------------- .note.nv.cuinfo           --------------------------
	.section	.note.nv.cuinfo,"",@"SHT_NOTE"
	.sectionflags	@"SHF_NOTE_NV_CUINFO"
        /*0018*/ 	.short	0x0002
        /*001a*/ 	.short	0x0064
        /*001c*/ 	.short	0x0082
	.zero		2


//--------------------- .nv.info                  --------------------------
	.section	.nv.info,"",@"SHT_CUDA_INFO"
	.align	4


	//----- nvinfo : EIATTR_REGCOUNT
	.align		4
        /*0000*/ 	.byte	0x04, 0x2f
        /*0002*/ 	.short	(.L_3 - .L_2)
	.align		4
.L_2:
        /*0004*/ 	.word	index@(_Z9Update_XYPdS_ddii)
        /*0008*/ 	.word	0x00000012


	//----- nvinfo : EIATTR_FRAME_SIZE
	.align		4
.L_3:
        /*000c*/ 	.byte	0x04, 0x11
        /*000e*/ 	.short	(.L_5 - .L_4)
	.align		4
.L_4:
        /*0010*/ 	.word	index@(_Z9Update_XYPdS_ddii)
        /*0014*/ 	.word	0x00000000


	//----- nvinfo : EIATTR_REGCOUNT
	.align		4
.L_5:
        /*0018*/ 	.byte	0x04, 0x2f
        /*001a*/ 	.short	(.L_7 - .L_6)
	.align		4
.L_6:
        /*001c*/ 	.word	index@(_Z13update_windowPdPiS0_PbS1_S0_iii)
        /*0020*/ 	.word	0x00000020


	//----- nvinfo : EIATTR_FRAME_SIZE
	.align		4
.L_7:
        /*0024*/ 	.byte	0x04, 0x11
        /*0026*/ 	.short	(.L_9 - .L_8)
	.align		4
.L_8:
        /*0028*/ 	.word	index@(_Z13update_windowPdPiS0_PbS1_S0_iii)
        /*002c*/ 	.word	0x00000000


	//----- nvinfo : EIATTR_REGCOUNT
	.align		4
.L_9:
        /*0030*/ 	.byte	0x04, 0x2f
        /*0032*/ 	.short	(.L_11 - .L_10)
	.align		4
.L_10:
        /*0034*/ 	.word	index@(_Z24symplectic_kernel_maxcutPiS_PdS0_S0_ddS_dii)
        /*0038*/ 	.word	0x00000020


	//----- nvinfo : EIATTR_FRAME_SIZE
	.align		4
.L_11:
        /*003c*/ 	.byte	0x04, 0x11
        /*003e*/ 	.short	(.L_13 - .L_12)
	.align		4
.L_12:
        /*0040*/ 	.word	index@(_Z24symplectic_kernel_maxcutPiS_PdS0_S0_ddS_dii)
        /*0044*/ 	.word	0x00000000


	//----- nvinfo : EIATTR_REGCOUNT
	.align		4
.L_13:
        /*0048*/ 	.byte	0x04, 0x2f
        /*004a*/ 	.short	(.L_15 - .L_14)
	.align		4
.L_14:
        /*004c*/ 	.word	index@(_Z15compute_max_cutPiS_PdS_S0_ii)
        /*0050*/ 	.word	0x00000020


	//----- nvinfo : EIATTR_FRAME_SIZE
	.align		4
.L_15:
        /*0054*/ 	.byte	0x04, 0x11
        /*0056*/ 	.short	(.L_17 - .L_16)
	.align		4
.L_16:
        /*0058*/ 	.word	index@(_Z15compute_max_cutPiS_PdS_S0_ii)
        /*005c*/ 	.word	0x00000000


	//----- nvinfo : EIATTR_REGCOUNT
	.align		4
.L_17:
        /*0060*/ 	.byte	0x04, 0x2f
        /*0062*/ 	.short	(.L_19 - .L_18)
	.align		4
.L_18:
        /*0064*/ 	.word	index@(_Z11sum_max_cutPdS_dii)
        /*0068*/ 	.word	0x00000020


	//----- nvinfo : EIATTR_FRAME_SIZE
	.align		4
.L_19:
        /*006c*/ 	.byte	0x04, 0x11
        /*006e*/ 	.short	(.L_21 - .L_20)
	.align		4
.L_20:
        /*0070*/ 	.word	index@(_Z11sum_max_cutPdS_dii)
        /*0074*/ 	.word	0x00000000


	//----- nvinfo : EIATTR_REGCOUNT
	.align		4
.L_21:
        /*0078*/ 	.byte	0x04, 0x2f
        /*007a*/ 	.short	(.L_23 - .L_22)
	.align		4
.L_22:
        /*007c*/ 	.word	index@(_Z17TSP_distances_GEOPdS_S_i)
        /*0080*/ 	.word	0x00000020


	//----- nvinfo : EIATTR_FRAME_SIZE
	.align		4
.L_23:
        /*0084*/ 	.byte	0x04, 0x11
        /*0086*/ 	.short	(.L_25 - .L_24)
	.align		4
.L_24:
        /*0088*/ 	.word	index@($_Z17TSP_distances_GEOPdS_S_i$__internal_trig_reduction_slowpathd)
        /*008c*/ 	.word	0x00000028


	//----- nvinfo : EIATTR_FRAME_SIZE
	.align		4
.L_25:
        /*0090*/ 	.byte	0x04, 0x11
        /*0092*/ 	.short	(.L_27 - .L_26)
	.align		4
.L_26:
        /*0094*/ 	.word	index@(_Z17TSP_distances_GEOPdS_S_i)
        /*0098*/ 	.word	0x00000028


	//----- nvinfo : EIATTR_REGCOUNT
	.align		4
.L_27:
        /*009c*/ 	.byte	0x04, 0x2f
        /*009e*/ 	.short	(.L_29 - .L_28)
	.align		4
.L_28:
        /*00a0*/ 	.word	index@(_Z20TSP_distances_EUC_2DPdS_S_i)
        /*00a4*/ 	.word	0x0000001e


	//----- nvinfo : EIATTR_FRAME_SIZE
	.align		4
.L_29:
        /*00a8*/ 	.byte	0x04, 0x11
        /*00aa*/ 	.short	(.L_31 - .L_30)
	.align		4
.L_30:
        /*00ac*/ 	.word	index@($_Z20TSP_distances_EUC_2DPdS_S_i$__internal_accurate_pow)
        /*00b0*/ 	.word	0x00000000


	//----- nvinfo : EIATTR_FRAME_SIZE
	.align		4
.L_31:
        /*00b4*/ 	.byte	0x04, 0x11
        /*00b6*/ 	.short	(.L_33 - .L_32)
	.align		4
.L_32:
        /*00b8*/ 	.word	index@(_Z20TSP_distances_EUC_2DPdS_S_i)
        /*00bc*/ 	.word	0x00000000


	//----- nvinfo : EIATTR_REGCOUNT
	.align		4
.L_33:
        /*00c0*/ 	.byte	0x04, 0x2f
        /*00c2*/ 	.short	(.L_35 - .L_34)
	.align		4
.L_34:
        /*00c4*/ 	.word	index@(_Z16tsp_spin_averagePiPdiii)
        /*00c8*/ 	.word	0x0000001d


	//----- nvinfo : EIATTR_FRAME_SIZE
	.align		4
.L_35:
        /*00cc*/ 	.byte	0x04, 0x11
        /*00ce*/ 	.short	(.L_37 - .L_36)
	.align		4
.L_36:
        /*00d0*/ 	.word	index@($__internal_1_$__cuda_sm20_div_rn_f64_full)
        /*00d4*/ 	.word	0x00000000


	//----- nvinfo : EIATTR_FRAME_SIZE
	.align		4
.L_37:
        /*00d8*/ 	.byte	0x04, 0x11
        /*00da*/ 	.short	(.L_39 - .L_38)
	.align		4
.L_38:
        /*00dc*/ 	.word	index@(_Z16tsp_spin_averagePiPdiii)
        /*00e0*/ 	.word	0x00000000


	//----- nvinfo : EIATTR_REGCOUNT
	.align		4
.L_39:
        /*00e4*/ 	.byte	0x04, 0x2f
        /*00e6*/ 	.short	(.L_41 - .L_40)
	.align		4
.L_40:
        /*00e8*/ 	.word	index@(_Z17update_window_tspPdPiS0_PbS1_S0_S0_iS0_S0_S0_iii)
        /*00ec*/ 	.word	0x00000020


	//----- nvinfo : EIATTR_FRAME_SIZE
	.align		4
.L_41:
        /*00f0*/ 	.byte	0x04, 0x11
        /*00f2*/ 	.short	(.L_43 - .L_42)
	.align		4
.L_42:
        /*00f4*/ 	.word	index@(_Z17update_window_tspPdPiS0_PbS1_S0_S0_iS0_S0_S0_iii)
        /*00f8*/ 	.word	0x00000000


	//----- nvinfo : EIATTR_REGCOUNT
	.align		4
.L_43:
        /*00fc*/ 	.byte	0x04, 0x2f
        /*00fe*/ 	.short	(.L_45 - .L_44)
	.align		4
.L_44:
        /*0100*/ 	.word	index@(_Z21symplectic_kernel_tspPiS_PdS0_S0_S0_dS_ididddiii)
        /*0104*/ 	.word	0x00000022


	//----- nvinfo : EIATTR_FRAME_SIZE
	.align		4
.L_45:
        /*0108*/ 	.byte	0x04, 0x11
        /*010a*/ 	.short	(.L_47 - .L_46)
	.align		4
.L_46:
        /*010c*/ 	.word	index@($_Z21symplectic_kernel_tspPiS_PdS0_S0_S0_dS_ididddiii$__internal_accurate_pow)
        /*0110*/ 	.word	0x00000000


	//----- nvinfo : EIATTR_FRAME_SIZE
	.align		4
.L_47:
        /*0114*/ 	.byte	0x04, 0x11
        /*0116*/ 	.short	(.L_49 - .L_48)
	.align		4
.L_48:
        /*0118*/ 	.word	index@($__internal_0_$__cuda_sm20_div_rn_f64_full)
        /*011c*/ 	.word	0x00000000


	//----- nvinfo : EIATTR_FRAME_SIZE
	.align		4
.L_49:
        /*0120*/ 	.byte	0x04, 0x11
        /*0122*/ 	.short	(.L_51 - .L_50)
	.align		4
.L_50:
        /*0124*/ 	.word	index@(_Z21symplectic_kernel_tspPiS_PdS0_S0_S0_dS_ididddiii)
        /*0128*/ 	.word	0x00000000


	//----- nvinfo : EIATTR_MIN_STACK_SIZE
	.align		4
.L_51:
        /*012c*/ 	.byte	0x04, 0x12
        /*012e*/ 	.short	(.L_53 - .L_52)
	.align		4
.L_52:
        /*0130*/ 	.word	index@(_Z21symplectic_kernel_tspPiS_PdS0_S0_S0_dS_ididddiii)
        /*0134*/ 	.word	0x00000000


	//----- nvinfo : EIATTR_MIN_STACK_SIZE
	.align		4
.L_53:
        /*0138*/ 	.byte	0x04, 0x12
        /*013a*/ 	.short	(.L_55 - .L_54)
	.align		4
.L_54:
        /*013c*/ 	.word	index@(_Z17update_window_tspPdPiS0_PbS1_S0_S0_iS0_S0_S0_iii)
        /*0140*/ 	.word	0x00000000


	//----- nvinfo : EIATTR_MIN_STACK_SIZE
	.align		4
.L_55:
        /*0144*/ 	.byte	0x04, 0x12
        /*0146*/ 	.short	(.L_57 - .L_56)
	.align		4
.L_56:
        /*0148*/ 	.word	index@(_Z16tsp_spin_averagePiPdiii)
        /*014c*/ 	.word	0x00000000


	//----- nvinfo : EIATTR_MIN_STACK_SIZE
	.align		4
.L_57:
        /*0150*/ 	.byte	0x04, 0x12
        /*0152*/ 	.short	(.L_59 - .L_58)
	.align		4
.L_58:
        /*0154*/ 	.word	index@(_Z20TSP_distances_EUC_2DPdS_S_i)
        /*0158*/ 	.word	0x00000000


	//----- nvinfo : EIATTR_MIN_STACK_SIZE
	.align		4
.L_59:
        /*015c*/ 	.byte	0x04, 0x12
        /*015e*/ 	.short	(.L_61 - .L_60)
	.align		4
.L_60:
        /*0160*/ 	.word	index@(_Z17TSP_distances_GEOPdS_S_i)
        /*0164*/ 	.word	0x00000028


	//----- nvinfo : EIATTR_MIN_STACK_SIZE
	.align		4
.L_61:
        /*0168*/ 	.byte	0x04, 0x12
        /*016a*/ 	.short	(.L_63 - .L_62)
	.align		4
.L_62:
        /*016c*/ 	.word	index@(_Z11sum_max_cutPdS_dii)
        /*0170*/ 	.word	0x00000000


	//----- nvinfo : EIATTR_MIN_STACK_SIZE
	.align		4
.L_63:
        /*0174*/ 	.byte	0x04, 0x12
        /*0176*/ 	.short	(.L_65 - .L_64)
	.align		4
.L_64:
        /*0178*/ 	.word	index@(_Z15compute_max_cutPiS_PdS_S0_ii)
        /*017c*/ 	.word	0x00000000


	//----- nvinfo : EIATTR_MIN_STACK_SIZE
	.align		4
.L_65:
        /*0180*/ 	.byte	0x04, 0x12
        /*0182*/ 	.short	(.L_67 - .L_66)
	.align		4
.L_66:
        /*0184*/ 	.word	index@(_Z24symplectic_kernel_maxcutPiS_PdS0_S0_ddS_dii)
        /*0188*/ 	.word	0x00000000


	//----- nvinfo : EIATTR_MIN_STACK_SIZE
	.align		4
.L_67:
        /*018c*/ 	.byte	0x04, 0x12
        /*018e*/ 	.short	(.L_69 - .L_68)
	.align		4
.L_68:
        /*0190*/ 	.word	index@(_Z13update_windowPdPiS0_PbS1_S0_iii)
        /*0194*/ 	.word	0x00000000


	//----- nvinfo : EIATTR_MIN_STACK_SIZE
	.align		4
.L_69:
        /*0198*/ 	.byte	0x04, 0x12
        /*019a*/ 	.short	(.L_71 - .L_70)
	.align		4
.L_70:
        /*019c*/ 	.word	index@(_Z9Update_XYPdS_ddii)
        /*01a0*/ 	.word	0x00000000
.L_71:


//--------------------- .nv.compat                --------------------------
	.section	.nv.compat,"",@"SHT_CUDA_COMPAT_INFO"
	.align	4
        /*0000*/ 	.byte	0x02, 0x09, 0x00, 0x00, 0x02, 0x02, 0x01, 0x00, 0x02, 0x05, 0x05, 0x00, 0x03, 0x07, 0x01, 0x01
        /*0010*/ 	.byte	0x02, 0x03, 0x00, 0x00, 0x02, 0x06, 0x01, 0x00, 0x04, 0x0b, 0x08, 0x00, 0x01, 0x00, 0x00, 0x00
        /*0020*/ 	.byte	0x00, 0x00, 0x00, 0x00


//--------------------- .nv.info._Z21symplectic_kernel_tspPiS_PdS0_S0_S0_dS_ididddiii --------------------------
	.section	.nv.info._Z21symplectic_kernel_tspPiS_PdS0_S0_S0_dS_ididddiii,"",@"SHT_CUDA_INFO"
	.sectionflags	@""
	.align	4


	//----- nvinfo : EIATTR_CUDA_API_VERSION
	.align		4
        /*0000*/ 	.byte	0x04, 0x37
        /*0002*/ 	.short	(.L_73 - .L_72)
.L_72:
        /*0004*/ 	.word	0x00000082


	//----- nvinfo : EIATTR_KPARAM_INFO
	.align		4
.L_73:
        /*0008*/ 	.byte	0x04, 0x17
        /*000a*/ 	.short	(.L_75 - .L_74)
.L_74:
        /*000c*/ 	.word	0x00000000
        /*0010*/ 	.short	0x0010
        /*0012*/ 	.short	0x0078
        /*0014*/ 	.byte	0x00, 0xf0, 0x11, 0x00


	//----- nvinfo : EIATTR_KPARAM_INFO
	.align		4
.L_75:
        /*0018*/ 	.byte	0x04, 0x17
        /*001a*/ 	.short	(.L_77 - .L_76)
.L_76:
        /*001c*/ 	.word	0x00000000
        /*0020*/ 	.short	0x000f
        /*0022*/ 	.short	0x0074
        /*0024*/ 	.byte	0x00, 0xf0, 0x11, 0x00


	//----- nvinfo : EIATTR_KPARAM_INFO
	.align		4
.L_77:
        /*0028*/ 	.byte	0x04, 0x17
        /*002a*/ 	.short	(.L_79 - .L_78)
.L_78:
        /*002c*/ 	.word	0x00000000
        /*0030*/ 	.short	0x000e
        /*0032*/ 	.short	0x0070
        /*0034*/ 	.byte	0x00, 0xf0, 0x11, 0x00


	//----- nvinfo : EIATTR_KPARAM_INFO
	.align		4
.L_79:
        /*0038*/ 	.byte	0x04, 0x17
        /*003a*/ 	.short	(.L_81 - .L_80)
.L_80:
        /*003c*/ 	.word	0x00000000
        /*0040*/ 	.short	0x000d
        /*0042*/ 	.short	0x0068
        /*0044*/ 	.byte	0x00, 0xf0, 0x21, 0x00


	//----- nvinfo : EIATTR_KPARAM_INFO
	.align		4
.L_81:
        /*0048*/ 	.byte	0x04, 0x17
        /*004a*/ 	.short	(.L_83 - .L_82)
.L_82:
        /*004c*/ 	.word	0x00000000
        /*0050*/ 	.short	0x000c
        /*0052*/ 	.short	0x0060
        /*0054*/ 	.byte	0x00, 0xf0, 0x21, 0x00


	//----- nvinfo : EIATTR_KPARAM_INFO
	.align		4
.L_83:
        /*0058*/ 	.byte	0x04, 0x17
        /*005a*/ 	.short	(.L_85 - .L_84)
.L_84:
        /*005c*/ 	.word	0x00000000
        /*0060*/ 	.short	0x000b
        /*0062*/ 	.short	0x0058
        /*0064*/ 	.byte	0x00, 0xf0, 0x21, 0x00


	//----- nvinfo : EIATTR_KPARAM_INFO
	.align		4
.L_85:
        /*0068*/ 	.byte	0x04, 0x17
        /*006a*/ 	.short	(.L_87 - .L_86)
.L_86:
        /*006c*/ 	.word	0x00000000
        /*0070*/ 	.short	0x000a
        /*0072*/ 	.short	0x0050
        /*0074*/ 	.byte	0x00, 0xf0, 0x11, 0x00


	//----- nvinfo : EIATTR_KPARAM_INFO
	.align		4
.L_87:
        /*0078*/ 	.byte	0x04, 0x17
        /*007a*/ 	.short	(.L_89 - .L_88)
.L_88:
        /*007c*/ 	.word	0x00000000
        /*0080*/ 	.short	0x0009
        /*0082*/ 	.short	0x0048
        /*0084*/ 	.byte	0x00, 0xf0, 0x21, 0x00


	//----- nvinfo : EIATTR_KPARAM_INFO
	.align		4
.L_89:
        /*0088*/ 	.byte	0x04, 0x17
        /*008a*/ 	.short	(.L_91 - .L_90)
.L_90:
        /*008c*/ 	.word	0x00000000
        /*0090*/ 	.short	0x0008
        /*0092*/ 	.short	0x0040
        /*0094*/ 	.byte	0x00, 0xf0, 0x11, 0x00


	//----- nvinfo : EIATTR_KPARAM_INFO
	.align		4
.L_91:
        /*0098*/ 	.byte	0x04, 0x17
        /*009a*/ 	.short	(.L_93 - .L_92)
.L_92:
        /*009c*/ 	.word	0x00000000
        /*00a0*/ 	.short	0x0007
        /*00a2*/ 	.short	0x0038
        /*00a4*/ 	.byte	0x00, 0xf5, 0x21, 0x00


	//----- nvinfo : EIATTR_KPARAM_INFO
	.align		4
.L_93:
        /*00a8*/ 	.byte	0x04, 0x17
        /*00aa*/ 	.short	(.L_95 - .L_94)
.L_94:
        /*00ac*/ 	.word	0x00000000
        /*00b0*/ 	.short	0x0006
        /*00b2*/ 	.short	0x0030
        /*00b4*/ 	.byte	0x00, 0xf0, 0x21, 0x00


	//----- nvinfo : EIATTR_KPARAM_INFO
	.align		4
.L_95:
        /*00b8*/ 	.byte	0x04, 0x17
        /*00ba*/ 	.short	(.L_97 - .L_96)
.L_96:
        /*00bc*/ 	.word	0x00000000
        /*00c0*/ 	.short	0x0005
        /*00c2*/ 	.short	0x0028
        /*00c4*/ 	.byte	0x00, 0xf5, 0x21, 0x00


	//----- nvinfo : EIATTR_KPARAM_INFO
	.align		4
.L_97:
        /*00c8*/ 	.byte	0x04, 0x17
        /*00ca*/ 	.short	(.L_99 - .L_98)
.L_98:
        /*00cc*/ 	.word	0x00000000
        /*00d0*/ 	.short	0x0004
        /*00d2*/ 	.short	0x0020
        /*00d4*/ 	.byte	0x00, 0xf5, 0x21, 0x00


	//----- nvinfo : EIATTR_KPARAM_INFO
	.align		4
.L_99:
        /*00d8*/ 	.byte	0x04, 0x17
        /*00da*/ 	.short	(.L_101 - .L_100)
.L_100:
        /*00dc*/ 	.word	0x00000000
        /*00e0*/ 	.short	0x0003
        /*00e2*/ 	.short	0x0018
        /*00e4*/ 	.byte	0x00, 0xf5, 0x21, 0x00


	//----- nvinfo : EIATTR_KPARAM_INFO
	.align		4
.L_101:
        /*00e8*/ 	.byte	0x04, 0x17
        /*00ea*/ 	.short	(.L_103 - .L_102)
.L_102:
        /*00ec*/ 	.word	0x00000000
        /*00f0*/ 	.short	0x0002
        /*00f2*/ 	.short	0x0010
        /*00f4*/ 	.byte	0x00, 0xf5, 0x21, 0x00


	//----- nvinfo : EIATTR_KPARAM_INFO
	.align		4
.L_103:
        /*00f8*/ 	.byte	0x04, 0x17
        /*00fa*/ 	.short	(.L_105 - .L_104)
.L_104:
        /*00fc*/ 	.word	0x00000000
        /*0100*/ 	.short	0x0001
        /*0102*/ 	.short	0x0008
        /*0104*/ 	.byte	0x00, 0xf5, 0x21, 0x00


	//----- nvinfo : EIATTR_KPARAM_INFO
	.align		4
.L_105:
        /*0108*/ 	.byte	0x04, 0x17
        /*010a*/ 	.short	(.L_107 - .L_106)
.L_106:
        /*010c*/ 	.word	0x00000000
        /*0110*/ 	.short	0x0000
        /*0112*/ 	.short	0x0000
        /*0114*/ 	.byte	0x00, 0xf5, 0x21, 0x00


	//----- nvinfo : EIATTR_SPARSE_MMA_MASK
	.align		4
.L_107:
        /*0118*/ 	.byte	0x03, 0x50
        /*011a*/ 	.short	0x0000


	//----- nvinfo : EIATTR_MAXREG_COUNT
	.align		4
        /*011c*/ 	.byte	0x03, 0x1b
        /*011e*/ 	.short	0x00ff


	//----- nvinfo : EIATTR_MERCURY_ISA_VERSION
	.align		4
        /*0120*/ 	.byte	0x03, 0x5f
        /*0122*/ 	.short	0x0101


	//----- nvinfo : EIATTR_VRC_CTA_INIT_COUNT
	.align		4
        /*0124*/ 	.byte	0x02, 0x4a
	.zero		1
	.zero		1


	//----- nvinfo : EIATTR_EXIT_INSTR_OFFSETS
	.align		4
        /*0128*/ 	.byte	0x04, 0x1c
        /*012a*/ 	.short	(.L_109 - .L_108)


	//   ....[0]....
.L_108:
        /*012c*/ 	.word	0x00000580


	//   ....[1]....
        /*0130*/ 	.word	0x000006b0


	//   ....[2]....
        /*0134*/ 	.word	0x00001590


	//----- nvinfo : EIATTR_CRS_STACK_SIZE
	.align		4
.L_109:
        /*0138*/ 	.byte	0x04, 0x1e
        /*013a*/ 	.short	(.L_111 - .L_110)
.L_110:
        /*013c*/ 	.word	0x00000000


	//----- nvinfo : EIATTR_CBANK_PARAM_SIZE
	.align		4
.L_111:
        /*0140*/ 	.byte	0x03, 0x19
        /*0142*/ 	.short	0x007c


	//----- nvinfo : EIATTR_PARAM_CBANK
	.align		4
        /*0144*/ 	.byte	0x04, 0x0a
        /*0146*/ 	.short	(.L_113 - .L_112)
	.align		4
.L_112:
        /*0148*/ 	.word	index@(.nv.constant0._Z21symplectic_kernel_tspPiS_PdS0_S0_S0_dS_ididddiii)
        /*014c*/ 	.short	0x0380
        /*014e*/ 	.short	0x007c


	//----- nvinfo : EIATTR_SW_WAR
	.align		4
.L_113:
        /*0150*/ 	.byte	0x04, 0x36
        /*0152*/ 	.short	(.L_115 - .L_114)
.L_114:
        /*0154*/ 	.word	0x00000008
.L_115:


//--------------------- .nv.info._Z17update_window_tspPdPiS0_PbS1_S0_S0_iS0_S0_S0_iii --------------------------
	.section	.nv.info._Z17update_window_tspPdPiS0_PbS1_S0_S0_iS0_S0_S0_iii,"",@"SHT_CUDA_INFO"
	.sectionflags	@""
	.align	4


	//----- nvinfo : EIATTR_CUDA_API_VERSION
	.align		4
        /*0000*/ 	.byte	0x04, 0x37
        /*0002*/ 	.short	(.L_117 - .L_116)
.L_116:
        /*0004*/ 	.word	0x00000082


	//----- nvinfo : EIATTR_KPARAM_INFO
	.align		4
.L_117:
        /*0008*/ 	.byte	0x04, 0x17
        /*000a*/ 	.short	(.L_119 - .L_118)
.L_118:
        /*000c*/ 	.word	0x00000000
        /*0010*/ 	.short	0x000d
        /*0012*/ 	.short	0x0060
        /*0014*/ 	.byte	0x00, 0xf0, 0x11, 0x00


	//----- nvinfo : EIATTR_KPARAM_INFO
	.align		4
.L_119:
        /*0018*/ 	.byte	0x04, 0x17
        /*001a*/ 	.short	(.L_121 - .L_120)
.L_120:
        /*001c*/ 	.word	0x00000000
        /*0020*/ 	.short	0x000c
        /*0022*/ 	.short	0x005c
        /*0024*/ 	.byte	0x00, 0xf0, 0x11, 0x00


	//----- nvinfo : EIATTR_KPARAM_INFO
	.align		4
.L_121:
        /*0028*/ 	.byte	0x04, 0x17
        /*002a*/ 	.short	(.L_123 - .L_122)
.L_122:
        /*002c*/ 	.word	0x00000000
        /*0030*/ 	.short	0x000b
        /*0032*/ 	.short	0x0058
        /*0034*/ 	.byte	0x00, 0xf0, 0x11, 0x00


	//----- nvinfo : EIATTR_KPARAM_INFO
	.align		4
.L_123:
        /*0038*/ 	.byte	0x04, 0x17
        /*003a*/ 	.short	(.L_125 - .L_124)
.L_124:
        /*003c*/ 	.word	0x00000000
        /*0040*/ 	.short	0x000a
        /*0042*/ 	.short	0x0050
        /*0044*/ 	.byte	0x00, 0xf5, 0x21, 0x00


	//----- nvinfo : EIATTR_KPARAM_INFO
	.align		4
.L_125:
        /*0048*/ 	.byte	0x04, 0x17
        /*004a*/ 	.short	(.L_127 - .L_126)
.L_126:
        /*004c*/ 	.word	0x00000000
        /*0050*/ 	.short	0x0009
        /*0052*/ 	.short	0x0048
        /*0054*/ 	.byte	0x00, 0xf5, 0x21, 0x00


	//----- nvinfo : EIATTR_KPARAM_INFO
	.align		4
.L_127:
        /*0058*/ 	.byte	0x04, 0x17
        /*005a*/ 	.short	(.L_129 - .L_128)
.L_128:
        /*005c*/ 	.word	0x00000000
        /*0060*/ 	.short	0x0008
        /*0062*/ 	.short	0x0040
        /*0064*/ 	.byte	0x00, 0xf5, 0x21, 0x00


	//----- nvinfo : EIATTR_KPARAM_INFO
	.align		4
.L_129:
        /*0068*/ 	.byte	0x04, 0x17
        /*006a*/ 	.short	(.L_131 - .L_130)
.L_130:
        /*006c*/ 	.word	0x00000000
        /*0070*/ 	.short	0x0007
        /*0072*/ 	.short	0x0038
        /*0074*/ 	.byte	0x00, 0xf0, 0x11, 0x00


	//----- nvinfo : EIATTR_KPARAM_INFO
	.align		4
.L_131:
        /*0078*/ 	.byte	0x04, 0x17
        /*007a*/ 	.short	(.L_133 - .L_132)
.L_132:
        /*007c*/ 	.word	0x00000000
        /*0080*/ 	.short	0x0006
        /*0082*/ 	.short	0x0030
        /*0084*/ 	.byte	0x00, 0xf5, 0x21, 0x00


	//----- nvinfo : EIATTR_KPARAM_INFO
	.align		4
.L_133:
        /*0088*/ 	.byte	0x04, 0x17
        /*008a*/ 	.short	(.L_135 - .L_134)
.L_134:
        /*008c*/ 	.word	0x00000000
        /*0090*/ 	.short	0x0005
        /*0092*/ 	.short	0x0028
        /*0094*/ 	.byte	0x00, 0xf5, 0x21, 0x00


	//----- nvinfo : EIATTR_KPARAM_INFO
	.align		4
.L_135:
        /*0098*/ 	.byte	0x04, 0x17
        /*009a*/ 	.short	(.L_137 - .L_136)
.L_136:
        /*009c*/ 	.word	0x00000000
        /*00a0*/ 	.short	0x0004
        /*00a2*/ 	.short	0x0020
        /*00a4*/ 	.byte	0x00, 0xf5, 0x21, 0x00


	//----- nvinfo : EIATTR_KPARAM_INFO
	.align		4
.L_137:
        /*00a8*/ 	.byte	0x04, 0x17
        /*00aa*/ 	.short	(.L_139 - .L_138)
.L_138:
        /*00ac*/ 	.word	0x00000000
        /*00b0*/ 	.short	0x0003
        /*00b2*/ 	.short	0x0018
        /*00b4*/ 	.byte	0x00, 0xf5, 0x21, 0x00


	//----- nvinfo : EIATTR_KPARAM_INFO
	.align		4
.L_139:
        /*00b8*/ 	.byte	0x04, 0x17
        /*00ba*/ 	.short	(.L_141 - .L_140)
.L_140:
        /*00bc*/ 	.word	0x00000000
        /*00c0*/ 	.short	0x0002
        /*00c2*/ 	.short	0x0010
        /*00c4*/ 	.byte	0x00, 0xf5, 0x21, 0x00


	//----- nvinfo : EIATTR_KPARAM_INFO
	.align		4
.L_141:
        /*00c8*/ 	.byte	0x04, 0x17
        /*00ca*/ 	.short	(.L_143 - .L_142)
.L_142:
        /*00cc*/ 	.word	0x00000000
        /*00d0*/ 	.short	0x0001
        /*00d2*/ 	.short	0x0008
        /*00d4*/ 	.byte	0x00, 0xf5, 0x21, 0x00


	//----- nvinfo : EIATTR_KPARAM_INFO
	.align		4
.L_143:
        /*00d8*/ 	.byte	0x04, 0x17
        /*00da*/ 	.short	(.L_145 - .L_144)
.L_144:
        /*00dc*/ 	.word	0x00000000
        /*00e0*/ 	.short	0x0000
        /*00e2*/ 	.short	0x0000
        /*00e4*/ 	.byte	0x00, 0xf5, 0x21, 0x00


	//----- nvinfo : EIATTR_SPARSE_MMA_MASK
	.align		4
.L_145:
        /*00e8*/ 	.byte	0x03, 0x50
        /*00ea*/ 	.short	0x0000


	//----- nvinfo : EIATTR_MAXREG_COUNT
	.align		4
        /*00ec*/ 	.byte	0x03, 0x1b
        /*00ee*/ 	.short	0x00ff


	//----- nvinfo : EIATTR_MERCURY_ISA_VERSION
	.align		4
        /*00f0*/ 	.byte	0x03, 0x5f
        /*00f2*/ 	.short	0x0101


	//----- nvinfo : EIATTR_VRC_CTA_INIT_COUNT
	.align		4
        /*00f4*/ 	.byte	0x02, 0x4a
	.zero		1
	.zero		1


	//----- nvinfo : EIATTR_EXIT_INSTR_OFFSETS
	.align		4
        /*00f8*/ 	.byte	0x04, 0x1c
        /*00fa*/ 	.short	(.L_147 - .L_146)


	//   ....[0]....
.L_146:
        /*00fc*/ 	.word	0x00002be0


	//   ....[1]....
        /*0100*/ 	.word	0x00002c90


	//----- nvinfo : EIATTR_CRS_STACK_SIZE
	.align		4
.L_147:
        /*0104*/ 	.byte	0x04, 0x1e
        /*0106*/ 	.short	(.L_149 - .L_148)
.L_148:
        /*0108*/ 	.word	0x00000000


	//----- nvinfo : EIATTR_CBANK_PARAM_SIZE
	.align		4
.L_149:
        /*010c*/ 	.byte	0x03, 0x19
        /*010e*/ 	.short	0x0064


	//----- nvinfo : EIATTR_PARAM_CBANK
	.align		4
        /*0110*/ 	.byte	0x04, 0x0a
        /*0112*/ 	.short	(.L_151 - .L_150)
	.align		4
.L_150:
        /*0114*/ 	.word	index@(.nv.constant0._Z17update_window_tspPdPiS0_PbS1_S0_S0_iS0_S0_S0_iii)
        /*0118*/ 	.short	0x0380
        /*011a*/ 	.short	0x0064


	//----- nvinfo : EIATTR_SW_WAR
	.align		4
.L_151:
        /*011c*/ 	.byte	0x04, 0x36
        /*011e*/ 	.short	(.L_153 - .L_152)
.L_152:
        /*0120*/ 	.word	0x00000008
.L_153:


//--------------------- .nv.info._Z16tsp_spin_averagePiPdiii --------------------------
	.section	.nv.info._Z16tsp_spin_averagePiPdiii,"",@"SHT_CUDA_INFO"
	.sectionflags	@""
	.align	4


	//----- nvinfo : EIATTR_CUDA_API_VERSION
	.align		4
        /*0000*/ 	.byte	0x04, 0x37
        /*0002*/ 	.short	(.L_155 - .L_154)
.L_154:
        /*0004*/ 	.word	0x00000082


	//----- nvinfo : EIATTR_KPARAM_INFO
	.align		4
.L_155:
        /*0008*/ 	.byte	0x04, 0x17
        /*000a*/ 	.short	(.L_157 - .L_156)
.L_156:
        /*000c*/ 	.word	0x00000000
        /*0010*/ 	.short	0x0004
        /*0012*/ 	.short	0x0018
        /*0014*/ 	.byte	0x00, 0xf0, 0x11, 0x00


	//----- nvinfo : EIATTR_KPARAM_INFO
	.align		4
.L_157:
        /*0018*/ 	.byte	0x04, 0x17
        /*001a*/ 	.short	(.L_159 - .L_158)
.L_158:
        /*001c*/ 	.word	0x00000000
        /*0020*/ 	.short	0x0003
        /*0022*/ 	.short	0x0014
        /*0024*/ 	.byte	0x00, 0xf0, 0x11, 0x00


	//----- nvinfo : EIATTR_KPARAM_INFO
	.align		4
.L_159:
        /*0028*/ 	.byte	0x04, 0x17
        /*002a*/ 	.short	(.L_161 - .L_160)
.L_160:
        /*002c*/ 	.word	0x00000000
        /*0030*/ 	.short	0x0002
        /*0032*/ 	.short	0x0010
        /*0034*/ 	.byte	0x00, 0xf0, 0x11, 0x00


	//----- nvinfo : EIATTR_KPARAM_INFO
	.align		4
.L_161:
        /*0038*/ 	.byte	0x04, 0x17
        /*003a*/ 	.short	(.L_163 - .L_162)
.L_162:
        /*003c*/ 	.word	0x00000000
        /*0040*/ 	.short	0x0001
        /*0042*/ 	.short	0x0008
        /*0044*/ 	.byte	0x00, 0xf5, 0x21, 0x00


	//----- nvinfo : EIATTR_KPARAM_INFO
	.align		4
.L_163:
        /*0048*/ 	.byte	0x04, 0x17
        /*004a*/ 	.short	(.L_165 - .L_164)
.L_164:
        /*004c*/ 	.word	0x00000000
        /*0050*/ 	.short	0x0000
        /*0052*/ 	.short	0x0000
        /*0054*/ 	.byte	0x00, 0xf5, 0x21, 0x00


	//----- nvinfo : EIATTR_SPARSE_MMA_MASK
	.align		4
.L_165:
        /*0058*/ 	.byte	0x03, 0x50
        /*005a*/ 	.short	0x0000


	//----- nvinfo : EIATTR_MAXREG_COUNT
	.align		4
        /*005c*/ 	.byte	0x03, 0x1b
        /*005e*/ 	.short	0x00ff


	//----- nvinfo : EIATTR_MERCURY_ISA_VERSION
	.align		4
        /*0060*/ 	.byte	0x03, 0x5f
        /*0062*/ 	.short	0x0101


	//----- nvinfo : EIATTR_VRC_CTA_INIT_COUNT
	.align		4
        /*0064*/ 	.byte	0x02, 0x4a
	.zero		1
	.zero		1


	//----- nvinfo : EIATTR_EXIT_INSTR_OFFSETS
	.align		4
        /*0068*/ 	.byte	0x04, 0x1c
        /*006a*/ 	.short	(.L_167 - .L_166)


	//   ....[0]....
.L_166:
        /*006c*/ 	.word	0x000000c0


	//   ....[1]....
        /*0070*/ 	.word	0x00000bc0


	//----- nvinfo : EIATTR_CRS_STACK_SIZE
	.align		4
.L_167:
        /*0074*/ 	.byte	0x04, 0x1e
        /*0076*/ 	.short	(.L_169 - .L_168)
.L_168:
        /*0078*/ 	.word	0x00000000


	//----- nvinfo : EIATTR_CBANK_PARAM_SIZE
	.align		4
.L_169:
        /*007c*/ 	.byte	0x03, 0x19
        /*007e*/ 	.short	0x001c


	//----- nvinfo : EIATTR_PARAM_CBANK
	.align		4
        /*0080*/ 	.byte	0x04, 0x0a
        /*0082*/ 	.short	(.L_171 - .L_170)
	.align		4
.L_170:
        /*0084*/ 	.word	index@(.nv.constant0._Z16tsp_spin_averagePiPdiii)
        /*0088*/ 	.short	0x0380
        /*008a*/ 	.short	0x001c


	//----- nvinfo : EIATTR_SW_WAR
	.align		4
.L_171:
        /*008c*/ 	.byte	0x04, 0x36
        /*008e*/ 	.short	(.L_173 - .L_172)
.L_172:
        /*0090*/ 	.word	0x00000008
.L_173:


//--------------------- .nv.info._Z20TSP_distances_EUC_2DPdS_S_i --------------------------
	.section	.nv.info._Z20TSP_distances_EUC_2DPdS_S_i,"",@"SHT_CUDA_INFO"
	.sectionflags	@""
	.align	4


	//----- nvinfo : EIATTR_CUDA_API_VERSION
	.align		4
        /*0000*/ 	.byte	0x04, 0x37
        /*0002*/ 	.short	(.L_175 - .L_174)
.L_174:
        /*0004*/ 	.word	0x00000082


	//----- nvinfo : EIATTR_KPARAM_INFO
	.align		4
.L_175:
        /*0008*/ 	.byte	0x04, 0x17
        /*000a*/ 	.short	(.L_177 - .L_176)
.L_176:
        /*000c*/ 	.word	0x00000000
        /*0010*/ 	.short	0x0003
        /*0012*/ 	.short	0x0018
        /*0014*/ 	.byte	0x00, 0xf0, 0x11, 0x00


	//----- nvinfo : EIATTR_KPARAM_INFO
	.align		4
.L_177:
        /*0018*/ 	.byte	0x04, 0x17
        /*001a*/ 	.short	(.L_179 - .L_178)
.L_178:
        /*001c*/ 	.word	0x00000000
        /*0020*/ 	.short	0x0002
        /*0022*/ 	.short	0x0010
        /*0024*/ 	.byte	0x00, 0xf5, 0x21, 0x00


	//----- nvinfo : EIATTR_KPARAM_INFO
	.align		4
.L_179:
        /*0028*/ 	.byte	0x04, 0x17
        /*002a*/ 	.short	(.L_181 - .L_180)
.L_180:
        /*002c*/ 	.word	0x00000000
        /*0030*/ 	.short	0x0001
        /*0032*/ 	.short	0x0008
        /*0034*/ 	.byte	0x00, 0xf5, 0x21, 0x00


	//----- nvinfo : EIATTR_KPARAM_INFO
	.align		4
.L_181:
        /*0038*/ 	.byte	0x04, 0x17
        /*003a*/ 	.short	(.L_183 - .L_182)
.L_182:
        /*003c*/ 	.word	0x00000000
        /*0040*/ 	.short	0x0000
        /*0042*/ 	.short	0x0000
        /*0044*/ 	.byte	0x00, 0xf5, 0x21, 0x00


	//----- nvinfo : EIATTR_SPARSE_MMA_MASK
	.align		4
.L_183:
        /*0048*/ 	.byte	0x03, 0x50
        /*004a*/ 	.short	0x0000


	//----- nvinfo : EIATTR_MAXREG_COUNT
	.align		4
        /*004c*/ 	.byte	0x03, 0x1b
        /*004e*/ 	.short	0x00ff


	//----- nvinfo : EIATTR_MERCURY_ISA_VERSION
	.align		4
        /*0050*/ 	.byte	0x03, 0x5f
        /*0052*/ 	.short	0x0101


	//----- nvinfo : EIATTR_VRC_CTA_INIT_COUNT
	.align		4
        /*0054*/ 	.byte	0x02, 0x4a
	.zero		1
	.zero		1


	//----- nvinfo : EIATTR_EXIT_INSTR_OFFSETS
	.align		4
        /*0058*/ 	.byte	0x04, 0x1c
        /*005a*/ 	.short	(.L_185 - .L_184)


	//   ....[0]....
.L_184:
        /*005c*/ 	.word	0x000000c0


	//   ....[1]....
        /*0060*/ 	.word	0x00000410


	//----- nvinfo : EIATTR_CRS_STACK_SIZE
	.align		4
.L_185:
        /*0064*/ 	.byte	0x04, 0x1e
        /*0066*/ 	.short	(.L_187 - .L_186)
.L_186:
        /*0068*/ 	.word	0x00000000


	//----- nvinfo : EIATTR_CBANK_PARAM_SIZE
	.align		4
.L_187:
        /*006c*/ 	.byte	0x03, 0x19
        /*006e*/ 	.short	0x001c


	//----- nvinfo : EIATTR_PARAM_CBANK
	.align		4
        /*0070*/ 	.byte	0x04, 0x0a
        /*0072*/ 	.short	(.L_189 - .L_188)
	.align		4
.L_188:
        /*0074*/ 	.word	index@(.nv.constant0._Z20TSP_distances_EUC_2DPdS_S_i)
        /*0078*/ 	.short	0x0380
        /*007a*/ 	.short	0x001c


	//----- nvinfo : EIATTR_SW_WAR
	.align		4
.L_189:
        /*007c*/ 	.byte	0x04, 0x36
        /*007e*/ 	.short	(.L_191 - .L_190)
.L_190:
        /*0080*/ 	.word	0x00000008
.L_191:


//--------------------- .nv.info._Z17TSP_distances_GEOPdS_S_i --------------------------
	.section	.nv.info._Z17TSP_distances_GEOPdS_S_i,"",@"SHT_CUDA_INFO"
	.sectionflags	@""
	.align	4


	//----- nvinfo : EIATTR_CUDA_API_VERSION
	.align		4
        /*0000*/ 	.byte	0x04, 0x37
        /*0002*/ 	.short	(.L_193 - .L_192)
.L_192:
        /*0004*/ 	.word	0x00000082


	//----- nvinfo : EIATTR_KPARAM_INFO
	.align		4
.L_193:
        /*0008*/ 	.byte	0x04, 0x17
        /*000a*/ 	.short	(.L_195 - .L_194)
.L_194:
        /*000c*/ 	.word	0x00000000
        /*0010*/ 	.short	0x0003
        /*0012*/ 	.short	0x0018
        /*0014*/ 	.byte	0x00, 0xf0, 0x11, 0x00


	//----- nvinfo : EIATTR_KPARAM_INFO
	.align		4
.L_195:
        /*0018*/ 	.byte	0x04, 0x17
        /*001a*/ 	.short	(.L_197 - .L_196)
.L_196:
        /*001c*/ 	.word	0x00000000
        /*0020*/ 	.short	0x0002
        /*0022*/ 	.short	0x0010
        /*0024*/ 	.byte	0x00, 0xf5, 0x21, 0x00


	//----- nvinfo : EIATTR_KPARAM_INFO
	.align		4
.L_197:
        /*0028*/ 	.byte	0x04, 0x17
        /*002a*/ 	.short	(.L_199 - .L_198)
.L_198:
        /*002c*/ 	.word	0x00000000
        /*0030*/ 	.short	0x0001
        /*0032*/ 	.short	0x0008
        /*0034*/ 	.byte	0x00, 0xf5, 0x21, 0x00


	//----- nvinfo : EIATTR_KPARAM_INFO
	.align		4
.L_199:
        /*0038*/ 	.byte	0x04, 0x17
        /*003a*/ 	.short	(.L_201 - .L_200)
.L_200:
        /*003c*/ 	.word	0x00000000
        /*0040*/ 	.short	0x0000
        /*0042*/ 	.short	0x0000
        /*0044*/ 	.byte	0x00, 0xf5, 0x21, 0x00


	//----- nvinfo : EIATTR_SPARSE_MMA_MASK
	.align		4
.L_201:
        /*0048*/ 	.byte	0x03, 0x50
        /*004a*/ 	.short	0x0000


	//----- nvinfo : EIATTR_MAXREG_COUNT
	.align		4
        /*004c*/ 	.byte	0x03, 0x1b
        /*004e*/ 	.short	0x00ff


	//----- nvinfo : EIATTR_MERCURY_ISA_VERSION
	.align		4
        /*0050*/ 	.byte	0x03, 0x5f
        /*0052*/ 	.short	0x0101


	//----- nvinfo : EIATTR_VRC_CTA_INIT_COUNT
	.align		4
        /*0054*/ 	.byte	0x02, 0x4a
	.zero		1
	.zero		1


	//----- nvinfo : EIATTR_EXIT_INSTR_OFFSETS
	.align		4
        /*0058*/ 	.byte	0x04, 0x1c
        /*005a*/ 	.short	(.L_203 - .L_202)


	//   ....[0]....
.L_202:
        /*005c*/ 	.word	0x000000d0


	//   ....[1]....
        /*0060*/ 	.word	0x00001650


	//----- nvinfo : EIATTR_CRS_STACK_SIZE
	.align		4
.L_203:
        /*0064*/ 	.byte	0x04, 0x1e
        /*0066*/ 	.short	(.L_205 - .L_204)
.L_204:
        /*0068*/ 	.word	0x00000000


	//----- nvinfo : EIATTR_CBANK_PARAM_SIZE
	.align		4
.L_205:
        /*006c*/ 	.byte	0x03, 0x19
        /*006e*/ 	.short	0x001c


	//----- nvinfo : EIATTR_PARAM_CBANK
	.align		4
        /*0070*/ 	.byte	0x04, 0x0a
        /*0072*/ 	.short	(.L_207 - .L_206)
	.align		4
.L_206:
        /*0074*/ 	.word	index@(.nv.constant0._Z17TSP_distances_GEOPdS_S_i)
        /*0078*/ 	.short	0x0380
        /*007a*/ 	.short	0x001c


	//----- nvinfo : EIATTR_SW_WAR
	.align		4
.L_207:
        /*007c*/ 	.byte	0x04, 0x36
        /*007e*/ 	.short	(.L_209 - .L_208)
.L_208:
        /*0080*/ 	.word	0x00000008
.L_209:


//--------------------- .nv.info._Z11sum_max_cutPdS_dii --------------------------
	.section	.nv.info._Z11sum_max_cutPdS_dii,"",@"SHT_CUDA_INFO"
	.sectionflags	@""
	.align	4


	//----- nvinfo : EIATTR_CUDA_API_VERSION
	.align		4
        /*0000*/ 	.byte	0x04, 0x37
        /*0002*/ 	.short	(.L_211 - .L_210)
.L_210:
        /*0004*/ 	.word	0x00000082


	//----- nvinfo : EIATTR_KPARAM_INFO
	.align		4
.L_211:
        /*0008*/ 	.byte	0x04, 0x17
        /*000a*/ 	.short	(.L_213 - .L_212)
.L_212:
        /*000c*/ 	.word	0x00000000
        /*0010*/ 	.short	0x0004
        /*0012*/ 	.short	0x001c
        /*0014*/ 	.byte	0x00, 0xf0, 0x11, 0x00


	//----- nvinfo : EIATTR_KPARAM_INFO
	.align		4
.L_213:
        /*0018*/ 	.byte	0x04, 0x17
        /*001a*/ 	.short	(.L_215 - .L_214)
.L_214:
        /*001c*/ 	.word	0x00000000
        /*0020*/ 	.short	0x0003
        /*0022*/ 	.short	0x0018
        /*0024*/ 	.byte	0x00, 0xf0, 0x11, 0x00


	//----- nvinfo : EIATTR_KPARAM_INFO
	.align		4
.L_215:
        /*0028*/ 	.byte	0x04, 0x17
        /*002a*/ 	.short	(.L_217 - .L_216)
.L_216:
        /*002c*/ 	.word	0x00000000
        /*0030*/ 	.short	0x0002
        /*0032*/ 	.short	0x0010
        /*0034*/ 	.byte	0x00, 0xf0, 0x21, 0x00


	//----- nvinfo : EIATTR_KPARAM_INFO
	.align		4
.L_217:
        /*0038*/ 	.byte	0x04, 0x17
        /*003a*/ 	.short	(.L_219 - .L_218)
.L_218:
        /*003c*/ 	.word	0x00000000
        /*0040*/ 	.short	0x0001
        /*0042*/ 	.short	0x0008
        /*0044*/ 	.byte	0x00, 0xf5, 0x21, 0x00


	//----- nvinfo : EIATTR_KPARAM_INFO
	.align		4
.L_219:
        /*0048*/ 	.byte	0x04, 0x17
        /*004a*/ 	.short	(.L_221 - .L_220)
.L_220:
        /*004c*/ 	.word	0x00000000
        /*0050*/ 	.short	0x0000
        /*0052*/ 	.short	0x0000
        /*0054*/ 	.byte	0x00, 0xf5, 0x21, 0x00


	//----- nvinfo : EIATTR_SPARSE_MMA_MASK
	.align		4
.L_221:
        /*0058*/ 	.byte	0x03, 0x50
        /*005a*/ 	.short	0x0000


	//----- nvinfo : EIATTR_MAXREG_COUNT
	.align		4
        /*005c*/ 	.byte	0x03, 0x1b
        /*005e*/ 	.short	0x00ff


	//----- nvinfo : EIATTR_MERCURY_ISA_VERSION
	.align		4
        /*0060*/ 	.byte	0x03, 0x5f
        /*0062*/ 	.short	0x0101


	//----- nvinfo : EIATTR_VRC_CTA_INIT_COUNT
	.align		4
        /*0064*/ 	.byte	0x02, 0x4a
	.zero		1
	.zero		1


	//----- nvinfo : EIATTR_EXIT_INSTR_OFFSETS
	.align		4
        /*0068*/ 	.byte	0x04, 0x1c
        /*006a*/ 	.short	(.L_223 - .L_222)


	//   ....[0]....
.L_222:
        /*006c*/ 	.word	0x000000c0


	//   ....[1]....
        /*0070*/ 	.word	0x00000960


	//----- nvinfo : EIATTR_CBANK_PARAM_SIZE
	.align		4
.L_223:
        /*0074*/ 	.byte	0x03, 0x19
        /*0076*/ 	.short	0x0020


	//----- nvinfo : EIATTR_PARAM_CBANK
	.align		4
        /*0078*/ 	.byte	0x04, 0x0a
        /*007a*/ 	.short	(.L_225 - .L_224)
	.align		4
.L_224:
        /*007c*/ 	.word	index@(.nv.constant0._Z11sum_max_cutPdS_dii)
        /*0080*/ 	.short	0x0380
        /*0082*/ 	.short	0x0020


	//----- nvinfo : EIATTR_SW_WAR
	.align		4
.L_225:
        /*0084*/ 	.byte	0x04, 0x36
        /*0086*/ 	.short	(.L_227 - .L_226)
.L_226:
        /*0088*/ 	.word	0x00000008
.L_227:


//--------------------- .nv.info._Z15compute_max_cutPiS_PdS_S0_ii --------------------------
	.section	.nv.info._Z15compute_max_cutPiS_PdS_S0_ii,"",@"SHT_CUDA_INFO"
	.sectionflags	@""
	.align	4


	//----- nvinfo : EIATTR_CUDA_API_VERSION
	.align		4
        /*0000*/ 	.byte	0x04, 0x37
        /*0002*/ 	.short	(.L_229 - .L_228)
.L_228:
        /*0004*/ 	.word	0x00000082


	//----- nvinfo : EIATTR_KPARAM_INFO
	.align		4
.L_229:
        /*0008*/ 	.byte	0x04, 0x17
        /*000a*/ 	.short	(.L_231 - .L_230)
.L_230:
        /*000c*/ 	.word	0x00000000
        /*0010*/ 	.short	0x0006
        /*0012*/ 	.short	0x002c
        /*0014*/ 	.byte	0x00, 0xf0, 0x11, 0x00


	//----- nvinfo : EIATTR_KPARAM_INFO
	.align		4
.L_231:
        /*0018*/ 	.byte	0x04, 0x17
        /*001a*/ 	.short	(.L_233 - .L_232)
.L_232:
        /*001c*/ 	.word	0x00000000
        /*0020*/ 	.short	0x0005
        /*0022*/ 	.short	0x0028
        /*0024*/ 	.byte	0x00, 0xf0, 0x11, 0x00


	//----- nvinfo : EIATTR_KPARAM_INFO
	.align		4
.L_233:
        /*0028*/ 	.byte	0x04, 0x17
        /*002a*/ 	.short	(.L_235 - .L_234)
.L_234:
        /*002c*/ 	.word	0x00000000
        /*0030*/ 	.short	0x0004
        /*0032*/ 	.short	0x0020
        /*0034*/ 	.byte	0x00, 0xf5, 0x21, 0x00


	//----- nvinfo : EIATTR_KPARAM_INFO
	.align		4
.L_235:
        /*0038*/ 	.byte	0x04, 0x17
        /*003a*/ 	.short	(.L_237 - .L_236)
.L_236:
        /*003c*/ 	.word	0x00000000
        /*0040*/ 	.short	0x0003
        /*0042*/ 	.short	0x0018
        /*0044*/ 	.byte	0x00, 0xf5, 0x21, 0x00


	//----- nvinfo : EIATTR_KPARAM_INFO
	.align		4
.L_237:
        /*0048*/ 	.byte	0x04, 0x17
        /*004a*/ 	.short	(.L_239 - .L_238)
.L_238:
        /*004c*/ 	.word	0x00000000
        /*0050*/ 	.short	0x0002
        /*0052*/ 	.short	0x0010
        /*0054*/ 	.byte	0x00, 0xf5, 0x21, 0x00


	//----- nvinfo : EIATTR_KPARAM_INFO
	.align		4
.L_239:
        /*0058*/ 	.byte	0x04, 0x17
        /*005a*/ 	.short	(.L_241 - .L_240)
.L_240:
        /*005c*/ 	.word	0x00000000
        /*0060*/ 	.short	0x0001
        /*0062*/ 	.short	0x0008
        /*0064*/ 	.byte	0x00, 0xf5, 0x21, 0x00


	//----- nvinfo : EIATTR_KPARAM_INFO
	.align		4
.L_241:
        /*0068*/ 	.byte	0x04, 0x17
        /*006a*/ 	.short	(.L_243 - .L_242)
.L_242:
        /*006c*/ 	.word	0x00000000
        /*0070*/ 	.short	0x0000
        /*0072*/ 	.short	0x0000
        /*0074*/ 	.byte	0x00, 0xf5, 0x21, 0x00


	//----- nvinfo : EIATTR_SPARSE_MMA_MASK
	.align		4
.L_243:
        /*0078*/ 	.byte	0x03, 0x50
        /*007a*/ 	.short	0x0000


	//----- nvinfo : EIATTR_MAXREG_COUNT
	.align		4
        /*007c*/ 	.byte	0x03, 0x1b
        /*007e*/ 	.short	0x00ff


	//----- nvinfo : EIATTR_MERCURY_ISA_VERSION
	.align		4
        /*0080*/ 	.byte	0x03, 0x5f
        /*0082*/ 	.short	0x0101


	//----- nvinfo : EIATTR_VRC_CTA_INIT_COUNT
	.align		4
        /*0084*/ 	.byte	0x02, 0x4a
	.zero		1
	.zero		1


	//----- nvinfo : EIATTR_EXIT_INSTR_OFFSETS
	.align		4
        /*0088*/ 	.byte	0x04, 0x1c
        /*008a*/ 	.short	(.L_245 - .L_244)


	//   ....[0]....
.L_244:
        /*008c*/ 	.word	0x000000c0


	//   ....[1]....
        /*0090*/ 	.word	0x00000bf0


	//----- nvinfo : EIATTR_CRS_STACK_SIZE
	.align		4
.L_245:
        /*0094*/ 	.byte	0x04, 0x1e
        /*0096*/ 	.short	(.L_247 - .L_246)
.L_246:
        /*0098*/ 	.word	0x00000000


	//----- nvinfo : EIATTR_CBANK_PARAM_SIZE
	.align		4
.L_247:
        /*009c*/ 	.byte	0x03, 0x19
        /*009e*/ 	.short	0x0030


	//----- nvinfo : EIATTR_PARAM_CBANK
	.align		4
        /*00a0*/ 	.byte	0x04, 0x0a
        /*00a2*/ 	.short	(.L_249 - .L_248)
	.align		4
.L_248:
        /*00a4*/ 	.word	index@(.nv.constant0._Z15compute_max_cutPiS_PdS_S0_ii)
        /*00a8*/ 	.short	0x0380
        /*00aa*/ 	.short	0x0030


	//----- nvinfo : EIATTR_SW_WAR
	.align		4
.L_249:
        /*00ac*/ 	.byte	0x04, 0x36
        /*00ae*/ 	.short	(.L_251 - .L_250)
.L_250:
        /*00b0*/ 	.word	0x00000008
.L_251:


//--------------------- .nv.info._Z24symplectic_kernel_maxcutPiS_PdS0_S0_ddS_dii --------------------------
	.section	.nv.info._Z24symplectic_kernel_maxcutPiS_PdS0_S0_ddS_dii,"",@"SHT_CUDA_INFO"
	.sectionflags	@""
	.align	4


	//----- nvinfo : EIATTR_CUDA_API_VERSION
	.align		4
        /*0000*/ 	.byte	0x04, 0x37
        /*0002*/ 	.short	(.L_253 - .L_252)
.L_252:
        /*0004*/ 	.word	0x00000082


	//----- nvinfo : EIATTR_KPARAM_INFO
	.align		4
.L_253:
        /*0008*/ 	.byte	0x04, 0x17
        /*000a*/ 	.short	(.L_255 - .L_254)
.L_254:
        /*000c*/ 	.word	0x00000000
        /*0010*/ 	.short	0x000a
        /*0012*/ 	.short	0x004c
        /*0014*/ 	.byte	0x00, 0xf0, 0x11, 0x00


	//----- nvinfo : EIATTR_KPARAM_INFO
	.align		4
.L_255:
        /*0018*/ 	.byte	0x04, 0x17
        /*001a*/ 	.short	(.L_257 - .L_256)
.L_256:
        /*001c*/ 	.word	0x00000000
        /*0020*/ 	.short	0x0009
        /*0022*/ 	.short	0x0048
        /*0024*/ 	.byte	0x00, 0xf0, 0x11, 0x00


	//----- nvinfo : EIATTR_KPARAM_INFO
	.align		4
.L_257:
        /*0028*/ 	.byte	0x04, 0x17
        /*002a*/ 	.short	(.L_259 - .L_258)
.L_258:
        /*002c*/ 	.word	0x00000000
        /*0030*/ 	.short	0x0008
        /*0032*/ 	.short	0x0040
        /*0034*/ 	.byte	0x00, 0xf0, 0x21, 0x00


	//----- nvinfo : EIATTR_KPARAM_INFO
	.align		4
.L_259:
        /*0038*/ 	.byte	0x04, 0x17
        /*003a*/ 	.short	(.L_261 - .L_260)
.L_260:
        /*003c*/ 	.word	0x00000000
        /*0040*/ 	.short	0x0007
        /*0042*/ 	.short	0x0038
        /*0044*/ 	.byte	0x00, 0xf5, 0x21, 0x00


	//----- nvinfo : EIATTR_KPARAM_INFO
	.align		4
.L_261:
        /*0048*/ 	.byte	0x04, 0x17
        /*004a*/ 	.short	(.L_263 - .L_262)
.L_262:
        /*004c*/ 	.word	0x00000000
        /*0050*/ 	.short	0x0006
        /*0052*/ 	.short	0x0030
        /*0054*/ 	.byte	0x00, 0xf0, 0x21, 0x00


	//----- nvinfo : EIATTR_KPARAM_INFO
	.align		4
.L_263:
        /*0058*/ 	.byte	0x04, 0x17
        /*005a*/ 	.short	(.L_265 - .L_264)
.L_264:
        /*005c*/ 	.word	0x00000000
        /*0060*/ 	.short	0x0005
        /*0062*/ 	.short	0x0028
        /*0064*/ 	.byte	0x00, 0xf0, 0x21, 0x00


	//----- nvinfo : EIATTR_KPARAM_INFO
	.align		4
.L_265:
        /*0068*/ 	.byte	0x04, 0x17
        /*006a*/ 	.short	(.L_267 - .L_266)
.L_266:
        /*006c*/ 	.word	0x00000000
        /*0070*/ 	.short	0x0004
        /*0072*/ 	.short	0x0020
        /*0074*/ 	.byte	0x00, 0xf5, 0x21, 0x00


	//----- nvinfo : EIATTR_KPARAM_INFO
	.align		4
.L_267:
        /*0078*/ 	.byte	0x04, 0x17
        /*007a*/ 	.short	(.L_269 - .L_268)
.L_268:
        /*007c*/ 	.word	0x00000000
        /*0080*/ 	.short	0x0003
        /*0082*/ 	.short	0x0018
        /*0084*/ 	.byte	0x00, 0xf5, 0x21, 0x00


	//----- nvinfo : EIATTR_KPARAM_INFO
	.align		4
.L_269:
        /*0088*/ 	.byte	0x04, 0x17
        /*008a*/ 	.short	(.L_271 - .L_270)
.L_270:
        /*008c*/ 	.word	0x00000000
        /*0090*/ 	.short	0x0002
        /*0092*/ 	.short	0x0010
        /*0094*/ 	.byte	0x00, 0xf5, 0x21, 0x00


	//----- nvinfo : EIATTR_KPARAM_INFO
	.align		4
.L_271:
        /*0098*/ 	.byte	0x04, 0x17
        /*009a*/ 	.short	(.L_273 - .L_272)
.L_272:
        /*009c*/ 	.word	0x00000000
        /*00a0*/ 	.short	0x0001
        /*00a2*/ 	.short	0x0008
        /*00a4*/ 	.byte	0x00, 0xf5, 0x21, 0x00


	//----- nvinfo : EIATTR_KPARAM_INFO
	.align		4
.L_273:
        /*00a8*/ 	.byte	0x04, 0x17
        /*00aa*/ 	.short	(.L_275 - .L_274)
.L_274:
        /*00ac*/ 	.word	0x00000000
        /*00b0*/ 	.short	0x0000
        /*00b2*/ 	.short	0x0000
        /*00b4*/ 	.byte	0x00, 0xf5, 0x21, 0x00


	//----- nvinfo : EIATTR_SPARSE_MMA_MASK
	.align		4
.L_275:
        /*00b8*/ 	.byte	0x03, 0x50
        /*00ba*/ 	.short	0x0000


	//----- nvinfo : EIATTR_MAXREG_COUNT
	.align		4
        /*00bc*/ 	.byte	0x03, 0x1b
        /*00be*/ 	.short	0x00ff


	//----- nvinfo : EIATTR_MERCURY_ISA_VERSION
	.align		4
        /*00c0*/ 	.byte	0x03, 0x5f
        /*00c2*/ 	.short	0x0101


	//----- nvinfo : EIATTR_VRC_CTA_INIT_COUNT
	.align		4
        /*00c4*/ 	.byte	0x02, 0x4a
	.zero		1
	.zero		1


	//----- nvinfo : EIATTR_EXIT_INSTR_OFFSETS
	.align		4
        /*00c8*/ 	.byte	0x04, 0x1c
        /*00ca*/ 	.short	(.L_277 - .L_276)


	//   ....[0]....
.L_276:
        /*00cc*/ 	.word	0x000000c0


	//   ....[1]....
        /*00d0*/ 	.word	0x00000210


	//   ....[2]....
        /*00d4*/ 	.word	0x000010e0


	//----- nvinfo : EIATTR_CRS_STACK_SIZE
	.align		4
.L_277:
        /*00d8*/ 	.byte	0x04, 0x1e
        /*00da*/ 	.short	(.L_279 - .L_278)
.L_278:
        /*00dc*/ 	.word	0x00000000


	//----- nvinfo : EIATTR_CBANK_PARAM_SIZE
	.align		4
.L_279:
        /*00e0*/ 	.byte	0x03, 0x19
        /*00e2*/ 	.short	0x0050


	//----- nvinfo : EIATTR_PARAM_CBANK
	.align		4
        /*00e4*/ 	.byte	0x04, 0x0a
        /*00e6*/ 	.short	(.L_281 - .L_280)
	.align		4
.L_280:
        /*00e8*/ 	.word	index@(.nv.constant0._Z24symplectic_kernel_maxcutPiS_PdS0_S0_ddS_dii)
        /*00ec*/ 	.short	0x0380
        /*00ee*/ 	.short	0x0050


	//----- nvinfo : EIATTR_SW_WAR
	.align		4
.L_281:
        /*00f0*/ 	.byte	0x04, 0x36
        /*00f2*/ 	.short	(.L_283 - .L_282)
.L_282:
        /*00f4*/ 	.word	0x00000008
.L_283:


//--------------------- .nv.info._Z13update_windowPdPiS0_PbS1_S0_iii --------------------------
	.section	.nv.info._Z13update_windowPdPiS0_PbS1_S0_iii,"",@"SHT_CUDA_INFO"
	.sectionflags	@""
	.align	4


	//----- nvinfo : EIATTR_CUDA_API_VERSION
	.align		4
        /*0000*/ 	.byte	0x04, 0x37
        /*0002*/ 	.short	(.L_285 - .L_284)
.L_284:
        /*0004*/ 	.word	0x00000082


	//----- nvinfo : EIATTR_KPARAM_INFO
	.align		4
.L_285:
        /*0008*/ 	.byte	0x04, 0x17
        /*000a*/ 	.short	(.L_287 - .L_286)
.L_286:
        /*000c*/ 	.word	0x00000000
        /*0010*/ 	.short	0x0008
        /*0012*/ 	.short	0x0038
        /*0014*/ 	.byte	0x00, 0xf0, 0x11, 0x00


	//----- nvinfo : EIATTR_KPARAM_INFO
	.align		4
.L_287:
        /*0018*/ 	.byte	0x04, 0x17
        /*001a*/ 	.short	(.L_289 - .L_288)
.L_288:
        /*001c*/ 	.word	0x00000000
        /*0020*/ 	.short	0x0007
        /*0022*/ 	.short	0x0034
        /*0024*/ 	.byte	0x00, 0xf0, 0x11, 0x00


	//----- nvinfo : EIATTR_KPARAM_INFO
	.align		4
.L_289:
        /*0028*/ 	.byte	0x04, 0x17
        /*002a*/ 	.short	(.L_291 - .L_290)
.L_290:
        /*002c*/ 	.word	0x00000000
        /*0030*/ 	.short	0x0006
        /*0032*/ 	.short	0x0030
        /*0034*/ 	.byte	0x00, 0xf0, 0x11, 0x00


	//----- nvinfo : EIATTR_KPARAM_INFO
	.align		4
.L_291:
        /*0038*/ 	.byte	0x04, 0x17
        /*003a*/ 	.short	(.L_293 - .L_292)
.L_292:
        /*003c*/ 	.word	0x00000000
        /*0040*/ 	.short	0x0005
        /*0042*/ 	.short	0x0028
        /*0044*/ 	.byte	0x00, 0xf5, 0x21, 0x00


	//----- nvinfo : EIATTR_KPARAM_INFO
	.align		4
.L_293:
        /*0048*/ 	.byte	0x04, 0x17
        /*004a*/ 	.short	(.L_295 - .L_294)
.L_294:
        /*004c*/ 	.word	0x00000000
        /*0050*/ 	.short	0x0004
        /*0052*/ 	.short	0x0020
        /*0054*/ 	.byte	0x00, 0xf5, 0x21, 0x00


	//----- nvinfo : EIATTR_KPARAM_INFO
	.align		4
.L_295:
        /*0058*/ 	.byte	0x04, 0x17
        /*005a*/ 	.short	(.L_297 - .L_296)
.L_296:
        /*005c*/ 	.word	0x00000000
        /*0060*/ 	.short	0x0003
        /*0062*/ 	.short	0x0018
        /*0064*/ 	.byte	0x00, 0xf5, 0x21, 0x00


	//----- nvinfo : EIATTR_KPARAM_INFO
	.align		4
.L_297:
        /*0068*/ 	.byte	0x04, 0x17
        /*006a*/ 	.short	(.L_299 - .L_298)
.L_298:
        /*006c*/ 	.word	0x00000000
        /*0070*/ 	.short	0x0002
        /*0072*/ 	.short	0x0010
        /*0074*/ 	.byte	0x00, 0xf5, 0x21, 0x00


	//----- nvinfo : EIATTR_KPARAM_INFO
	.align		4
.L_299:
        /*0078*/ 	.byte	0x04, 0x17
        /*007a*/ 	.short	(.L_301 - .L_300)
.L_300:
        /*007c*/ 	.word	0x00000000
        /*0080*/ 	.short	0x0001
        /*0082*/ 	.short	0x0008
        /*0084*/ 	.byte	0x00, 0xf5, 0x21, 0x00


	//----- nvinfo : EIATTR_KPARAM_INFO
	.align		4
.L_301:
        /*0088*/ 	.byte	0x04, 0x17
        /*008a*/ 	.short	(.L_303 - .L_302)
.L_302:
        /*008c*/ 	.word	0x00000000
        /*0090*/ 	.short	0x0000
        /*0092*/ 	.short	0x0000
        /*0094*/ 	.byte	0x00, 0xf5, 0x21, 0x00


	//----- nvinfo : EIATTR_SPARSE_MMA_MASK
	.align		4
.L_303:
        /*0098*/ 	.byte	0x03, 0x50
        /*009a*/ 	.short	0x0000


	//----- nvinfo : EIATTR_MAXREG_COUNT
	.align		4
        /*009c*/ 	.byte	0x03, 0x1b
        /*009e*/ 	.short	0x00ff


	//----- nvinfo : EIATTR_MERCURY_ISA_VERSION
	.align		4
        /*00a0*/ 	.byte	0x03, 0x5f
        /*00a2*/ 	.short	0x0101


	//----- nvinfo : EIATTR_VRC_CTA_INIT_COUNT
	.align		4
        /*00a4*/ 	.byte	0x02, 0x4a
	.zero		1
	.zero		1


	//----- nvinfo : EIATTR_EXIT_INSTR_OFFSETS
	.align		4
        /*00a8*/ 	.byte	0x04, 0x1c
        /*00aa*/ 	.short	(.L_305 - .L_304)


	//   ....[0]....
.L_304:
        /*00ac*/ 	.word	0x00001590


	//   ....[1]....
        /*00b0*/ 	.word	0x00001640


	//----- nvinfo : EIATTR_CRS_STACK_SIZE
	.align		4
.L_305:
        /*00b4*/ 	.byte	0x04, 0x1e
        /*00b6*/ 	.short	(.L_307 - .L_306)
.L_306:
        /*00b8*/ 	.word	0x00000000


	//----- nvinfo : EIATTR_CBANK_PARAM_SIZE
	.align		4
.L_307:
        /*00bc*/ 	.byte	0x03, 0x19
        /*00be*/ 	.short	0x003c


	//----- nvinfo : EIATTR_PARAM_CBANK
	.align		4
        /*00c0*/ 	.byte	0x04, 0x0a
        /*00c2*/ 	.short	(.L_309 - .L_308)
	.align		4
.L_308:
        /*00c4*/ 	.word	index@(.nv.constant0._Z13update_windowPdPiS0_PbS1_S0_iii)
        /*00c8*/ 	.short	0x0380
        /*00ca*/ 	.short	0x003c


	//----- nvinfo : EIATTR_SW_WAR
	.align		4
.L_309:
        /*00cc*/ 	.byte	0x04, 0x36
        /*00ce*/ 	.short	(.L_311 - .L_310)
.L_310:
        /*00d0*/ 	.word	0x00000008
.L_311:


//--------------------- .nv.info._Z9Update_XYPdS_ddii --------------------------
	.section	.nv.info._Z9Update_XYPdS_ddii,"",@"SHT_CUDA_INFO"
	.sectionflags	@""
	.align	4


	//----- nvinfo : EIATTR_CUDA_API_VERSION
	.align		4
        /*0000*/ 	.byte	0x04, 0x37
        /*0002*/ 	.short	(.L_313 - .L_312)
.L_312:
        /*0004*/ 	.word	0x00000082


	//----- nvinfo : EIATTR_KPARAM_INFO
	.align		4
.L_313:
        /*0008*/ 	.byte	0x04, 0x17
        /*000a*/ 	.short	(.L_315 - .L_314)
.L_314:
        /*000c*/ 	.word	0x00000000
        /*0010*/ 	.short	0x0005
        /*0012*/ 	.short	0x0024
        /*0014*/ 	.byte	0x00, 0xf0, 0x11, 0x00


	//----- nvinfo : EIATTR_KPARAM_INFO
	.align		4
.L_315:
        /*0018*/ 	.byte	0x04, 0x17
        /*001a*/ 	.short	(.L_317 - .L_316)
.L_316:
        /*001c*/ 	.word	0x00000000
        /*0020*/ 	.short	0x0004
        /*0022*/ 	.short	0x0020
        /*0024*/ 	.byte	0x00, 0xf0, 0x11, 0x00


	//----- nvinfo : EIATTR_KPARAM_INFO
	.align		4
.L_317:
        /*0028*/ 	.byte	0x04, 0x17
        /*002a*/ 	.short	(.L_319 - .L_318)
.L_318:
        /*002c*/ 	.word	0x00000000
        /*0030*/ 	.short	0x0003
        /*0032*/ 	.short	0x0018
        /*0034*/ 	.byte	0x00, 0xf0, 0x21, 0x00


	//----- nvinfo : EIATTR_KPARAM_INFO
	.align		4
.L_319:
        /*0038*/ 	.byte	0x04, 0x17
        /*003a*/ 	.short	(.L_321 - .L_320)
.L_320:
        /*003c*/ 	.word	0x00000000
        /*0040*/ 	.short	0x0002
        /*0042*/ 	.short	0x0010
        /*0044*/ 	.byte	0x00, 0xf0, 0x21, 0x00


	//----- nvinfo : EIATTR_KPARAM_INFO
	.align		4
.L_321:
        /*0048*/ 	.byte	0x04, 0x17
        /*004a*/ 	.short	(.L_323 - .L_322)
.L_322:
        /*004c*/ 	.word	0x00000000
        /*0050*/ 	.short	0x0001
        /*0052*/ 	.short	0x0008
        /*0054*/ 	.byte	0x00, 0xf5, 0x21, 0x00


	//----- nvinfo : EIATTR_KPARAM_INFO
	.align		4
.L_323:
        /*0058*/ 	.byte	0x04, 0x17
        /*005a*/ 	.short	(.L_325 - .L_324)
.L_324:
        /*005c*/ 	.word	0x00000000
        /*0060*/ 	.short	0x0000
        /*0062*/ 	.short	0x0000
        /*0064*/ 	.byte	0x00, 0xf5, 0x21, 0x00


	//----- nvinfo : EIATTR_SPARSE_MMA_MASK
	.align		4
.L_325:
        /*0068*/ 	.byte	0x03, 0x50
        /*006a*/ 	.short	0x0000


	//----- nvinfo : EIATTR_MAXREG_COUNT
	.align		4
        /*006c*/ 	.byte	0x03, 0x1b
        /*006e*/ 	.short	0x00ff


	//----- nvinfo : EIATTR_MERCURY_ISA_VERSION
	.align		4
        /*0070*/ 	.byte	0x03, 0x5f
        /*0072*/ 	.short	0x0101


	//----- nvinfo : EIATTR_VRC_CTA_INIT_COUNT
	.align		4
        /*0074*/ 	.byte	0x02, 0x4a
	.zero		1
	.zero		1


	//----- nvinfo : EIATTR_EXIT_INSTR_OFFSETS
	.align		4
        /*0078*/ 	.byte	0x04, 0x1c
        /*007a*/ 	.short	(.L_327 - .L_326)


	//   ....[0]....
.L_326:
        /*007c*/ 	.word	0x000000c0


	//   ....[1]....
        /*0080*/ 	.word	0x00000200


	//----- nvinfo : EIATTR_CBANK_PARAM_SIZE
	.align		4
.L_327:
        /*0084*/ 	.byte	0x03, 0x19
        /*0086*/ 	.short	0x0028


	//----- nvinfo : EIATTR_PARAM_CBANK
	.align		4
        /*0088*/ 	.byte	0x04, 0x0a
        /*008a*/ 	.short	(.L_329 - .L_328)
	.align		4
.L_328:
        /*008c*/ 	.word	index@(.nv.constant0._Z9Update_XYPdS_ddii)
        /*0090*/ 	.short	0x0380
        /*0092*/ 	.short	0x0028


	//----- nvinfo : EIATTR_SW_WAR
	.align		4
.L_329:
        /*0094*/ 	.byte	0x04, 0x36
        /*0096*/ 	.short	(.L_331 - .L_330)
.L_330:
        /*0098*/ 	.word	0x00000008
.L_331:


//--------------------- .nv.callgraph             --------------------------
	.section	.nv.callgraph,"",@"SHT_CUDA_CALLGRAPH"
	.align	4
	.sectionentsize	8
	.align		4
        /*0000*/ 	.word	0x00000000
	.align		4
        /*0004*/ 	.word	0xffffffff
	.align		4
        /*0008*/ 	.word	0x00000000
	.align		4
        /*000c*/ 	.word	0xfffffffe
	.align		4
        /*0010*/ 	.word	0x00000000
	.align		4
        /*0014*/ 	.word	0xfffffffd
	.align		4
        /*0018*/ 	.word	0x00000000
	.align		4
        /*001c*/ 	.word	0xfffffffc


//--------------------- .nv.constant4             --------------------------
	.section	.nv.constant4,"a",@progbits
	.align	8
	.align		8
.nv.constant4:
        /*0000*/ 	.dword	__cudart_i2opi_d
	.align		8
        /*0008*/ 	.dword	__cudart_sin_cos_coeffs


//--------------------- .text._Z21symplectic_kernel_tspPiS_PdS0_S0_S0_dS_ididddiii --------------------------
	.section	.text._Z21symplectic_kernel_tspPiS_PdS0_S0_S0_dS_ididddiii,"ax",@progbits
	.align	128
        .global         _Z21symplectic_kernel_tspPiS_PdS0_S0_S0_dS_ididddiii
        .type           _Z21symplectic_kernel_tspPiS_PdS0_S0_S0_dS_ididddiii,@function
        .size           _Z21symplectic_kernel_tspPiS_PdS0_S0_S0_dS_ididddiii,(.L_x_132 - _Z21symplectic_kernel_tspPiS_PdS0_S0_S0_dS_ididddiii)
        .other          _Z21symplectic_kernel_tspPiS_PdS0_S0_S0_dS_ididddiii,@"STO_CUDA_ENTRY STV_DEFAULT"
_Z21symplectic_kernel_tspPiS_PdS0_S0_S0_dS_ididddiii:
.text._Z21symplectic_kernel_tspPiS_PdS0_S0_S0_dS_ididddiii:
[----:B------:R-:W-:Y:S08]  /*0000*/  LDC R1, c[0x0][0x37c] ;  /* 0x0000df00ff017b82 */ /* 0x000ff00000000800 */
[----:B------:R-:W0:Y:S01]  /*0010*/  LDC.64 R2, c[0x0][0x3b8] ;  /* 0x0000ee00ff027b82 */ /* 0x000e220000000a00 */
[----:B------:R-:W0:Y:S01]  /*0020*/  LDCU.64 UR4, c[0x0][0x358] ;  /* 0x00006b00ff0477ac */ /* 0x000e220008000a00 */
[----:B------:R-:W1:Y:S01]  /*0030*/  LDCU UR6, c[0x0][0x3c0] ;  /* 0x00007800ff0677ac */ /* 0x000e620008000800 */
[----:B0-----:R0:W2:Y:S01]  /*0040*/  LDG.E R0, desc[UR4][R2.64] ;  /* 0x0000000402007981 */ /* 0x0010a2000c1e1900 */
[----:B-1----:R-:W1:Y:S01]  /*0050*/  I2F.F64 R16, UR6 ;  /* 0x0000000600107d12 */ /* 0x002e620008201c00 */
[----:B------:R-:W3:Y:S01]  /*0060*/  LDCU UR6, c[0x0][0x3d0] ;  /* 0x00007a00ff0677ac */ /* 0x000ee20008000800 */
[----:B------:R-:W-:Y:S01]  /*0070*/  IMAD.MOV.U32 R4, RZ, RZ, 0x1 ;  /* 0x00000001ff047424 */ /* 0x000fe200078e00ff */
[----:B------:R-:W4:Y:S01]  /*0080*/  S2R R11, SR_TID.X ;  /* 0x00000000000b7919 */ /* 0x000f220000002100 */
[----:B------:R-:W4:Y:S01]  /*0090*/  LDC R10, c[0x0][0x360] ;  /* 0x0000d800ff0a7b82 */ /* 0x000f220000000800 */
[----:B------:R-:W-:Y:S01]  /*00a0*/  UMOV UR7, 0x3ff0a3d7 ;  /* 0x3ff0a3d700077882 */ /* 0x000fe20000000000 */
[----:B------:R-:W5:Y:S06]  /*00b0*/  S2R R13, SR_TID.Y ;  /* 0x00000000000d7919 */ /* 0x000f6c0000002200 */
[----:B------:R-:W5:Y:S01]  /*00c0*/  LDC R12, c[0x0][0x364] ;  /* 0x0000d900ff0c7b82 */ /* 0x000f620000000800 */
[----:B-1----:R-:W1:Y:S08]  /*00d0*/  MUFU.RCP64H R5, R17 ;  /* 0x0000001100057308 */ /* 0x002e700000001800 */
[----:B---3--:R-:W3:Y:S01]  /*00e0*/  I2F.F64 R30, UR6 ;  /* 0x00000006001e7d12 */ /* 0x008ee20008201c00 */
[----:B------:R-:W-:Y:S01]  /*00f0*/  UMOV UR6, 0xa3d70a4 ;  /* 0x0a3d70a400067882 */ /* 0x000fe20000000000 */
[----:B-1----:R-:W-:-:S02]  /*0100*/  DFMA R6, -R16, R4, 1 ;  /* 0x3ff000001006742b */ /* 0x002fc40000000104 */
[----:B---3--:R-:W-:Y:S01]  /*0110*/  DMUL R8, R30, UR6 ;  /* 0x000000061e087c28 */ /* 0x008fe20008000000 */
[----:B------:R-:W4:Y:S05]  /*0120*/  S2UR UR6, SR_CTAID.X ;  /* 0x00000000000679c3 */ /* 0x000f2a0000002500 */
[----:B------:R-:W-:-:S03]  /*0130*/  DFMA R6, R6, R6, R6 ;  /* 0x000000060606722b */ /* 0x000fc60000000006 */
[----:B------:R-:W5:Y:S05]  /*0140*/  S2UR UR7, SR_CTAID.Y ;  /* 0x00000000000779c3 */ /* 0x000f6a0000002600 */
[----:B------:R-:W-:-:S08]  /*0150*/  DFMA R6, R4, R6, R4 ;  /* 0x000000060406722b */ /* 0x000fd00000000004 */
[----:B0-----:R-:W-:-:S08]  /*0160*/  DFMA R2, -R16, R6, 1 ;  /* 0x3ff000001002742b */ /* 0x001fd00000000106 */
[----:B------:R-:W-:Y:S01]  /*0170*/  DFMA R2, R6, R2, R6 ;  /* 0x000000020602722b */ /* 0x000fe20000000006 */
[----:B--2---:R-:W0:Y:S02]  /*0180*/  I2F.F64 R14, R0 ;  /* 0x00000000000e7312 */ /* 0x004e240000201c00 */
[----:B0-----:R-:W-:-:S08]  /*0190*/  DMUL R8, R8, R14 ;  /* 0x0000000e08087228 */ /* 0x001fd00000000000 */
[----:B------:R-:W-:Y:S02]  /*01a0*/  DMUL R4, R8, R2 ;  /* 0x0000000208047228 */ /* 0x000fe40000000000 */
[----:B------:R-:W-:-:S06]  /*01b0*/  FSETP.GEU.AND P1, PT, |R9|, 6.5827683646048100446e-37, PT ;  /* 0x036000000900780b */ /* 0x000fcc0003f2e200 */
[----:B------:R-:W-:-:S08]  /*01c0*/  DFMA R6, -R16, R4, R8 ;  /* 0x000000041006722b */ /* 0x000fd00000000108 */
[----:B------:R-:W-:Y:S01]  /*01d0*/  DFMA R2, R2, R6, R4 ;  /* 0x000000060202722b */ /* 0x000fe20000000004 */
[----:B----4-:R-:W-:Y:S02]  /*01e0*/  IMAD R5, R10, UR6, R11 ;  /* 0x000000060a057c24 */ /* 0x010fe4000f8e020b */
[----:B-----5:R-:W-:-:S07]  /*01f0*/  IMAD R6, R12, UR7, R13 ;  /* 0x000000070c067c24 */ /* 0x020fce000f8e020d */
[----:B------:R-:W-:-:S05]  /*0200*/  FFMA R4, RZ, R17, R3 ;  /* 0x00000011ff047223 */ /* 0x000fca0000000003 */
[----:B------:R-:W-:-:S13]  /*0210*/  FSETP.GT.AND P0, PT, |R4|, 1.469367938527859385e-39, PT ;  /* 0x001000000400780b */ /* 0x000fda0003f04200 */
[----:B------:R-:W-:Y:S05]  /*0220*/  @P0 BRA P1, `(.L_x_0) ;  /* 0x0000000000180947 */ /* 0x000fea0000800000 */
[----:B------:R-:W-:Y:S01]  /*0230*/  IMAD.MOV.U32 R10, RZ, RZ, R16 ;  /* 0x000000ffff0a7224 */ /* 0x000fe200078e0010 */
[----:B------:R-:W-:Y:S01]  /*0240*/  MOV R4, 0x270 ;  /* 0x0000027000047802 */ /* 0x000fe20000000f00 */
[----:B------:R-:W-:-:S07]  /*0250*/  IMAD.MOV.U32 R11, RZ, RZ, R17 ;  /* 0x000000ffff0b7224 */ /* 0x000fce00078e0011 */
[----:B------:R-:W-:Y:S05]  /*0260*/  CALL.REL.NOINC `($__internal_0_$__cuda_sm20_div_rn_f64_full) ;  /* 0x0000001000cc7944 */ /* 0x000fea0003c00000 */
[----:B------:R-:W-:Y:S01]  /*0270*/  IMAD.MOV.U32 R2, RZ, RZ, R20 ;  /* 0x000000ffff027224 */ /* 0x000fe200078e0014 */
[----:B------:R-:W-:-:S07]  /*0280*/  MOV R3, R21 ;  /* 0x0000001500037202 */ /* 0x000fce0000000f00 */
.L_x_0:
[----:B------:R-:W0:Y:S01]  /*0290*/  MUFU.RCP64H R9, R17 ;  /* 0x0000001100097308 */ /* 0x000e220000001800 */
[----:B------:R-:W-:Y:S01]  /*02a0*/  IMAD.MOV.U32 R8, RZ, RZ, 0x1 ;  /* 0x00000001ff087424 */ /* 0x000fe200078e00ff */
[----:B------:R-:W-:-:S05]  /*02b0*/  FSETP.GEU.AND P1, PT, |R15|, 6.5827683646048100446e-37, PT ;  /* 0x036000000f00780b */ /* 0x000fca0003f2e200 */
[----:B0-----:R-:W-:-:S08]  /*02c0*/  DFMA R10, -R16, R8, 1 ;  /* 0x3ff00000100a742b */ /* 0x001fd00000000108 */
[----:B------:R-:W-:-:S08]  /*02d0*/  DFMA R10, R10, R10, R10 ;  /* 0x0000000a0a0a722b */ /* 0x000fd0000000000a */
[----:B------:R-:W-:-:S08]  /*02e0*/  DFMA R10, R8, R10, R8 ;  /* 0x0000000a080a722b */ /* 0x000fd00000000008 */
[----:B------:R-:W-:-:S08]  /*02f0*/  DFMA R8, -R16, R10, 1 ;  /* 0x3ff000001008742b */ /* 0x000fd0000000010a */
[----:B------:R-:W-:-:S08]  /*0300*/  DFMA R12, R10, R8, R10 ;  /* 0x000000080a0c722b */ /* 0x000fd0000000000a */
[----:B------:R-:W-:-:S08]  /*0310*/  DMUL R8, R14, R12 ;  /* 0x0000000c0e087228 */ /* 0x000fd00000000000 */
[----:B------:R-:W-:-:S08]  /*0320*/  DFMA R10, -R16, R8, R14 ;  /* 0x00000008100a722b */ /* 0x000fd0000000010e */
[----:B------:R-:W-:-:S10]  /*0330*/  DFMA R8, R12, R10, R8 ;  /* 0x0000000a0c08722b */ /* 0x000fd40000000008 */
[----:B------:R-:W-:-:S05]  /*0340*/  FFMA R4, RZ, R17, R9 ;  /* 0x00000011ff047223 */ /* 0x000fca0000000009 */
[----:B------:R-:W-:-:S13]  /*0350*/  FSETP.GT.AND P0, PT, |R4|, 1.469367938527859385e-39, PT ;  /* 0x001000000400780b */ /* 0x000fda0003f04200 */
[----:B------:R-:W-:Y:S05]  /*0360*/  @P0 BRA P1, `(.L_x_1) ;  /* 0x0000000000200947 */ /* 0x000fea0000800000 */
[----:B------:R-:W-:Y:S01]  /*0370*/  IMAD.MOV.U32 R8, RZ, RZ, R14 ;  /* 0x000000ffff087224 */ /* 0x000fe200078e000e */
[----:B------:R-:W-:Y:S01]  /*0380*/  MOV R11, R17 ;  /* 0x00000011000b7202 */ /* 0x000fe20000000f00 */
[----:B------:R-:W-:Y:S01]  /*0390*/  IMAD.MOV.U32 R9, RZ, RZ, R15 ;  /* 0x000000ffff097224 */ /* 0x000fe200078e000f */
[----:B------:R-:W-:Y:S01]  /*03a0*/  MOV R4, 0x3d0 ;  /* 0x000003d000047802 */ /* 0x000fe20000000f00 */
[----:B------:R-:W-:-:S07]  /*03b0*/  IMAD.MOV.U32 R10, RZ, RZ, R16 ;  /* 0x000000ffff0a7224 */ /* 0x000fce00078e0010 */
[----:B------:R-:W-:Y:S05]  /*03c0*/  CALL.REL.NOINC `($__internal_0_$__cuda_sm20_div_rn_f64_full) ;  /* 0x0000001000747944 */ /* 0x000fea0003c00000 */
[----:B------:R-:W-:Y:S02]  /*03d0*/  IMAD.MOV.U32 R8, RZ, RZ, R20 ;  /* 0x000000ffff087224 */ /* 0x000fe400078e0014 */
[----:B------:R-:W-:-:S07]  /*03e0*/  IMAD.MOV.U32 R9, RZ, RZ, R21 ;  /* 0x000000ffff097224 */ /* 0x000fce00078e0015 */
.L_x_1:
[----:B------:R-:W-:-:S14]  /*03f0*/  DSETP.NEU.AND P0, PT, R8, RZ, PT ;  /* 0x000000ff0800722a */ /* 0x000fdc0003f0d000 */
[----:B------:R-:W-:Y:S01]  /*0400*/  @!P0 CS2R R14, SRZ ;  /* 0x00000000000e8805 */ /* 0x000fe2000001ff00 */
[----:B------:R-:W-:Y:S06]  /*0410*/  @!P0 BRA `(.L_x_2) ;  /* 0x0000000000188947 */ /* 0x000fec0003800000 */
[----:B------:R-:W-:Y:S01]  /*0420*/  DADD R20, -RZ, |R8| ;  /* 0x00000000ff147229 */ /* 0x000fe20000000508 */
[----:B------:R-:W-:Y:S02]  /*0430*/  ISETP.GE.AND P0, PT, R9, RZ, PT ;  /* 0x000000ff0900720c */ /* 0x000fe40003f06270 */
[----:B------:R-:W-:-:S11]  /*0440*/  MOV R4, 0x460 ;  /* 0x0000046000047802 */ /* 0x000fd60000000f00 */
[----:B------:R-:W-:Y:S05]  /*0450*/  CALL.REL.NOINC `($_Z21symplectic_kernel_tspPiS_PdS0_S0_S0_dS_ididddiii$__internal_accurate_pow) ;  /* 0x0000001400b87944 */ /* 0x000fea0003c00000 */
[----:B------:R-:W-:Y:S02]  /*0460*/  FSEL R14, R14, RZ, P0 ;  /* 0x000000ff0e0e7208 */ /* 0x000fe40000000000 */
[----:B------:R-:W-:-:S07]  /*0470*/  FSEL R15, R16, -QNAN , P0 ;  /* 0xfff80000100f7808 */ /* 0x000fce0000000000 */
.L_x_2:
[----:B------:R-:W-:Y:S01]  /*0480*/  UMOV UR6, 0x66666666 ;  /* 0x6666666600067882 */ /* 0x000fe20000000000 */
[----:B------:R-:W-:Y:S02]  /*0490*/  UMOV UR7, 0x3ffe6666 ;  /* 0x3ffe666600077882 */ /* 0x000fe40000000000 */
[----:B------:R-:W-:-:S10]  /*04a0*/  DADD R10, R8, UR6 ;  /* 0x00000006080a7e29 */ /* 0x000fd40008000000 */
[----:B------:R-:W-:-:S04]  /*04b0*/  LOP3.LUT R10, R11, 0x7ff00000, RZ, 0xc0, !PT ;  /* 0x7ff000000b0a7812 */ /* 0x000fc800078ec0ff */
[----:B------:R-:W-:-:S13]  /*04c0*/  ISETP.NE.AND P0, PT, R10, 0x7ff00000, PT ;  /* 0x7ff000000a00780c */ /* 0x000fda0003f05270 */
[----:B------:R-:W-:Y:S05]  /*04d0*/  @P0 BRA `(.L_x_3) ;  /* 0x0000000000180947 */ /* 0x000fea0003800000 */
[----:B------:R-:W-:-:S14]  /*04e0*/  DSETP.NAN.AND P0, PT, R8, R8, PT ;  /* 0x000000080800722a */ /* 0x000fdc0003f08000 */
[----:B------:R-:W-:Y:S01]  /*04f0*/  @P0 DADD R14, R8, UR6 ;  /* 0x00000006080e0e29 */ /* 0x000fe20008000000 */
[----:B------:R-:W-:Y:S10]  /*0500*/  @P0 BRA `(.L_x_3) ;  /* 0x00000000000c0947 */ /* 0x000ff40003800000 */
[----:B------:R-:W-:-:S14]  /*0510*/  DSETP.NEU.AND P0, PT, |R8|, +INF , PT ;  /* 0x7ff000000800742a */ /* 0x000fdc0003f0d200 */
[----:B------:R-:W-:Y:S02]  /*0520*/  @!P0 IMAD.MOV.U32 R14, RZ, RZ, 0x0 ;  /* 0x00000000ff0e8424 */ /* 0x000fe400078e00ff */
[----:B------:R-:W-:-:S07]  /*0530*/  @!P0 IMAD.MOV.U32 R15, RZ, RZ, 0x7ff00000 ;  /* 0x7ff00000ff0f8424 */ /* 0x000fce00078e00ff */
.L_x_3:
[----:B------:R-:W0:Y:S01]  /*0540*/  LDCU UR6, c[0x0][0x3f8] ;  /* 0x00007f00ff0677ac */ /* 0x000e220008000800 */
[----:B------:R-:W1:Y:S01]  /*0550*/  LDCU UR7, c[0x0][0x3f4] ;  /* 0x00007e80ff0777ac */ /* 0x000e620008000800 */
[----:B0-----:R-:W-:-:S04]  /*0560*/  ISETP.GE.AND P0, PT, R6, UR6, PT ;  /* 0x0000000606007c0c */ /* 0x001fc8000bf06270 */
[----:B-1----:R-:W-:-:S13]  /*0570*/  ISETP.GE.OR P0, PT, R5, UR7, P0 ;  /* 0x0000000705007c0c */ /* 0x002fda0008706670 */
[----:B------:R-:W-:Y:S05]  /*0580*/  @P0 EXIT ;  /* 0x000000000000094d */ /* 0x000fea0003800000 */
[C---:B------:R-:W-:Y:S01]  /*0590*/  LOP3.LUT P0, RZ, R6.reuse, R5, RZ, 0xfc, !PT ;  /* 0x0000000506ff7212 */ /* 0x040fe2000780fcff */
[----:B------:R-:W0:Y:S01]  /*05a0*/  LDC.64 R10, c[0x0][0x3a0] ;  /* 0x0000e800ff0a7b82 */ /* 0x000e220000000a00 */
[----:B------:R-:W-:-:S11]  /*05b0*/  IMAD R4, R6, UR7, R5 ;  /* 0x0000000706047c24 */ /* 0x000fd6000f8e0205 */
[----:B------:R-:W1:Y:S01]  /*05c0*/  @!P0 LDC.64 R18, c[0x0][0x3b8] ;  /* 0x0000ee00ff128b82 */ /* 0x000e620000000a00 */
[----:B------:R-:W-:Y:S01]  /*05d0*/  @!P0 IADD3 R7, PT, PT, R0, 0x1, RZ ;  /* 0x0000000100078810 */ /* 0x000fe20007ffe0ff */
[----:B0-----:R-:W-:-:S04]  /*05e0*/  IMAD.WIDE R12, R4, 0x8, R10 ;  /* 0x00000008040c7825 */ /* 0x001fc800078e020a */
[----:B-1----:R0:W-:Y:S04]  /*05f0*/  @!P0 STG.E desc[UR4][R18.64], R7 ;  /* 0x0000000712008986 */ /* 0x0021e8000c101904 */
[----:B------:R-:W2:Y:S02]  /*0600*/  LDG.E.64 R16, desc[UR4][R12.64] ;  /* 0x000000040c107981 */ /* 0x000ea4000c1e1b00 */
[----:B--2---:R-:W-:-:S14]  /*0610*/  DSETP.GT.AND P0, PT, |R16|, 1, PT ;  /* 0x3ff000001000742a */ /* 0x004fdc0003f04200 */
[----:B0-----:R-:W-:Y:S05]  /*0620*/  @!P0 BRA `(.L_x_4) ;  /* 0x0000000000248947 */ /* 0x001fea0003800000 */
[----:B------:R-:W-:Y:S01]  /*0630*/  SHF.R.U32.HI R16, RZ, 0x1e, R17 ;  /* 0x0000001eff107819 */ /* 0x000fe20000011611 */
[----:B------:R-:W0:Y:S03]  /*0640*/  LDC.64 R6, c[0x0][0x3a8] ;  /* 0x0000ea00ff067b82 */ /* 0x000e260000000a00 */
[----:B------:R-:W-:-:S04]  /*0650*/  LOP3.LUT R16, R16, 0x2, RZ, 0xc0, !PT ;  /* 0x0000000210107812 */ /* 0x000fc800078ec0ff */
[----:B------:R-:W-:-:S06]  /*0660*/  IADD3 R2, PT, PT, -R16, 0x1, RZ ;  /* 0x0000000110027810 */ /* 0x000fcc0007ffe1ff */
[----:B------:R-:W1:Y:S01]  /*0670*/  I2F.F64 R2, R2 ;  /* 0x0000000200027312 */ /* 0x000e620000201c00 */
[----:B0-----:R-:W-:Y:S01]  /*0680*/  IMAD.WIDE R4, R4, 0x8, R6 ;  /* 0x0000000804047825 */ /* 0x001fe200078e0206 */
[----:B-1----:R-:W-:Y:S04]  /*0690*/  STG.E.64 desc[UR4][R12.64], R2 ;  /* 0x000000020c007986 */ /* 0x002fe8000c101b04 */
[----:B------:R-:W-:Y:S01]  /*06a0*/  STG.E.64 desc[UR4][R4.64], RZ ;  /* 0x000000ff04007986 */ /* 0x000fe2000c101b04 */
[----:B------:R-:W-:Y:S05]  /*06b0*/  EXIT ;  /* 0x000000000000794d */ /* 0x000fea0003800000 */
.L_x_4:
[----:B------:R-:W0:Y:S02]  /*06c0*/  LDC.64 R16, c[0x0][0x380] ;  /* 0x0000e000ff107b82 */ /* 0x000e240000000a00 */
[----:B0-----:R-:W-:-:S05]  /*06d0*/  IMAD.WIDE.U32 R16, R6, 0x4, R16 ;  /* 0x0000000406107825 */ /* 0x001fca00078e0010 */
[----:B------:R-:W2:Y:S04]  /*06e0*/  LDG.E R7, desc[UR4][R16.64] ;  /* 0x0000000410077981 */ /* 0x000ea8000c1e1900 */
[----:B------:R-:W2:Y:S01]  /*06f0*/  LDG.E R26, desc[UR4][R16.64+0x4] ;  /* 0x00000404101a7981 */ /* 0x000ea2000c1e1900 */
[----:B------:R-:W-:Y:S01]  /*0700*/  IMAD.MOV.U32 R18, RZ, RZ, 0x0 ;  /* 0x00000000ff127424 */ /* 0x000fe200078e00ff */
[----:B------:R-:W-:Y:S01]  /*0710*/  DSETP.GEU.AND P1, PT, R2, R30, PT ;  /* 0x0000001e0200722a */ /* 0x000fe20003f2e000 */
[----:B------:R-:W-:Y:S01]  /*0720*/  IMAD.MOV.U32 R19, RZ, RZ, 0x3fe00000 ;  /* 0x3fe00000ff137424 */ /* 0x000fe200078e00ff */
[----:B------:R-:W-:Y:S01]  /*0730*/  DSETP.NEU.AND P0, PT, R8, 1, PT ;  /* 0x3ff000000800742a */ /* 0x000fe20003f0d000 */
[----:B------:R-:W-:Y:S01]  /*0740*/  BSSY.RECONVERGENT B0, `(.L_x_5) ;  /* 0x00000a9000007945 */ /* 0x000fe20003800200 */
[----:B------:R-:W-:-:S02]  /*0750*/  CS2R R22, SRZ ;  /* 0x0000000000167805 */ /* 0x000fc4000001ff00 */
[----:B------:R-:W-:Y:S01]  /*0760*/  FSEL R8, R2, R30, !P1 ;  /* 0x0000001e02087208 */ /* 0x000fe20004800000 */
[----:B------:R-:W-:Y:S01]  /*0770*/  DFMA R14, R14, R18, 0.5 ;  /* 0x3fe000000e0e742b */ /* 0x000fe20000000012 */
[----:B------:R-:W-:-:S09]  /*0780*/  FSEL R9, R3, R31, !P1 ;  /* 0x0000001f03097208 */ /* 0x000fd20004800000 */
[----:B------:R-:W-:Y:S02]  /*0790*/  FSEL R2, R14, RZ, P0 ;  /* 0x000000ff0e027208 */ /* 0x000fe40000000000 */
[----:B------:R-:W-:Y:S02]  /*07a0*/  FSEL R3, R15, 1.875, P0 ;  /* 0x3ff000000f037808 */ /* 0x000fe40000000000 */
[----:B--2---:R-:W-:-:S13]  /*07b0*/  ISETP.GE.AND P2, PT, R7, R26, PT ;  /* 0x0000001a0700720c */ /* 0x004fda0003f46270 */
[----:B------:R-:W-:Y:S05]  /*07c0*/  @P2 BRA `(.L_x_6) ;  /* 0x0000000800802947 */ /* 0x000fea0003800000 */
[----:B------:R-:W-:Y:S01]  /*07d0*/  IMAD.IADD R0, R7, 0x1, -R26 ;  /* 0x0000000107007824 */ /* 0x000fe200078e0a1a */
[----:B------:R-:W-:Y:S01]  /*07e0*/  BSSY.RECONVERGENT B1, `(.L_x_7) ;  /* 0x000004a000017945 */ /* 0x000fe20003800200 */
[----:B------:R-:W-:Y:S01]  /*07f0*/  CS2R R22, SRZ ;  /* 0x0000000000167805 */ /* 0x000fe2000001ff00 */
[----:B------:R-:W-:Y:S02]  /*0800*/  IMAD.IADD R26, R26, 0x1, -R7 ;  /* 0x000000011a1a7824 */ /* 0x000fe400078e0a07 */
[----:B------:R-:W-:-:S13]  /*0810*/  ISETP.GT.U32.AND P0, PT, R0, -0x8, PT ;  /* 0xfffffff80000780c */ /* 0x000fda0003f04070 */
[----:B------:R-:W-:Y:S05]  /*0820*/  @P0 BRA `(.L_x_8) ;  /* 0x0000000400140947 */ /* 0x000fea0003800000 */
[----:B------:R-:W-:Y:S02]  /*0830*/  LOP3.LUT R0, R26, 0xfffffff8, RZ, 0xc0, !PT ;  /* 0xfffffff81a007812 */ /* 0x000fe400078ec0ff */
[----:B------:R-:W-:Y:S02]  /*0840*/  CS2R R22, SRZ ;  /* 0x0000000000167805 */ /* 0x000fe4000001ff00 */
[----:B------:R-:W-:-:S07]  /*0850*/  IADD3 R0, PT, PT, -R0, RZ, RZ ;  /* 0x000000ff00007210 */ /* 0x000fce0007ffe1ff */
.L_x_9:
[----:B------:R-:W0:Y:S08]  /*0860*/  LDC.64 R18, c[0x0][0x388] ;  /* 0x0000e200ff127b82 */ /* 0x000e300000000a00 */
[----:B------:R-:W1:Y:S01]  /*0870*/  LDC.64 R14, c[0x0][0x390] ;  /* 0x0000e400ff0e7b82 */ /* 0x000e620000000a00 */
[----:B0-----:R-:W-:-:S05]  /*0880*/  IMAD.WIDE R18, R7, 0x4, R18 ;  /* 0x0000000407127825 */ /* 0x001fca00078e0212 */
[----:B------:R-:W2:Y:S04]  /*0890*/  LDG.E R16, desc[UR4][R18.64] ;  /* 0x0000000412107981 */ /* 0x000ea8000c1e1900 */
[----:B------:R-:W3:Y:S01]  /*08a0*/  LDG.E R28, desc[UR4][R18.64+0x4] ;  /* 0x00000404121c7981 */ /* 0x000ee2000c1e1900 */
[----:B-1----:R-:W-:Y:S01]  /*08b0*/  IMAD.WIDE R14, R7, 0x8, R14 ;  /* 0x00000008070e7825 */ /* 0x002fe200078e020e */
[----:B------:R-:W-:Y:S01]  /*08c0*/  UMOV UR8, 0xe147ae14 ;  /* 0xe147ae1400087882 */ /* 0x000fe20000000000 */
[----:B------:R-:W-:Y:S01]  /*08d0*/  UMOV UR9, 0x3ff0147a ;  /* 0x3ff0147a00097882 */ /* 0x000fe20000000000 */
[----:B------:R-:W4:Y:S04]  /*08e0*/  LDG.E R30, desc[UR4][R18.64+0x8] ;  /* 0x00000804121e7981 */ /* 0x000f28000c1e1900 */
[----:B------:R-:W5:Y:S01]  /*08f0*/  LDG.E.64 R24, desc[UR4][R14.64] ;  /* 0x000000040e187981 */ /* 0x000f62000c1e1b00 */
[----:B--2---:R-:W-:-:S04]  /*0900*/  IMAD R21, R16, UR7, R5 ;  /* 0x0000000710157c24 */ /* 0x004fc8000f8e0205 */
[----:B------:R-:W-:-:S05]  /*0910*/  IMAD.WIDE R20, R21, 0x8, R10 ;  /* 0x0000000815147825 */ /* 0x000fca00078e020a */
[----:B------:R-:W2:Y:S01]  /*0920*/  LDG.E.64 R16, desc[UR4][R20.64] ;  /* 0x0000000414107981 */ /* 0x000ea2000c1e1b00 */
[----:B---3--:R-:W-:-:S04]  /*0930*/  IMAD R29, R28, UR7, R5 ;  /* 0x000000071c1d7c24 */ /* 0x008fc8000f8e0205 */
[----:B------:R-:W-:Y:S01]  /*0940*/  IMAD.WIDE R28, R29, 0x8, R10 ;  /* 0x000000081d1c7825 */ /* 0x000fe200078e020a */
[----:B--2---:R-:W-:-:S08]  /*0950*/  DMUL R16, R16, UR8 ;  /* 0x0000000810107c28 */ /* 0x004fd00008000000 */
[----:B-----5:R-:W-:Y:S01]  /*0960*/  DFMA R24, R16, -R24, R22 ;  /* 0x800000181018722b */ /* 0x020fe20000000016 */
[----:B------:R-:W2:Y:S04]  /*0970*/  LDG.E.64 R22, desc[UR4][R28.64] ;  /* 0x000000041c167981 */ /* 0x000ea8000c1e1b00 */
[----:B------:R-:W3:Y:S01]  /*0980*/  LDG.E.64 R16, desc[UR4][R14.64+0x8] ;  /* 0x000008040e107981 */ /* 0x000ee2000c1e1b00 */
[----:B----4-:R-:W-:-:S03]  /*0990*/  IMAD R21, R30, UR7, R5 ;  /* 0x000000071e157c24 */ /* 0x010fc6000f8e0205 */
[----:B------:R-:W4:Y:S01]  /*09a0*/  LDG.E R30, desc[UR4][R18.64+0x10] ;  /* 0x00001004121e7981 */ /* 0x000f22000c1e1900 */
[----:B------:R-:W-:-:S06]  /*09b0*/  IMAD.WIDE R20, R21, 0x8, R10 ;  /* 0x0000000815147825 */ /* 0x000fcc00078e020a */
[----:B------:R-:W5:Y:S01]  /*09c0*/  LDG.E.64 R20, desc[UR4][R20.64] ;  /* 0x0000000414147981 */ /* 0x000f62000c1e1b00 */
[----:B--2---:R-:W-:-:S08]  /*09d0*/  DMUL R22, R22, UR8 ;  /* 0x0000000816167c28 */ /* 0x004fd00008000000 */
[----:B---3--:R-:W-:Y:S02]  /*09e0*/  DFMA R16, R22, -R16, R24 ;  /* 0x800000101610722b */ /* 0x008fe40000000018 */
[----:B------:R-:W2:Y:S04]  /*09f0*/  LDG.E R22, desc[UR4][R18.64+0xc] ;  /* 0x00000c0412167981 */ /* 0x000ea8000c1e1900 */
[----:B------:R-:W3:Y:S01]  /*0a00*/  LDG.E.64 R24, desc[UR4][R14.64+0x10] ;  /* 0x000010040e187981 */ /* 0x000ee2000c1e1b00 */
[----:B-----5:R-:W-:Y:S01]  /*0a10*/  DMUL R20, R20, UR8 ;  /* 0x0000000814147c28 */ /* 0x020fe20008000000 */
[----:B--2---:R-:W-:-:S04]  /*0a20*/  IMAD R29, R22, UR7, R5 ;  /* 0x00000007161d7c24 */ /* 0x004fc8000f8e0205 */
[----:B------:R-:W-:-:S05]  /*0a30*/  IMAD.WIDE R28, R29, 0x8, R10 ;  /* 0x000000081d1c7825 */ /* 0x000fca00078e020a */
[----:B------:R-:W2:Y:S01]  /*0a40*/  LDG.E.64 R22, desc[UR4][R28.64] ;  /* 0x000000041c167981 */ /* 0x000ea2000c1e1b00 */
[----:B---3--:R-:W-:-:S03]  /*0a50*/  DFMA R24, R20, -R24, R16 ;  /* 0x800000181418722b */ /* 0x008fc60000000010 */
[----:B------:R-:W3:Y:S01]  /*0a60*/  LDG.E.64 R16, desc[UR4][R14.64+0x18] ;  /* 0x000018040e107981 */ /* 0x000ee2000c1e1b00 */
[----:B----4-:R-:W-:-:S04]  /*0a70*/  IMAD R21, R30, UR7, R5 ;  /* 0x000000071e157c24 */ /* 0x010fc8000f8e0205 */
[----:B------:R-:W-:-:S06]  /*0a80*/  IMAD.WIDE R20, R21, 0x8, R10 ;  /* 0x0000000815147825 */ /* 0x000fcc00078e020a */
[----:B------:R-:W4:Y:S01]  /*0a90*/  LDG.E.64 R20, desc[UR4][R20.64] ;  /* 0x0000000414147981 */ /* 0x000f22000c1e1b00 */
[----:B--2---:R-:W-:-:S08]  /*0aa0*/  DMUL R22, R22, UR8 ;  /* 0x0000000816167c28 */ /* 0x004fd00008000000 */
[----:B---3--:R-:W-:Y:S01]  /*0ab0*/  DFMA R22, R22, -R16, R24 ;  /* 0x800000101616722b */ /* 0x008fe20000000018 */
[----:B------:R-:W2:Y:S04]  /*0ac0*/  LDG.E.64 R16, desc[UR4][R14.64+0x20] ;  /* 0x000020040e107981 */ /* 0x000ea8000c1e1b00 */
[----:B------:R-:W3:Y:S01]  /*0ad0*/  LDG.E R24, desc[UR4][R18.64+0x14] ;  /* 0x0000140412187981 */ /* 0x000ee2000c1e1900 */
[----:B----4-:R-:W-:-:S08]  /*0ae0*/  DMUL R20, R20, UR8 ;  /* 0x0000000814147c28 */ /* 0x010fd00008000000 */
[----:B--2---:R-:W-:Y:S01]  /*0af0*/  DFMA R16, R20, -R16, R22 ;  /* 0x800000101410722b */ /* 0x004fe20000000016 */
[----:B------:R-:W2:Y:S01]  /*0b00*/  LDG.E R22, desc[UR4][R18.64+0x18] ;  /* 0x0000180412167981 */ /* 0x000ea2000c1e1900 */
[----:B---3--:R-:W-:-:S03]  /*0b10*/  IMAD R29, R24, UR7, R5 ;  /* 0x00000007181d7c24 */ /* 0x008fc6000f8e0205 */
[----:B------:R-:W3:Y:S01]  /*0b20*/  LDG.E R24, desc[UR4][R18.64+0x1c] ;  /* 0x00001c0412187981 */ /* 0x000ee2000c1e1900 */
[----:B------:R-:W-:-:S05]  /*0b30*/  IMAD.WIDE R28, R29, 0x8, R10 ;  /* 0x000000081d1c7825 */ /* 0x000fca00078e020a */
[----:B------:R-:W4:Y:S04]  /*0b40*/  LDG.E.64 R20, desc[UR4][R28.64] ;  /* 0x000000041c147981 */ /* 0x000f28000c1e1b00 */
[----:B------:R-:W5:Y:S01]  /*0b50*/  LDG.E.64 R18, desc[UR4][R14.64+0x28] ;  /* 0x000028040e127981 */ /* 0x000f62000c1e1b00 */
[----:B--2---:R-:W-:-:S04]  /*0b60*/  IMAD R23, R22, UR7, R5 ;  /* 0x0000000716177c24 */ /* 0x004fc8000f8e0205 */
[----:B------:R-:W-:-:S04]  /*0b70*/  IMAD.WIDE R22, R23, 0x8, R10 ;  /* 0x0000000817167825 */ /* 0x000fc800078e020a */
[----:B---3--:R-:W-:Y:S02]  /*0b80*/  IMAD R25, R24, UR7, R5 ;  /* 0x0000000718197c24 */ /* 0x008fe4000f8e0205 */
[----:B------:R-:W2:Y:S01]  /*0b90*/  LDG.E.64 R22, desc[UR4][R22.64] ;  /* 0x0000000416167981 */ /* 0x000ea2000c1e1b00 */
[----:B----4-:R-:W-:Y:S01]  /*0ba0*/  DMUL R20, R20, UR8 ;  /* 0x0000000814147c28 */ /* 0x010fe20008000000 */
[----:B------:R-:W-:-:S06]  /*0bb0*/  IMAD.WIDE R24, R25, 0x8, R10 ;  /* 0x0000000819187825 */ /* 0x000fcc00078e020a */
[----:B------:R-:W3:Y:S01]  /*0bc0*/  LDG.E.64 R24, desc[UR4][R24.64] ;  /* 0x0000000418187981 */ /* 0x000ee2000c1e1b00 */
[----:B-----5:R-:W-:-:S03]  /*0bd0*/  DFMA R16, R20, -R18, R16 ;  /* 0x800000121410722b */ /* 0x020fc60000000010 */
[----:B------:R-:W4:Y:S04]  /*0be0*/  LDG.E.64 R18, desc[UR4][R14.64+0x30] ;  /* 0x000030040e127981 */ /* 0x000f28000c1e1b00 */
[----:B------:R-:W5:Y:S01]  /*0bf0*/  LDG.E.64 R14, desc[UR4][R14.64+0x38] ;  /* 0x000038040e0e7981 */ /* 0x000f62000c1e1b00 */
[----:B------:R-:W-:-:S05]  /*0c00*/  VIADD R0, R0, 0x8 ;  /* 0x0000000800007836 */ /* 0x000fca0000000000 */
[----:B------:R-:W-:Y:S01]  /*0c10*/  ISETP.NE.AND P0, PT, R0, RZ, PT ;  /* 0x000000ff0000720c */ /* 0x000fe20003f05270 */
[----:B------:R-:W-:Y:S01]  /*0c20*/  VIADD R7, R7, 0x8 ;  /* 0x0000000807077836 */ /* 0x000fe20000000000 */
[----:B--2---:R-:W-:Y:S02]  /*0c30*/  DMUL R22, R22, UR8 ;  /* 0x0000000816167c28 */ /* 0x004fe40008000000 */
[----:B---3--:R-:W-:-:S06]  /*0c40*/  DMUL R24, R24, UR8 ;  /* 0x0000000818187c28 */ /* 0x008fcc0008000000 */
[----:B----4-:R-:W-:-:S08]  /*0c50*/  DFMA R16, R22, -R18, R16 ;  /* 0x800000121610722b */ /* 0x010fd00000000010 */
[----:B-----5:R-:W-:Y:S01]  /*0c60*/  DFMA R22, R24, -R14, R16 ;  /* 0x8000000e1816722b */ /* 0x020fe20000000010 */
[----:B------:R-:W-:Y:S10]  /*0c70*/  @P0 BRA `(.L_x_9) ;  /* 0xfffffff800f80947 */ /* 0x000ff4000383ffff */
.L_x_8:
[----:B------:R-:W-:Y:S05]  /*0c80*/  BSYNC.RECONVERGENT B1 ;  /* 0x0000000000017941 */ /* 0x000fea0003800200 */
.L_x_7:
[----:B------:R-:W-:Y:S01]  /*0c90*/  LOP3.LUT P0, R14, R26, 0x7, RZ, 0xc0, !PT ;  /* 0x000000071a0e7812 */ /* 0x000fe2000780c0ff */
[----:B------:R-:W-:-:S12]  /*0ca0*/  BSSY.RECONVERGENT B1, `(.L_x_10) ;  /* 0x0000051000017945 */ /* 0x000fd80003800200 */
[----:B------:R-:W-:Y:S05]  /*0cb0*/  @!P0 BRA `(.L_x_11) ;  /* 0x00000004003c8947 */ /* 0x000fea0003800000 */
[----:B------:R-:W-:Y:S01]  /*0cc0*/  ISETP.GE.U32.AND P0, PT, R14, 0x4, PT ;  /* 0x000000040e00780c */ /* 0x000fe20003f06070 */
[----:B------:R-:W-:Y:S01]  /*0cd0*/  BSSY.RECONVERGENT B2, `(.L_x_12) ;  /* 0x0000027000027945 */ /* 0x000fe20003800200 */
[----:B------:R-:W-:-:S04]  /*0ce0*/  LOP3.LUT R0, R26, 0x3, RZ, 0xc0, !PT ;  /* 0x000000031a007812 */ /* 0x000fc800078ec0ff */
[----:B------:R-:W-:-:S07]  /*0cf0*/  ISETP.NE.AND P1, PT, R0, RZ, PT ;  /* 0x000000ff0000720c */ /* 0x000fce0003f25270 */
[----:B------:R-:W-:Y:S06]  /*0d00*/  @!P0 BRA `(.L_x_13) ;  /* 0x00000000008c8947 */ /* 0x000fec0003800000 */
[----:B------:R-:W0:Y:S08]  /*0d10*/  LDC.64 R16, c[0x0][0x388] ;  /* 0x0000e200ff107b82 */ /* 0x000e300000000a00 */
[----:B------:R-:W1:Y:S01]  /*0d20*/  LDC.64 R24, c[0x0][0x390] ;  /* 0x0000e400ff187b82 */ /* 0x000e620000000a00 */
[----:B0-----:R-:W-:-:S05]  /*0d30*/  IMAD.WIDE R16, R7, 0x4, R16 ;  /* 0x0000000407107825 */ /* 0x001fca00078e0210 */
[----:B------:R-:W2:Y:S01]  /*0d40*/  LDG.E R14, desc[UR4][R16.64] ;  /* 0x00000004100e7981 */ /* 0x000ea2000c1e1900 */
[----:B-1----:R-:W-:-:S03]  /*0d50*/  IMAD.WIDE R24, R7, 0x8, R24 ;  /* 0x0000000807187825 */ /* 0x002fc600078e0218 */
[----:B------:R-:W3:Y:S01]  /*0d60*/  LDG.E R28, desc[UR4][R16.64+0x4] ;  /* 0x00000404101c7981 */ /* 0x000ee2000c1e1900 */
[----:B------:R-:W-:Y:S01]  /*0d70*/  UMOV UR8, 0xe147ae14 ;  /* 0xe147ae1400087882 */ /* 0x000fe20000000000 */
[----:B------:R-:W-:Y:S02]  /*0d80*/  UMOV UR9, 0x3ff0147a ;  /* 0x3ff0147a00097882 */ /* 0x000fe40000000000 */
[----:B------:R-:W4:Y:S01]  /*0d90*/  LDG.E R30, desc[UR4][R16.64+0xc] ;  /* 0x00000c04101e7981 */ /* 0x000f22000c1e1900 */
[----:B--2---:R-:W-:-:S03]  /*0da0*/  IMAD R21, R14, UR7, R5 ;  /* 0x000000070e157c24 */ /* 0x004fc6000f8e0205 */
[----:B------:R-:W2:Y:S01]  /*0db0*/  LDG.E.64 R14, desc[UR4][R24.64] ;  /* 0x00000004180e7981 */ /* 0x000ea2000c1e1b00 */
[----:B------:R-:W-:-:S05]  /*0dc0*/  IMAD.WIDE R20, R21, 0x8, R10 ;  /* 0x0000000815147825 */ /* 0x000fca00078e020a */
[----:B------:R-:W5:Y:S01]  /*0dd0*/  LDG.E.64 R18, desc[UR4][R20.64] ;  /* 0x0000000414127981 */ /* 0x000f62000c1e1b00 */
[----:B---3--:R-:W-:-:S04]  /*0de0*/  IMAD R29, R28, UR7, R5 ;  /* 0x000000071c1d7c24 */ /* 0x008fc8000f8e0205 */
[----:B------:R-:W-:Y:S01]  /*0df0*/  IMAD.WIDE R28, R29, 0x8, R10 ;  /* 0x000000081d1c7825 */ /* 0x000fe200078e020a */
[----:B-----5:R-:W-:-:S08]  /*0e00*/  DMUL R18, R18, UR8 ;  /* 0x0000000812127c28 */ /* 0x020fd00008000000 */
[----:B--2---:R-:W-:Y:S01]  /*0e10*/  DFMA R14, R18, -R14, R22 ;  /* 0x8000000e120e722b */ /* 0x004fe20000000016 */
[----:B------:R-:W2:Y:S04]  /*0e20*/  LDG.E R22, desc[UR4][R16.64+0x8] ;  /* 0x0000080410167981 */ /* 0x000ea8000c1e1900 */
[----:B------:R-:W3:Y:S04]  /*0e30*/  LDG.E.64 R18, desc[UR4][R28.64] ;  /* 0x000000041c127981 */ /* 0x000ee8000c1e1b00 */
[----:B------:R-:W5:Y:S01]  /*0e40*/  LDG.E.64 R16, desc[UR4][R24.64+0x8] ;  /* 0x0000080418107981 */ /* 0x000f62000c1e1b00 */
[----:B----4-:R-:W-:-:S02]  /*0e50*/  IMAD R23, R30, UR7, R5 ;  /* 0x000000071e177c24 */ /* 0x010fc4000f8e0205 */
[----:B--2---:R-:W-:-:S04]  /*0e60*/  IMAD R21, R22, UR7, R5 ;  /* 0x0000000716157c24 */ /* 0x004fc8000f8e0205 */
[----:B------:R-:W-:Y:S01]  /*0e70*/  IMAD.WIDE R20, R21, 0x8, R10 ;  /* 0x0000000815147825 */ /* 0x000fe200078e020a */
[----:B---3--:R-:W-:-:S03]  /*0e80*/  DMUL R18, R18, UR8 ;  /* 0x0000000812127c28 */ /* 0x008fc60008000000 */
[----:B------:R-:W-:Y:S02]  /*0e90*/  IMAD.WIDE R22, R23, 0x8, R10 ;  /* 0x0000000817167825 */ /* 0x000fe400078e020a */
[----:B------:R-:W2:Y:S03]  /*0ea0*/  LDG.E.64 R20, desc[UR4][R20.64] ;  /* 0x0000000414147981 */ /* 0x000ea6000c1e1b00 */
[----:B-----5:R-:W-:Y:S01]  /*0eb0*/  DFMA R14, R18, -R16, R14 ;  /* 0x80000010120e722b */ /* 0x020fe2000000000e */
[----:B------:R-:W3:Y:S04]  /*0ec0*/  LDG.E.64 R22, desc[UR4][R22.64] ;  /* 0x0000000416167981 */ /* 0x000ee8000c1e1b00 */
[----:B------:R-:W4:Y:S04]  /*0ed0*/  LDG.E.64 R16, desc[UR4][R24.64+0x10] ;  /* 0x0000100418107981 */ /* 0x000f28000c1e1b00 */
[----:B------:R-:W5:Y:S01]  /*0ee0*/  LDG.E.64 R24, desc[UR4][R24.64+0x18] ;  /* 0x0000180418187981 */ /* 0x000f62000c1e1b00 */
[----:B------:R-:W-:Y:S01]  /*0ef0*/  VIADD R7, R7, 0x4 ;  /* 0x0000000407077836 */ /* 0x000fe20000000000 */
[----:B--2---:R-:W-:-:S02]  /*0f00*/  DMUL R20, R20, UR8 ;  /* 0x0000000814147c28 */ /* 0x004fc40008000000 */
[----:B---3--:R-:W-:-:S06]  /*0f10*/  DMUL R22, R22, UR8 ;  /* 0x0000000816167c28 */ /* 0x008fcc0008000000 */
[----:B----4-:R-:W-:-:S08]  /*0f20*/  DFMA R14, R20, -R16, R14 ;  /* 0x80000010140e722b */ /* 0x010fd0000000000e */
[----:B-----5:R-:W-:-:S11]  /*0f30*/  DFMA R22, R22, -R24, R14 ;  /* 0x800000181616722b */ /* 0x020fd6000000000e */
.L_x_13:
[----:B------:R-:W-:Y:S05]  /*0f40*/  BSYNC.RECONVERGENT B2 ;  /* 0x0000000000027941 */ /* 0x000fea0003800200 */
.L_x_12:
[----:B------:R-:W-:Y:S05]  /*0f50*/  @!P1 BRA `(.L_x_11) ;  /* 0x0000000000949947 */ /* 0x000fea0003800000 */
[----:B------:R-:W-:Y:S02]  /*0f60*/  ISETP.NE.AND P0, PT, R0, 0x1, PT ;  /* 0x000000010000780c */ /* 0x000fe40003f05270 */
[----:B------:R-:W-:-:S04]  /*0f70*/  LOP3.LUT R26, R26, 0x1, RZ, 0xc0, !PT ;  /* 0x000000011a1a7812 */ /* 0x000fc800078ec0ff */
[----:B------:R-:W-:-:S07]  /*0f80*/  ISETP.NE.U32.AND P1, PT, R26, 0x1, PT ;  /* 0x000000011a00780c */ /* 0x000fce0003f25070 */
[----:B------:R-:W0:Y:S08]  /*0f90*/  @P0 LDC.64 R16, c[0x0][0x388] ;  /* 0x0000e200ff100b82 */ /* 0x000e300000000a00 */
[----:B------:R-:W1:Y:S08]  /*0fa0*/  @P0 LDC.64 R24, c[0x0][0x390] ;  /* 0x0000e400ff180b82 */ /* 0x000e700000000a00 */
[----:B------:R-:W2:Y:S01]  /*0fb0*/  @!P1 LDC.64 R14, c[0x0][0x388] ;  /* 0x0000e200ff0e9b82 */ /* 0x000ea20000000a00 */
[----:B0-----:R-:W-:-:S05]  /*0fc0*/  @P0 IMAD.WIDE R20, R7, 0x4, R16 ;  /* 0x0000000407140825 */ /* 0x001fca00078e0210 */
[----:B------:R-:W3:Y:S01]  /*0fd0*/  @P0 LDG.E R0, desc[UR4][R20.64] ;  /* 0x0000000414000981 */ /* 0x000ee2000c1e1900 */
[----:B-1----:R-:W-:-:S03]  /*0fe0*/  @P0 IMAD.WIDE R24, R7, 0x8, R24 ;  /* 0x0000000807180825 */ /* 0x002fc600078e0218 */
[----:B------:R-:W4:Y:S01]  /*0ff0*/  @P0 LDG.E R18, desc[UR4][R20.64+0x4] ;  /* 0x0000040414120981 */ /* 0x000f22000c1e1900 */
[----:B------:R-:W-:-:S04]  /*1000*/  @P0 VIADD R7, R7, 0x2 ;  /* 0x0000000207070836 */ /* 0x000fc80000000000 */
[C---:B--2---:R-:W-:Y:S02]  /*1010*/  @!P1 IMAD.WIDE R26, R7.reuse, 0x4, R14 ;  /* 0x00000004071a9825 */ /* 0x044fe400078e020e */
[----:B------:R-:W0:Y:S01]  /*1020*/  @!P1 LDC.64 R14, c[0x0][0x390] ;  /* 0x0000e400ff0e9b82 */ /* 0x000e220000000a00 */
[----:B------:R-:W2:Y:S04]  /*1030*/  @P0 LDG.E.64 R20, desc[UR4][R24.64] ;  /* 0x0000000418140981 */ /* 0x000ea8000c1e1b00 */
[----:B------:R-:W5:Y:S01]  /*1040*/  @!P1 LDG.E R26, desc[UR4][R26.64] ;  /* 0x000000041a1a9981 */ /* 0x000f62000c1e1900 */
[----:B0-----:R-:W-:-:S06]  /*1050*/  @!P1 IMAD.WIDE R14, R7, 0x8, R14 ;  /* 0x00000008070e9825 */ /* 0x001fcc00078e020e */
[----:B------:R-:W2:Y:S01]  /*1060*/  @!P1 LDG.E.64 R14, desc[UR4][R14.64] ;  /* 0x000000040e0e9981 */ /* 0x000ea2000c1e1b00 */
[----:B---3--:R-:W-:-:S04]  /*1070*/  @P0 IMAD R17, R0, UR7, R5 ;  /* 0x0000000700110c24 */ /* 0x008fc8000f8e0205 */
[----:B------:R-:W-:-:S04]  /*1080*/  @P0 IMAD.WIDE R16, R17, 0x8, R10 ;  /* 0x0000000811100825 */ /* 0x000fc800078e020a */
[----:B----4-:R-:W-:Y:S02]  /*1090*/  @P0 IMAD R19, R18, UR7, R5 ;  /* 0x0000000712130c24 */ /* 0x010fe4000f8e0205 */
[----:B------:R-:W3:Y:S02]  /*10a0*/  @P0 LDG.E.64 R16, desc[UR4][R16.64] ;  /* 0x0000000410100981 */ /* 0x000ee4000c1e1b00 */
[----:B------:R-:W-:-:S04]  /*10b0*/  @P0 IMAD.WIDE R18, R19, 0x8, R10 ;  /* 0x0000000813120825 */ /* 0x000fc800078e020a */
[----:B-----5:R-:W-:Y:S02]  /*10c0*/  @!P1 IMAD R29, R26, UR7, R5 ;  /* 0x000000071a1d9c24 */ /* 0x020fe4000f8e0205 */
[----:B------:R-:W4:Y:S02]  /*10d0*/  @P0 LDG.E.64 R18, desc[UR4][R18.64] ;  /* 0x0000000412120981 */ /* 0x000f24000c1e1b00 */
[----:B------:R-:W-:Y:S02]  /*10e0*/  @!P1 IMAD.WIDE R28, R29, 0x8, R10 ;  /* 0x000000081d1c9825 */ /* 0x000fe400078e020a */
[----:B------:R-:W5:Y:S04]  /*10f0*/  @P0 LDG.E.64 R10, desc[UR4][R24.64+0x8] ;  /* 0x00000804180a0981 */ /* 0x000f68000c1e1b00 */
[----:B------:R-:W5:Y:S01]  /*1100*/  @!P1 LDG.E.64 R26, desc[UR4][R28.64] ;  /* 0x000000041c1a9981 */ /* 0x000f62000c1e1b00 */
[----:B------:R-:W-:Y:S01]  /*1110*/  @P0 MOV R30, 0xe147ae14 ;  /* 0xe147ae14001e0802 */ /* 0x000fe20000000f00 */
[----:B------:R-:W-:-:S06]  /*1120*/  @P0 IMAD.MOV.U32 R31, RZ, RZ, 0x3ff0147a ;  /* 0x3ff0147aff1f0424 */ /* 0x000fcc00078e00ff */
[----:B---3--:R-:W-:-:S08]  /*1130*/  @P0 DMUL R16, R16, R30 ;  /* 0x0000001e10100228 */ /* 0x008fd00000000000 */
[----:B--2---:R-:W-:Y:S02]  /*1140*/  @P0 DFMA R20, R16, -R20, R22 ;  /* 0x800000141014022b */ /* 0x004fe40000000016 */
[----:B----4-:R-:W-:Y:S01]  /*1150*/  @P0 DMUL R30, R18, R30 ;  /* 0x0000001e121e0228 */ /* 0x010fe20000000000 */
[----:B------:R-:W-:Y:S02]  /*1160*/  @!P1 IMAD.MOV.U32 R16, RZ, RZ, -0x1eb851ec ;  /* 0xe147ae14ff109424 */ /* 0x000fe400078e00ff */
[----:B------:R-:W-:-:S05]  /*1170*/  @!P1 IMAD.MOV.U32 R17, RZ, RZ, 0x3ff0147a ;  /* 0x3ff0147aff119424 */ /* 0x000fca00078e00ff */
[----:B-----5:R-:W-:Y:S02]  /*1180*/  @P0 DFMA R22, R30, -R10, R20 ;  /* 0x8000000a1e16022b */ /* 0x020fe40000000014 */
[----:B------:R-:W-:-:S08]  /*1190*/  @!P1 DMUL R26, R26, -R16 ;  /* 0x800000101a1a9228 */ /* 0x000fd00000000000 */
[----:B------:R-:W-:-:S11]  /*11a0*/  @!P1 DFMA R22, R26, R14, R22 ;  /* 0x0000000e1a16922b */ /* 0x000fd60000000016 */
.L_x_11:
[----:B------:R-:W-:Y:S05]  /*11b0*/  BSYNC.RECONVERGENT B1 ;  /* 0x0000000000017941 */ /* 0x000fea0003800200 */
.L_x_10:
[----:B------:R-:W-:-:S11]  /*11c0*/  DADD R22, R22, R22 ;  /* 0x0000000016167229 */ /* 0x000fd60000000016 */
.L_x_6:
[----:B------:R-:W-:Y:S05]  /*11d0*/  BSYNC.RECONVERGENT B0 ;  /* 0x0000000000007941 */ /* 0x000fea0003800200 */
.L_x_5:
[----:B------:R-:W0:Y:S01]  /*11e0*/  LDC R0, c[0x0][0x3f0] ;  /* 0x0000fc00ff007b82 */ /* 0x000e220000000800 */
[----:B------:R-:W-:Y:S01]  /*11f0*/  IABS R15, R6 ;  /* 0x00000006000f7213 */ /* 0x000fe20000000000 */
[----:B------:R-:W1:Y:S01]  /*1200*/  LDCU.64 UR8, c[0x0][0x3d8] ;  /* 0x00007b00ff0877ac */ /* 0x000e620008000a00 */
[----:B------:R-:W-:Y:S01]  /*1210*/  ISETP.GE.AND P2, PT, R6, RZ, PT ;  /* 0x000000ff0600720c */ /* 0x000fe20003f46270 */
[----:B------:R-:W2:Y:S04]  /*1220*/  LDCU.64 UR10, c[0x0][0x3b0] ;  /* 0x00007600ff0a77ac */ /* 0x000ea80008000a00 */
[----:B------:R-:W3:Y:S01]  /*1230*/  LDC.64 R18, c[0x0][0x3e0] ;  /* 0x0000f800ff127b82 */ /* 0x000ee20000000a00 */
[----:B0-----:R-:W-:-:S04]  /*1240*/  IABS R14, R0 ;  /* 0x00000000000e7213 */ /* 0x001fc80000000000 */
[----:B------:R-:W0:Y:S08]  /*1250*/  I2F.RP R5, R14 ;  /* 0x0000000e00057306 */ /* 0x000e300000209400 */
[----:B0-----:R-:W0:Y:S02]  /*1260*/  MUFU.RCP R5, R5 ;  /* 0x0000000500057308 */ /* 0x001e240000001000 */
[----:B0-----:R-:W-:-:S06]  /*1270*/  VIADD R10, R5, 0xffffffe ;  /* 0x0ffffffe050a7836 */ /* 0x001fcc0000000000 */
[----:B------:R0:W4:Y:S02]  /*1280*/  F2I.FTZ.U32.TRUNC.NTZ R11, R10 ;  /* 0x0000000a000b7305 */ /* 0x000124000021f000 */
[----:B0-----:R-:W-:Y:S01]  /*1290*/  IMAD.MOV.U32 R10, RZ, RZ, RZ ;  /* 0x000000ffff0a7224 */ /* 0x001fe200078e00ff */
[----:B----4-:R-:W-:-:S05]  /*12a0*/  IADD3 R7, PT, PT, RZ, -R11, RZ ;  /* 0x8000000bff077210 */ /* 0x010fca0007ffe0ff */
[----:B------:R-:W-:-:S04]  /*12b0*/  IMAD R7, R7, R14, RZ ;  /* 0x0000000e07077224 */ /* 0x000fc800078e02ff */
[----:B------:R-:W-:-:S04]  /*12c0*/  IMAD.HI.U32 R11, R11, R7, R10 ;  /* 0x000000070b0b7227 */ /* 0x000fc800078e000a */
[----:B------:R-:W-:-:S04]  /*12d0*/  IMAD.MOV.U32 R7, RZ, RZ, R15 ;  /* 0x000000ffff077224 */ /* 0x000fc800078e000f */
[----:B------:R-:W-:-:S04]  /*12e0*/  IMAD.HI.U32 R11, R11, R7, RZ ;  /* 0x000000070b0b7227 */ /* 0x000fc800078e00ff */
[----:B------:R-:W-:-:S04]  /*12f0*/  IMAD.MOV R11, RZ, RZ, -R11 ;  /* 0x000000ffff0b7224 */ /* 0x000fc800078e0a0b */
[C---:B------:R-:W-:Y:S02]  /*1300*/  IMAD R5, R14.reuse, R11, R7 ;  /* 0x0000000b0e057224 */ /* 0x040fe400078e0207 */
[----:B------:R-:W0:Y:S03]  /*1310*/  LDC.64 R10, c[0x0][0x398] ;  /* 0x0000e600ff0a7b82 */ /* 0x000e260000000a00 */
[----:B------:R-:W-:-:S05]  /*1320*/  ISETP.GT.U32.AND P0, PT, R14, R5, PT ;  /* 0x000000050e00720c */ /* 0x000fca0003f04070 */
[----:B------:R-:W4:Y:S08]  /*1330*/  LDC.64 R6, c[0x0][0x3a8] ;  /* 0x0000ea00ff067b82 */ /* 0x000f300000000a00 */
[----:B------:R-:W-:Y:S02]  /*1340*/  @!P0 IADD3 R5, PT, PT, R5, -R14, RZ ;  /* 0x8000000e05058210 */ /* 0x000fe40007ffe0ff */
[----:B------:R-:W-:-:S02]  /*1350*/  ISETP.NE.AND P0, PT, R0, RZ, PT ;  /* 0x000000ff0000720c */ /* 0x000fc40003f05270 */
[----:B------:R-:W-:-:S13]  /*1360*/  ISETP.GT.U32.AND P1, PT, R14, R5, PT ;  /* 0x000000050e00720c */ /* 0x000fda0003f24070 */
[----:B------:R-:W-:Y:S02]  /*1370*/  @!P1 IMAD.IADD R5, R5, 0x1, -R14 ;  /* 0x0000000105059824 */ /* 0x000fe400078e0a0e */
[----:B------:R-:W3:Y:S02]  /*1380*/  LDC.64 R14, c[0x0][0x3e8] ;  /* 0x0000fa00ff0e7b82 */ /* 0x000ee40000000a00 */
[----:B------:R-:W-:Y:S01]  /*1390*/  @!P2 IMAD.MOV R5, RZ, RZ, -R5 ;  /* 0x000000ffff05a224 */ /* 0x000fe200078e0a05 */
[----:B------:R-:W-:-:S05]  /*13a0*/  @!P0 LOP3.LUT R5, RZ, R0, RZ, 0x33, !PT ;  /* 0x00000000ff058212 */ /* 0x000fca00078e33ff */
[----:B0-----:R-:W-:-:S06]  /*13b0*/  IMAD.WIDE.U32 R10, R5, 0x8, R10 ;  /* 0x00000008050a7825 */ /* 0x001fcc00078e000a */
[----:B------:R-:W1:Y:S01]  /*13c0*/  LDG.E.64 R10, desc[UR4][R10.64] ;  /* 0x000000040a0a7981 */ /* 0x000e62000c1e1b00 */
[----:B----4-:R-:W-:-:S05]  /*13d0*/  IMAD.WIDE R4, R4, 0x8, R6 ;  /* 0x0000000804047825 */ /* 0x010fca00078e0206 */
[----:B------:R-:W2:Y:S01]  /*13e0*/  LDG.E.64 R6, desc[UR4][R4.64] ;  /* 0x0000000404067981 */ /* 0x000ea2000c1e1b00 */
[----:B------:R-:W-:Y:S01]  /*13f0*/  VIADD R16, R0, 0xfffffffe ;  /* 0xfffffffe00107836 */ /* 0x000fe20000000000 */
[----:B------:R-:W-:Y:S01]  /*1400*/  DSETP.MIN.AND P0, P1, R2, 1, PT ;  /* 0x3ff000000200742a */ /* 0x000fe20003900000 */
[----:B------:R-:W-:Y:S01]  /*1410*/  IMAD.MOV.U32 R0, RZ, RZ, R3 ;  /* 0x000000ffff007224 */ /* 0x000fe200078e0003 */
[----:B---3--:R-:W-:-:S03]  /*1420*/  DADD R18, R18, R14 ;  /* 0x0000000012127229 */ /* 0x008fc6000000000e */
[----:B------:R-:W0:Y:S01]  /*1430*/  I2F.F64 R16, R16 ;  /* 0x0000001000107312 */ /* 0x000e220000201c00 */
[----:B------:R-:W-:Y:S01]  /*1440*/  SEL R2, R2, RZ, P0 ;  /* 0x000000ff02027207 */ /* 0x000fe20000000000 */
[----:B-1----:R-:W-:Y:S01]  /*1450*/  DMUL R14, R10, UR8 ;  /* 0x000000080a0e7c28 */ /* 0x002fe20008000000 */
[----:B------:R-:W1:Y:S01]  /*1460*/  LDCU.64 UR8, c[0x0][0x3c8] ;  /* 0x00007900ff0877ac */ /* 0x000e620008000a00 */
[----:B------:R-:W-:Y:S02]  /*1470*/  MOV R10, 0x80000 ;  /* 0x00080000000a7802 */ /* 0x000fe40000000f00 */
[----:B------:R-:W-:-:S03]  /*1480*/  FSEL R11, R0, 1.875, P0 ;  /* 0x3ff00000000b7808 */ /* 0x000fc60000000000 */
[----:B------:R-:W-:Y:S01]  /*1490*/  @P1 LOP3.LUT R11, R10, 0x3ff00000, RZ, 0xfc, !PT ;  /* 0x3ff000000a0b1812 */ /* 0x000fe200078efcff */
[----:B0-----:R-:W-:-:S04]  /*14a0*/  DFMA R14, R16, R18, R14 ;  /* 0x00000012100e722b */ /* 0x001fc8000000000e */
[----:B------:R-:W-:-:S04]  /*14b0*/  IMAD.MOV.U32 R3, RZ, RZ, R11 ;  /* 0x000000ffff037224 */ /* 0x000fc800078e000b */
[----:B------:R-:W-:-:S08]  /*14c0*/  DMUL R14, R14, -0.5 ;  /* 0xbfe000000e0e7828 */ /* 0x000fd00000000000 */
[----:B------:R-:W-:-:S08]  /*14d0*/  DFMA R14, R14, R2, R22 ;  /* 0x000000020e0e722b */ /* 0x000fd00000000016 */
[----:B-1----:R-:W-:-:S08]  /*14e0*/  DMUL R14, R14, UR8 ;  /* 0x000000080e0e7c28 */ /* 0x002fd00008000000 */
[----:B--2---:R-:W-:-:S07]  /*14f0*/  DFMA R6, R14, UR10, R6 ;  /* 0x0000000a0e067c2b */ /* 0x004fce0008000006 */
[----:B------:R-:W-:Y:S04]  /*1500*/  STG.E.64 desc[UR4][R4.64], R6 ;  /* 0x0000000604007986 */ /* 0x000fe8000c101b04 */
[----:B------:R-:W2:Y:S01]  /*1510*/  LDG.E.64 R2, desc[UR4][R12.64] ;  /* 0x000000040c027981 */ /* 0x000ea2000c1e1b00 */
[----:B------:R-:W-:Y:S02]  /*1520*/  DADD R8, -R8, 1 ;  /* 0x3ff0000008087429 */ /* 0x000fe40000000100 */
[----:B--2---:R-:W-:-:S07]  /*1530*/  DFMA R2, R6, UR10, R2 ;  /* 0x0000000a06027c2b */ /* 0x004fce0008000002 */
[----:B------:R-:W-:Y:S04]  /*1540*/  STG.E.64 desc[UR4][R12.64], R2 ;  /* 0x000000020c007986 */ /* 0x000fe8000c101b04 */
[----:B------:R-:W2:Y:S01]  /*1550*/  LDG.E.64 R10, desc[UR4][R4.64] ;  /* 0x00000004040a7981 */ /* 0x000ea2000c1e1b00 */
[----:B------:R-:W-:-:S08]  /*1560*/  DMUL R8, R8, UR10 ;  /* 0x0000000a08087c28 */ /* 0x000fd00008000000 */
[----:B--2---:R-:W-:-:S07]  /*1570*/  DFMA R8, R2, -R8, R10 ;  /* 0x800000080208722b */ /* 0x004fce000000000a */
[----:B------:R-:W-:Y:S01]  /*1580*/  STG.E.64 desc[UR4][R4.64], R8 ;  /* 0x0000000804007986 */ /* 0x000fe2000c101b04 */
[----:B------:R-:W-:Y:S05]  /*1590*/  EXIT ;  /* 0x000000000000794d */ /* 0x000fea0003800000 */
        .weak           $__internal_0_$__cuda_sm20_div_rn_f64_full
        .type           $__internal_0_$__cuda_sm20_div_rn_f64_full,@function
        .size           $__internal_0_$__cuda_sm20_div_rn_f64_full,($_Z21symplectic_kernel_tspPiS_PdS0_S0_S0_dS_ididddiii$__internal_accurate_pow - $__internal_0_$__cuda_sm20_div_rn_f64_full)
$__internal_0_$__cuda_sm20_div_rn_f64_full:
[C---:B------:R-:W-:Y:S01]  /*15a0*/  FSETP.GEU.AND P0, PT, |R11|.reuse, 1.469367938527859385e-39, PT ;  /* 0x001000000b00780b */ /* 0x040fe20003f0e200 */
[----:B------:R-:W-:Y:S01]  /*15b0*/  IMAD.MOV.U32 R27, RZ, RZ, 0x1ca00000 ;  /* 0x1ca00000ff1b7424 */ /* 0x000fe200078e00ff */
[C---:B------:R-:W-:Y:S02]  /*15c0*/  LOP3.LUT R12, R11.reuse, 0x800fffff, RZ, 0xc0, !PT ;  /* 0x800fffff0b0c7812 */ /* 0x040fe400078ec0ff */
[----:B------:R-:W-:Y:S02]  /*15d0*/  MOV R22, 0x1 ;  /* 0x0000000100167802 */ /* 0x000fe40000000f00 */
[----:B------:R-:W-:Y:S01]  /*15e0*/  LOP3.LUT R13, R12, 0x3ff00000, RZ, 0xfc, !PT ;  /* 0x3ff000000c0d7812 */ /* 0x000fe200078efcff */
[----:B------:R-:W-:Y:S01]  /*15f0*/  IMAD.MOV.U32 R12, RZ, RZ, R10 ;  /* 0x000000ffff0c7224 */ /* 0x000fe200078e000a */
[----:B------:R-:W-:Y:S02]  /*1600*/  LOP3.LUT R7, R11, 0x7ff00000, RZ, 0xc0, !PT ;  /* 0x7ff000000b077812 */ /* 0x000fe400078ec0ff */
[----:B------:R-:W-:-:S03]  /*1610*/  LOP3.LUT R26, R9, 0x7ff00000, RZ, 0xc0, !PT ;  /* 0x7ff00000091a7812 */ /* 0x000fc600078ec0ff */
[----:B------:R-:W-:Y:S01]  /*1620*/  @!P0 DMUL R12, R10, 8.98846567431157953865e+307 ;  /* 0x7fe000000a0c8828 */ /* 0x000fe20000000000 */
[----:B------:R-:W-:Y:S01]  /*1630*/  ISETP.GE.U32.AND P1, PT, R26, R7, PT ;  /* 0x000000071a00720c */ /* 0x000fe20003f26070 */
[----:B------:R-:W-:-:S04]  /*1640*/  IMAD.MOV.U32 R28, RZ, RZ, R26 ;  /* 0x000000ffff1c7224 */ /* 0x000fc800078e001a */
[----:B------:R-:W0:Y:S02]  /*1650*/  MUFU.RCP64H R23, R13 ;  /* 0x0000000d00177308 */ /* 0x000e240000001800 */
[----:B0-----:R-:W-:-:S08]  /*1660*/  DFMA R18, R22, -R12, 1 ;  /* 0x3ff000001612742b */ /* 0x001fd0000000080c */
[----:B------:R-:W-:-:S08]  /*1670*/  DFMA R18, R18, R18, R18 ;  /* 0x000000121212722b */ /* 0x000fd00000000012 */
[----:B------:R-:W-:Y:S01]  /*1680*/  DFMA R22, R22, R18, R22 ;  /* 0x000000121616722b */ /* 0x000fe20000000016 */
[----:B------:R-:W-:Y:S01]  /*1690*/  SEL R19, R27, 0x63400000, !P1 ;  /* 0x634000001b137807 */ /* 0x000fe20004800000 */
[----:B------:R-:W-:Y:S01]  /*16a0*/  IMAD.MOV.U32 R18, RZ, RZ, R8 ;  /* 0x000000ffff127224 */ /* 0x000fe200078e0008 */
[----:B------:R-:W-:Y:S02]  /*16b0*/  FSETP.GEU.AND P1, PT, |R9|, 1.469367938527859385e-39, PT ;  /* 0x001000000900780b */ /* 0x000fe40003f2e200 */
[----:B------:R-:W-:-:S03]  /*16c0*/  LOP3.LUT R19, R19, 0x800fffff, R9, 0xf8, !PT ;  /* 0x800fffff13137812 */ /* 0x000fc600078ef809 */
[----:B------:R-:W-:-:S08]  /*16d0*/  DFMA R20, R22, -R12, 1 ;  /* 0x3ff000001614742b */ /* 0x000fd0000000080c */
[----:B------:R-:W-:Y:S01]  /*16e0*/  DFMA R20, R22, R20, R22 ;  /* 0x000000141614722b */ /* 0x000fe20000000016 */
[----:B------:R-:W-:Y:S10]  /*16f0*/  @P1 BRA `(.L_x_14) ;  /* 0x0000000000201947 */ /* 0x000ff40003800000 */
[----:B------:R-:W-:Y:S02]  /*1700*/  LOP3.LUT R23, R11, 0x7ff00000, RZ, 0xc0, !PT ;  /* 0x7ff000000b177812 */ /* 0x000fe400078ec0ff */
[----:B------:R-:W-:Y:S02]  /*1710*/  MOV R22, RZ ;  /* 0x000000ff00167202 */ /* 0x000fe40000000f00 */
[----:B------:R-:W-:-:S04]  /*1720*/  ISETP.GE.U32.AND P1, PT, R26, R23, PT ;  /* 0x000000171a00720c */ /* 0x000fc80003f26070 */
[----:B------:R-:W-:-:S04]  /*1730*/  SEL R23, R27, 0x63400000, !P1 ;  /* 0x634000001b177807 */ /* 0x000fc80004800000 */
[----:B------:R-:W-:-:S04]  /*1740*/  LOP3.LUT R23, R23, 0x80000000, R9, 0xf8, !PT ;  /* 0x8000000017177812 */ /* 0x000fc800078ef809 */
[----:B------:R-:W-:-:S06]  /*1750*/  LOP3.LUT R23, R23, 0x100000, RZ, 0xfc, !PT ;  /* 0x0010000017177812 */ /* 0x000fcc00078efcff */
[----:B------:R-:W-:-:S10]  /*1760*/  DFMA R18, R18, 2, -R22 ;  /* 0x400000001212782b */ /* 0x000fd40000000816 */
[----:B------:R-:W-:-:S07]  /*1770*/  LOP3.LUT R28, R19, 0x7ff00000, RZ, 0xc0, !PT ;  /* 0x7ff00000131c7812 */ /* 0x000fce00078ec0ff */
.L_x_14:
[----:B------:R-:W-:Y:S01]  /*1780*/  DMUL R22, R20, R18 ;  /* 0x0000001214167228 */ /* 0x000fe20000000000 */
[----:B------:R-:W-:-:S07]  /*1790*/  @!P0 LOP3.LUT R7, R13, 0x7ff00000, RZ, 0xc0, !PT ;  /* 0x7ff000000d078812 */ /* 0x000fce00078ec0ff */
[----:B------:R-:W-:-:S08]  /*17a0*/  DFMA R24, R22, -R12, R18 ;  /* 0x8000000c1618722b */ /* 0x000fd00000000012 */
[----:B------:R-:W-:Y:S01]  /*17b0*/  DFMA R24, R20, R24, R22 ;  /* 0x000000181418722b */ /* 0x000fe20000000016 */
[----:B------:R-:W-:-:S05]  /*17c0*/  VIADD R20, R28, 0xffffffff ;  /* 0xffffffff1c147836 */ /* 0x000fca0000000000 */
[----:B------:R-:W-:Y:S01]  /*17d0*/  ISETP.GT.U32.AND P0, PT, R20, 0x7feffffe, PT ;  /* 0x7feffffe1400780c */ /* 0x000fe20003f04070 */
[----:B------:R-:W-:-:S05]  /*17e0*/  VIADD R20, R7, 0xffffffff ;  /* 0xffffffff07147836 */ /* 0x000fca0000000000 */
[----:B------:R-:W-:-:S13]  /*17f0*/  ISETP.GT.U32.OR P0, PT, R20, 0x7feffffe, P0 ;  /* 0x7feffffe1400780c */ /* 0x000fda0000704470 */
[----:B------:R-:W-:Y:S05]  /*1800*/  @P0 BRA `(.L_x_15) ;  /* 0x00000000006c0947 */ /* 0x000fea0003800000 */
[----:B------:R-:W-:-:S04]  /*1810*/  LOP3.LUT R9, R11, 0x7ff00000, RZ, 0xc0, !PT ;  /* 0x7ff000000b097812 */ /* 0x000fc800078ec0ff */
[CC--:B------:R-:W-:Y:S02]  /*1820*/  VIADDMNMX R7, R26.reuse, -R9.reuse, 0xb9600000, !PT ;  /* 0xb96000001a077446 */ /* 0x0c0fe40007800909 */
[----:B------:R-:W-:Y:S02]  /*1830*/  ISETP.GE.U32.AND P0, PT, R26, R9, PT ;  /* 0x000000091a00720c */ /* 0x000fe40003f06070 */
[----:B------:R-:W-:Y:S02]  /*1840*/  VIMNMX R7, PT, PT, R7, 0x46a00000, PT ;  /* 0x46a0000007077848 */ /* 0x000fe40003fe0100 */
[----:B------:R-:W-:-:S05]  /*1850*/  SEL R8, R27, 0x63400000, !P0 ;  /* 0x634000001b087807 */ /* 0x000fca0004000000 */
[----:B------:R-:W-:Y:S02]  /*1860*/  IMAD.IADD R7, R7, 0x1, -R8 ;  /* 0x0000000107077824 */ /* 0x000fe400078e0a08 */
[----:B------:R-:W-:-:S03]  /*1870*/  IMAD.MOV.U32 R8, RZ, RZ, RZ ;  /* 0x000000ffff087224 */ /* 0x000fc600078e00ff */
[----:B------:R-:W-:-:S06]  /*1880*/  IADD3 R9, PT, PT, R7, 0x7fe00000, RZ ;  /* 0x7fe0000007097810 */ /* 0x000fcc0007ffe0ff */
[----:B------:R-:W-:-:S10]  /*1890*/  DMUL R20, R24, R8 ;  /* 0x0000000818147228 */ /* 0x000fd40000000000 */
[----:B------:R-:W-:-:S13]  /*18a0*/  FSETP.GTU.AND P0, PT, |R21|, 1.469367938527859385e-39, PT ;  /* 0x001000001500780b */ /* 0x000fda0003f0c200 */
[----:B------:R-:W-:Y:S05]  /*18b0*/  @P0 BRA `(.L_x_16) ;  /* 0x0000000000940947 */ /* 0x000fea0003800000 */
[----:B------:R-:W-:-:S06]  /*18c0*/  DFMA R12, R24, -R12, R18 ;  /* 0x8000000c180c722b */ /* 0x000fcc0000000012 */
[----:B------:R-:W-:-:S04]  /*18d0*/  IMAD.MOV.U32 R12, RZ, RZ, RZ ;  /* 0x000000ffff0c7224 */ /* 0x000fc800078e00ff */
[C---:B------:R-:W-:Y:S02]  /*18e0*/  FSETP.NEU.AND P0, PT, R13.reuse, RZ, PT ;  /* 0x000000ff0d00720b */ /* 0x040fe40003f0d000 */
[----:B------:R-:W-:-:S04]  /*18f0*/  LOP3.LUT R11, R13, 0x80000000, R11, 0x48, !PT ;  /* 0x800000000d0b7812 */ /* 0x000fc800078e480b */
[----:B------:R-:W-:-:S07]  /*1900*/  LOP3.LUT R13, R11, R9, RZ, 0xfc, !PT ;  /* 0x000000090b0d7212 */ /* 0x000fce00078efcff */
[----:B------:R-:W-:Y:S05]  /*1910*/  @!P0 BRA `(.L_x_16) ;  /* 0x00000000007c8947 */ /* 0x000fea0003800000 */
[----:B------:R-:W-:Y:S01]  /*1920*/  IMAD.MOV R9, RZ, RZ, -R7 ;  /* 0x000000ffff097224 */ /* 0x000fe200078e0a07 */
[----:B------:R-:W-:Y:S01]  /*1930*/  MOV R8, RZ ;  /* 0x000000ff00087202 */ /* 0x000fe20000000f00 */
[----:B------:R-:W-:Y:S01]  /*1940*/  DMUL.RP R12, R24, R12 ;  /* 0x0000000c180c7228 */ /* 0x000fe20000008000 */
[----:B------:R-:W-:-:S04]  /*1950*/  IADD3 R7, PT, PT, -R7, -0x43300000, RZ ;  /* 0xbcd0000007077810 */ /* 0x000fc80007ffe1ff */
[----:B------:R-:W-:-:S05]  /*1960*/  DFMA R8, R20, -R8, R24 ;  /* 0x800000081408722b */ /* 0x000fca0000000018 */
[----:B------:R-:W-:-:S05]  /*1970*/  LOP3.LUT R11, R13, R11, RZ, 0x3c, !PT ;  /* 0x0000000b0d0b7212 */ /* 0x000fca00078e3cff */
[----:B------:R-:W-:-:S04]  /*1980*/  FSETP.NEU.AND P0, PT, |R9|, R7, PT ;  /* 0x000000070900720b */ /* 0x000fc80003f0d200 */
[----:B------:R-:W-:Y:S02]  /*1990*/  FSEL R20, R12, R20, !P0 ;  /* 0x000000140c147208 */ /* 0x000fe40004000000 */
[----:B------:R-:W-:Y:S01]  /*19a0*/  FSEL R21, R11, R21, !P0 ;  /* 0x000000150b157208 */ /* 0x000fe20004000000 */
[----:B------:R-:W-:Y:S06]  /*19b0*/  BRA `(.L_x_16) ;  /* 0x0000000000547947 */ /* 0x000fec0003800000 */
.L_x_15:
[----:B------:R-:W-:-:S14]  /*19c0*/  DSETP.NAN.AND P0, PT, R8, R8, PT ;  /* 0x000000080800722a */ /* 0x000fdc0003f08000 */
[----:B------:R-:W-:Y:S05]  /*19d0*/  @P0 BRA `(.L_x_17) ;  /* 0x0000000000440947 */ /* 0x000fea0003800000 */
[----:B------:R-:W-:-:S14]  /*19e0*/  DSETP.NAN.AND P0, PT, R10, R10, PT ;  /* 0x0000000a0a00722a */ /* 0x000fdc0003f08000 */
[----:B------:R-:W-:Y:S05]  /*19f0*/  @P0 BRA `(.L_x_18) ;  /* 0x0000000000300947 */ /* 0x000fea0003800000 */
[----:B------:R-:W-:Y:S01]  /*1a00*/  ISETP.NE.AND P0, PT, R28, R7, PT ;  /* 0x000000071c00720c */ /* 0x000fe20003f05270 */
[----:B------:R-:W-:Y:S02]  /*1a10*/  IMAD.MOV.U32 R20, RZ, RZ, 0x0 ;  /* 0x00000000ff147424 */ /* 0x000fe400078e00ff */
[----:B------:R-:W-:-:S10]  /*1a20*/  IMAD.MOV.U32 R21, RZ, RZ, -0x80000 ;  /* 0xfff80000ff157424 */ /* 0x000fd400078e00ff */
[----:B------:R-:W-:Y:S05]  /*1a30*/  @!P0 BRA `(.L_x_16) ;  /* 0x0000000000348947 */ /* 0x000fea0003800000 */
[----:B------:R-:W-:Y:S02]  /*1a40*/  ISETP.NE.AND P0, PT, R28, 0x7ff00000, PT ;  /* 0x7ff000001c00780c */ /* 0x000fe40003f05270 */
[----:B------:R-:W-:Y:S02]  /*1a50*/  LOP3.LUT R21, R9, 0x80000000, R11, 0x48, !PT ;  /* 0x8000000009157812 */ /* 0x000fe400078e480b */
[----:B------:R-:W-:-:S13]  /*1a60*/  ISETP.EQ.OR P0, PT, R7, RZ, !P0 ;  /* 0x000000ff0700720c */ /* 0x000fda0004702670 */
[----:B------:R-:W-:Y:S01]  /*1a70*/  @P0 LOP3.LUT R7, R21, 0x7ff00000, RZ, 0xfc, !PT ;  /* 0x7ff0000015070812 */ /* 0x000fe200078efcff */
[----:B------:R-:W-:Y:S01]  /*1a80*/  @!P0 IMAD.MOV.U32 R20, RZ, RZ, RZ ;  /* 0x000000ffff148224 */ /* 0x000fe200078e00ff */
[----:B------:R-:W-:-:S03]  /*1a90*/  @P0 MOV R20, RZ ;  /* 0x000000ff00140202 */ /* 0x000fc60000000f00 */
[----:B------:R-:W-:Y:S01]  /*1aa0*/  @P0 IMAD.MOV.U32 R21, RZ, RZ, R7 ;  /* 0x000000ffff150224 */ /* 0x000fe200078e0007 */
[----:B------:R-:W-:Y:S06]  /*1ab0*/  BRA `(.L_x_16) ;  /* 0x0000000000147947 */ /* 0x000fec0003800000 */
.L_x_18:
[----:B------:R-:W-:Y:S01]  /*1ac0*/  LOP3.LUT R21, R11, 0x80000, RZ, 0xfc, !PT ;  /* 0x000800000b157812 */ /* 0x000fe200078efcff */
[----:B------:R-:W-:Y:S01]  /*1ad0*/  IMAD.MOV.U32 R20, RZ, RZ, R10 ;  /* 0x000000ffff147224 */ /* 0x000fe200078e000a */
[----:B------:R-:W-:Y:S06]  /*1ae0*/  BRA `(.L_x_16) ;  /* 0x0000000000087947 */ /* 0x000fec0003800000 */
.L_x_17:
[----:B------:R-:W-:Y:S01]  /*1af0*/  LOP3.LUT R21, R9, 0x80000, RZ, 0xfc, !PT ;  /* 0x0008000009157812 */ /* 0x000fe200078efcff */
[----:B------:R-:W-:-:S07]  /*1b00*/  IMAD.MOV.U32 R20, RZ, RZ, R8 ;  /* 0x000000ffff147224 */ /* 0x000fce00078e0008 */
.L_x_16:
[----:B------:R-:W-:Y:S01]  /*1b10*/  MOV R8, R4 ;  /* 0x0000000400087202 */ /* 0x000fe20000000f00 */
[----:B------:R-:W-:-:S04]  /*1b20*/  IMAD.MOV.U32 R9, RZ, RZ, 0x0 ;  /* 0x00000000ff097424 */ /* 0x000fc800078e00ff */
[----:B------:R-:W-:Y:S05]  /*1b30*/  RET.REL.NODEC R8 `(_Z21symplectic_kernel_tspPiS_PdS0_S0_S0_dS_ididddiii) ;  /* 0xffffffe408307950 */ /* 0x000fea0003c3ffff */
        .type           $_Z21symplectic_kernel_tspPiS_PdS0_S0_S0_dS_ididddiii$__internal_accurate_pow,@function
        .size           $_Z21symplectic_kernel_tspPiS_PdS0_S0_S0_dS_ididddiii$__internal_accurate_pow,(.L_x_132 - $_Z21symplectic_kernel_tspPiS_PdS0_S0_S0_dS_ididddiii$__internal_accurate_pow)
$_Z21symplectic_kernel_tspPiS_PdS0_S0_S0_dS_ididddiii$__internal_accurate_pow:
[----:B------:R-:W-:Y:S01]  /*1b40*/  ISETP.GT.U32.AND P1, PT, R21, 0xfffff, PT ;  /* 0x000fffff1500780c */ /* 0x000fe20003f24070 */
[----:B------:R-:W-:Y:S01]  /*1b50*/  IMAD.MOV.U32 R7, RZ, RZ, R21 ;  /* 0x000000ffff077224 */ /* 0x000fe200078e0015 */
[----:B------:R-:W-:Y:S01]  /*1b60*/  MOV R12, R20 ;  /* 0x00000014000c7202 */ /* 0x000fe20000000f00 */
[----:B------:R-:W-:Y:S01]  /*1b70*/  IMAD.MOV.U32 R16, RZ, RZ, 0x41ad3b5a ;  /* 0x41ad3b5aff107424 */ /* 0x000fe200078e00ff */
[----:B------:R-:W-:Y:S01]  /*1b80*/  MOV R18, RZ ;  /* 0x000000ff00127202 */ /* 0x000fe20000000f00 */
[----:B------:R-:W-:Y:S01]  /*1b90*/  IMAD.MOV.U32 R17, RZ, RZ, 0x3ed0f5d2 ;  /* 0x3ed0f5d2ff117424 */ /* 0x000fe200078e00ff */
[----:B------:R-:W-:Y:S01]  /*1ba0*/  UMOV UR6, 0x7d2cafe2 ;  /* 0x7d2cafe200067882 */ /* 0x000fe20000000000 */
[----:B------:R-:W-:Y:S01]  /*1bb0*/  UMOV UR7, 0x3eb0f5ff ;  /* 0x3eb0f5ff00077882 */ /* 0x000fe20000000000 */
[----:B------:R-:W-:Y:S01]  /*1bc0*/  UMOV UR8, 0x3b39803f ;  /* 0x3b39803f00087882 */ /* 0x000fe20000000000 */
[----:B------:R-:W-:-:S04]  /*1bd0*/  UMOV UR9, 0x3c7abc9e ;  /* 0x3c7abc9e00097882 */ /* 0x000fc80000000000 */
[----:B------:R-:W-:-:S10]  /*1be0*/  @!P1 DMUL R22, R20, 1.80143985094819840000e+16 ;  /* 0x4350000014169828 */ /* 0x000fd40000000000 */
[----:B------:R-:W-:Y:S02]  /*1bf0*/  @!P1 IMAD.MOV.U32 R7, RZ, RZ, R23 ;  /* 0x000000ffff079224 */ /* 0x000fe400078e0017 */
[----:B------:R-:W-:-:S03]  /*1c00*/  @!P1 IMAD.MOV.U32 R12, RZ, RZ, R22 ;  /* 0x000000ffff0c9224 */ /* 0x000fc600078e0016 */
[----:B------:R-:W-:-:S04]  /*1c10*/  LOP3.LUT R7, R7, 0x800fffff, RZ, 0xc0, !PT ;  /* 0x800fffff07077812 */ /* 0x000fc800078ec0ff */
[----:B------:R-:W-:-:S04]  /*1c20*/  LOP3.LUT R13, R7, 0x3ff00000, RZ, 0xfc, !PT ;  /* 0x3ff00000070d7812 */ /* 0x000fc800078efcff */
[----:B------:R-:W-:-:S13]  /*1c30*/  ISETP.GE.U32.AND P2, PT, R13, 0x3ff6a09f, PT ;  /* 0x3ff6a09f0d00780c */ /* 0x000fda0003f46070 */
[----:B------:R-:W-:-:S04]  /*1c40*/  @P2 VIADD R7, R13, 0xfff00000 ;  /* 0xfff000000d072836 */ /* 0x000fc80000000000 */
[----:B------:R-:W-:Y:S01]  /*1c50*/  @P2 IMAD.MOV.U32 R13, RZ, RZ, R7 ;  /* 0x000000ffff0d2224 */ /* 0x000fe200078e0007 */
[----:B------:R-:W-:Y:S02]  /*1c60*/  SHF.R.U32.HI R7, RZ, 0x14, R21 ;  /* 0x00000014ff077819 */ /* 0x000fe40000011615 */
[----:B------:R-:W-:-:S03]  /*1c70*/  @!P1 LEA.HI R7, R23, 0xffffffca, RZ, 0xc ;  /* 0xffffffca17079811 */ /* 0x000fc600078f60ff */
[C---:B------:R-:W-:Y:S02]  /*1c80*/  DADD R14, R12.reuse, 1 ;  /* 0x3ff000000c0e7429 */ /* 0x040fe40000000000 */
[----:B------:R-:W-:-:S04]  /*1c90*/  DADD R12, R12, -1 ;  /* 0xbff000000c0c7429 */ /* 0x000fc80000000000 */
[----:B------:R-:W0:Y:S02]  /*1ca0*/  MUFU.RCP64H R19, R15 ;  /* 0x0000000f00137308 */ /* 0x000e240000001800 */
[----:B0-----:R-:W-:-:S08]  /*1cb0*/  DFMA R10, -R14, R18, 1 ;  /* 0x3ff000000e0a742b */ /* 0x001fd00000000112 */
[----:B------:R-:W-:-:S08]  /*1cc0*/  DFMA R10, R10, R10, R10 ;  /* 0x0000000a0a0a722b */ /* 0x000fd0000000000a */
[----:B------:R-:W-:-:S08]  /*1cd0*/  DFMA R18, R18, R10, R18 ;  /* 0x0000000a1212722b */ /* 0x000fd00000000012 */
[----:B------:R-:W-:-:S08]  /*1ce0*/  DMUL R10, R12, R18 ;  /* 0x000000120c0a7228 */ /* 0x000fd00000000000 */
[----:B------:R-:W-:-:S08]  /*1cf0*/  DFMA R10, R12, R18, R10 ;  /* 0x000000120c0a722b */ /* 0x000fd0000000000a */
[----:B------:R-:W-:-:S08]  /*1d00*/  DMUL R24, R10, R10 ;  /* 0x0000000a0a187228 */ /* 0x000fd00000000000 */
[----:B------:R-:W-:Y:S01]  /*1d10*/  DFMA R14, R24, UR6, R16 ;  /* 0x00000006180e7c2b */ /* 0x000fe20008000010 */
[----:B------:R-:W-:Y:S01]  /*1d20*/  UMOV UR6, 0x75488a3f ;  /* 0x75488a3f00067882 */ /* 0x000fe20000000000 */
[----:B------:R-:W-:-:S06]  /*1d30*/  UMOV UR7, 0x3ef3b20a ;  /* 0x3ef3b20a00077882 */ /* 0x000fcc0000000000 */
[----:B------:R-:W-:Y:S01]  /*1d40*/  DFMA R14, R24, R14, UR6 ;  /* 0x00000006180e7e2b */ /* 0x000fe2000800000e */
[----:B------:R-:W-:Y:S01]  /*1d50*/  UMOV UR6, 0xe4faecd5 ;  /* 0xe4faecd500067882 */ /* 0x000fe20000000000 */
[----:B------:R-:W-:-:S06]  /*1d60*/  UMOV UR7, 0x3f1745cd ;  /* 0x3f1745cd00077882 */ /* 0x000fcc0000000000 */
[----:B------:R-:W-:Y:S01]  /*1d70*/  DFMA R14, R24, R14, UR6 ;  /* 0x00000006180e7e2b */ /* 0x000fe2000800000e */
[----:B------:R-:W-:Y:S01]  /*1d80*/  UMOV UR6, 0x258a578b ;  /* 0x258a578b00067882 */ /* 0x000fe20000000000 */
[----:B------:R-:W-:-:S06]  /*1d90*/  UMOV UR7, 0x3f3c71c7 ;  /* 0x3f3c71c700077882 */ /* 0x000fcc0000000000 */
[----:B------:R-:W-:Y:S01]  /*1da0*/  DFMA R16, R24, R14, UR6 ;  /* 0x0000000618107e2b */ /* 0x000fe2000800000e */
[----:B------:R-:W-:Y:S01]  /*1db0*/  UMOV UR6, 0x9242b910 ;  /* 0x9242b91000067882 */ /* 0x000fe20000000000 */
[----:B------:R-:W-:Y:S01]  /*1dc0*/  UMOV UR7, 0x3f624924 ;  /* 0x3f62492400077882 */ /* 0x000fe20000000000 */
[----:B------:R-:W-:-:S05]  /*1dd0*/  DADD R14, R12, -R10 ;  /* 0x000000000c0e7229 */ /* 0x000fca000000080a */
[----:B------:R-:W-:Y:S01]  /*1de0*/  DFMA R16, R24, R16, UR6 ;  /* 0x0000000618107e2b */ /* 0x000fe20008000010 */
[----:B------:R-:W-:Y:S01]  /*1df0*/  UMOV UR6, 0x99999dfb ;  /* 0x99999dfb00067882 */ /* 0x000fe20000000000 */
[----:B------:R-:W-:Y:S01]  /*1e00*/  UMOV UR7, 0x3f899999 ;  /* 0x3f89999900077882 */ /* 0x000fe20000000000 */
[----:B------:R-:W-:-:S05]  /*1e10*/  DADD R14, R14, R14 ;  /* 0x000000000e0e7229 */ /* 0x000fca000000000e */
[----:B------:R-:W-:Y:S01]  /*1e20*/  DFMA R16, R24, R16, UR6 ;  /* 0x0000000618107e2b */ /* 0x000fe20008000010 */
[----:B------:R-:W-:Y:S01]  /*1e30*/  UMOV UR6, 0x55555555 ;  /* 0x5555555500067882 */ /* 0x000fe20000000000 */
[----:B------:R-:W-:Y:S01]  /*1e40*/  UMOV UR7, 0x3fb55555 ;  /* 0x3fb5555500077882 */ /* 0x000fe20000000000 */
[----:B------:R-:W-:-:S05]  /*1e50*/  DFMA R14, R12, -R10, R14 ;  /* 0x8000000a0c0e722b */ /* 0x000fca000000000e */
[----:B------:R-:W-:-:S03]  /*1e60*/  DFMA R12, R24, R16, UR6 ;  /* 0x00000006180c7e2b */ /* 0x000fc60008000010 */
[----:B------:R-:W-:-:S05]  /*1e70*/  DMUL R14, R18, R14 ;  /* 0x0000000e120e7228 */ /* 0x000fca0000000000 */
[----:B------:R-:W-:Y:S01]  /*1e80*/  DADD R18, -R12, UR6 ;  /* 0x000000060c127e29 */ /* 0x000fe20008000100 */
[----:B------:R-:W-:Y:S01]  /*1e90*/  UMOV UR6, 0xb9e7b0 ;  /* 0x00b9e7b000067882 */ /* 0x000fe20000000000 */
[----:B------:R-:W-:-:S03]  /*1ea0*/  UMOV UR7, 0x3c46a4cb ;  /* 0x3c46a4cb00077882 */ /* 0x000fc60000000000 */
[----:B------:R-:W-:Y:S01]  /*1eb0*/  VIADD R23, R15, 0x100000 ;  /* 0x001000000f177836 */ /* 0x000fe20000000000 */
[----:B------:R-:W-:Y:S02]  /*1ec0*/  MOV R22, R14 ;  /* 0x0000000e00167202 */ /* 0x000fe40000000f00 */
[----:B------:R-:W-:Y:S02]  /*1ed0*/  DFMA R16, R24, R16, R18 ;  /* 0x000000101810722b */ /* 0x000fe40000000012 */
[----:B------:R-:W-:-:S08]  /*1ee0*/  DMUL R18, R10, R10 ;  /* 0x0000000a0a127228 */ /* 0x000fd00000000000 */
[C---:B------:R-:W-:Y:S02]  /*1ef0*/  DFMA R20, R10.reuse, R10, -R18 ;  /* 0x0000000a0a14722b */ /* 0x040fe40000000812 */
[----:B------:R-:W-:-:S06]  /*1f00*/  DMUL R24, R10, R18 ;  /* 0x000000120a187228 */ /* 0x000fcc0000000000 */
[----:B------:R-:W-:Y:S02]  /*1f10*/  DFMA R20, R10, R22, R20 ;  /* 0x000000160a14722b */ /* 0x000fe40000000014 */
[----:B------:R-:W-:Y:S01]  /*1f20*/  DADD R22, R16, -UR6 ;  /* 0x8000000610167e29 */ /* 0x000fe20008000000 */
[----:B------:R-:W-:Y:S01]  /*1f30*/  UMOV UR6, 0x80000000 ;  /* 0x8000000000067882 */ /* 0x000fe20000000000 */
[----:B------:R-:W-:Y:S01]  /*1f40*/  DFMA R16, R10, R18, -R24 ;  /* 0x000000120a10722b */ /* 0x000fe20000000818 */
[----:B------:R-:W-:-:S07]  /*1f50*/  UMOV UR7, 0x43300000 ;  /* 0x4330000000077882 */ /* 0x000fce0000000000 */
[----:B------:R-:W-:Y:S02]  /*1f60*/  DFMA R16, R14, R18, R16 ;  /* 0x000000120e10722b */ /* 0x000fe40000000010 */
[----:B------:R-:W-:-:S06]  /*1f70*/  DADD R18, R12, R22 ;  /* 0x000000000c127229 */ /* 0x000fcc0000000016 */
[----:B------:R-:W-:Y:S02]  /*1f80*/  DFMA R16, R10, R20, R16 ;  /* 0x000000140a10722b */ /* 0x000fe40000000010 */
[----:B------:R-:W-:Y:S02]  /*1f90*/  DADD R20, R12, -R18 ;  /* 0x000000000c147229 */ /* 0x000fe40000000812 */
[----:B------:R-:W-:-:S06]  /*1fa0*/  DMUL R12, R18, R24 ;  /* 0x00000018120c7228 */ /* 0x000fcc0000000000 */
[----:B------:R-:W-:Y:S02]  /*1fb0*/  DADD R22, R22, R20 ;  /* 0x0000000016167229 */ /* 0x000fe40000000014 */
[----:B------:R-:W-:-:S08]  /*1fc0*/  DFMA R20, R18, R24, -R12 ;  /* 0x000000181214722b */ /* 0x000fd0000000080c */
[----:B------:R-:W-:-:S08]  /*1fd0*/  DFMA R16, R18, R16, R20 ;  /* 0x000000101210722b */ /* 0x000fd00000000014 */
[----:B------:R-:W-:-:S08]  /*1fe0*/  DFMA R22, R22, R24, R16 ;  /* 0x000000181616722b */ /* 0x000fd00000000010 */
[----:B------:R-:W-:-:S08]  /*1ff0*/  DADD R18, R12, R22 ;  /* 0x000000000c127229 */ /* 0x000fd00000000016 */
[--C-:B------:R-:W-:Y:S02]  /*2000*/  DADD R16, R10, R18.reuse ;  /* 0x000000000a107229 */ /* 0x100fe40000000012 */
[----:B------:R-:W-:-:S06]  /*2010*/  DADD R12, R12, -R18 ;  /* 0x000000000c0c7229 */ /* 0x000fcc0000000812 */
[----:B------:R-:W-:Y:S02]  /*2020*/  DADD R10, R10, -R16 ;  /* 0x000000000a0a7229 */ /* 0x000fe40000000810 */
[----:B------:R-:W-:-:S06]  /*2030*/  DADD R12, R22, R12 ;  /* 0x00000000160c7229 */ /* 0x000fcc000000000c */
[----:B------:R-:W-:-:S08]  /*2040*/  DADD R10, R18, R10 ;  /* 0x00000000120a7229 */ /* 0x000fd0000000000a */
[----:B------:R-:W-:Y:S01]  /*2050*/  DADD R10, R12, R10 ;  /* 0x000000000c0a7229 */ /* 0x000fe2000000000a */
[C---:B------:R-:W-:Y:S02]  /*2060*/  VIADD R12, R7.reuse, 0xfffffc01 ;  /* 0xfffffc01070c7836 */ /* 0x040fe40000000000 */
[----:B------:R-:W-:Y:S02]  /*2070*/  @P2 VIADD R12, R7, 0xfffffc02 ;  /* 0xfffffc02070c2836 */ /* 0x000fe40000000000 */
[----:B------:R-:W-:-:S03]  /*2080*/  IMAD.MOV.U32 R13, RZ, RZ, 0x43300000 ;  /* 0x43300000ff0d7424 */ /* 0x000fc600078e00ff */
[----:B------:R-:W-:Y:S01]  /*2090*/  DADD R18, R14, R10 ;  /* 0x000000000e127229 */ /* 0x000fe2000000000a */
[----:B------:R-:W-:-:S06]  /*20a0*/  LOP3.LUT R12, R12, 0x80000000, RZ, 0x3c, !PT ;  /* 0x800000000c0c7812 */ /* 0x000fcc00078e3cff */
[----:B------:R-:W-:Y:S01]  /*20b0*/  DADD R12, R12, -UR6 ;  /* 0x800000060c0c7e29 */ /* 0x000fe20008000000 */
[----:B------:R-:W-:Y:S01]  /*20c0*/  UMOV UR6, 0xfefa39ef ;  /* 0xfefa39ef00067882 */ /* 0x000fe20000000000 */
[----:B------:R-:W-:Y:S01]  /*20d0*/  DADD R14, R16, R18 ;  /* 0x00000000100e7229 */ /* 0x000fe20000000012 */
[----:B------:R-:W-:-:S07]  /*20e0*/  UMOV UR7, 0x3fe62e42 ;  /* 0x3fe62e4200077882 */ /* 0x000fce0000000000 */
[--C-:B------:R-:W-:Y:S02]  /*20f0*/  DFMA R10, R12, UR6, R14.reuse ;  /* 0x000000060c0a7c2b */ /* 0x100fe4000800000e */
[----:B------:R-:W-:-:S06]  /*2100*/  DADD R16, R16, -R14 ;  /* 0x0000000010107229 */ /* 0x000fcc000000080e */
[----:B------:R-:W-:Y:S02]  /*2110*/  DFMA R20, R12, -UR6, R10 ;  /* 0x800000060c147c2b */ /* 0x000fe4000800000a */
[----:B------:R-:W-:-:S06]  /*2120*/  DADD R16, R18, R16 ;  /* 0x0000000012107229 */ /* 0x000fcc0000000010 */
[----:B------:R-:W-:-:S08]  /*2130*/  DADD R20, -R14, R20 ;  /* 0x000000000e147229 */ /* 0x000fd00000000114 */
[----:B------:R-:W-:-:S08]  /*2140*/  DADD R16, R16, -R20 ;  /* 0x0000000010107229 */ /* 0x000fd00000000814 */
[----:B------:R-:W-:Y:S01]  /*2150*/  DFMA R16, R12, UR8, R16 ;  /* 0x000000080c107c2b */ /* 0x000fe20008000010 */
[----:B------:R-:W-:Y:S01]  /*2160*/  UMOV UR8, 0x66666666 ;  /* 0x6666666600087882 */ /* 0x000fe20000000000 */
[----:B------:R-:W-:-:S06]  /*2170*/  UMOV UR9, 0x3ffe6666 ;  /* 0x3ffe666600097882 */ /* 0x000fcc0000000000 */
[----:B------:R-:W-:-:S08]  /*2180*/  DADD R12, R10, R16 ;  /* 0x000000000a0c7229 */ /* 0x000fd00000000010 */
[----:B------:R-:W-:Y:S02]  /*2190*/  DADD R14, R10, -R12 ;  /* 0x000000000a0e7229 */ /* 0x000fe4000000080c */
[----:B------:R-:W-:-:S06]  /*21a0*/  DMUL R10, R12, UR8 ;  /* 0x000000080c0a7c28 */ /* 0x000fcc0008000000 */
[----:B------:R-:W-:Y:S02]  /*21b0*/  DADD R16, R16, R14 ;  /* 0x0000000010107229 */ /* 0x000fe4000000000e */
[----:B------:R-:W-:Y:S01]  /*21c0*/  DFMA R12, R12, UR8, -R10 ;  /* 0x000000080c0c7c2b */ /* 0x000fe2000800080a */
[----:B------:R-:W-:Y:S01]  /*21d0*/  MOV R14, 0x652b82fe ;  /* 0x652b82fe000e7802 */ /* 0x000fe20000000f00 */
[----:B------:R-:W-:-:S06]  /*21e0*/  IMAD.MOV.U32 R15, RZ, RZ, 0x3ff71547 ;  /* 0x3ff71547ff0f7424 */ /* 0x000fcc00078e00ff */
[----:B------:R-:W-:-:S08]  /*21f0*/  DFMA R16, R16, UR8, R12 ;  /* 0x0000000810107c2b */ /* 0x000fd0000800000c */
[----:B------:R-:W-:-:S08]  /*2200*/  DADD R12, R10, R16 ;  /* 0x000000000a0c7229 */ /* 0x000fd00000000010 */
[----:B------:R-:W-:Y:S02]  /*2210*/  DFMA R14, R12, R14, 6.75539944105574400000e+15 ;  /* 0x433800000c0e742b */ /* 0x000fe4000000000e */
[----:B------:R-:W-:Y:S01]  /*2220*/  FSETP.GEU.AND P1, PT, |R13|, 4.1917929649353027344, PT ;  /* 0x4086232b0d00780b */ /* 0x000fe20003f2e200 */
[----:B------:R-:W-:-:S05]  /*2230*/  DADD R10, R10, -R12 ;  /* 0x000000000a0a7229 */ /* 0x000fca000000080c */
[----:B------:R-:W-:-:S03]  /*2240*/  DADD R18, R14, -6.75539944105574400000e+15 ;  /* 0xc33800000e127429 */ /* 0x000fc60000000000 */
[----:B------:R-:W-:-:S05]  /*2250*/  DADD R16, R16, R10 ;  /* 0x0000000010107229 */ /* 0x000fca000000000a */
[----:B------:R-:W-:Y:S01]  /*2260*/  DFMA R20, R18, -UR6, R12 ;  /* 0x8000000612147c2b */ /* 0x000fe2000800000c */
[----:B------:R-:W-:Y:S01]  /*2270*/  UMOV UR6, 0x3b39803f ;  /* 0x3b39803f00067882 */ /* 0x000fe20000000000 */
[----:B------:R-:W-:-:S06]  /*2280*/  UMOV UR7, 0x3c7abc9e ;  /* 0x3c7abc9e00077882 */ /* 0x000fcc0000000000 */
[----:B------:R-:W-:Y:S01]  /*2290*/  DFMA R18, R18, -UR6, R20 ;  /* 0x8000000612127c2b */ /* 0x000fe20008000014 */
[----:B------:R-:W-:Y:S01]  /*22a0*/  UMOV UR6, 0x69ce2bdf ;  /* 0x69ce2bdf00067882 */ /* 0x000fe20000000000 */
[----:B------:R-:W-:Y:S01]  /*22b0*/  IMAD.MOV.U32 R20, RZ, RZ, -0x35dec16 ;  /* 0xfca213eaff147424 */ /* 0x000fe200078e00ff */
[----:B------:R-:W-:Y:S01]  /*22c0*/  UMOV UR7, 0x3e5ade15 ;  /* 0x3e5ade1500077882 */ /* 0x000fe20000000000 */
[----:B------:R-:W-:-:S06]  /*22d0*/  IMAD.MOV.U32 R21, RZ, RZ, 0x3e928af3 ;  /* 0x3e928af3ff157424 */ /* 0x000fcc00078e00ff */
        /* <DEDUP_REMOVED lines=24> */
[----:B------:R-:W-:-:S08]  /*2460*/  DFMA R20, R18, R20, UR6 ;  /* 0x0000000612147e2b */ /* 0x000fd00008000014 */
[----:B------:R-:W-:-:S08]  /*2470*/  DFMA R20, R18, R20, 1 ;  /* 0x3ff000001214742b */ /* 0x000fd00000000014 */
[----:B------:R-:W-:-:S10]  /*2480*/  DFMA R18, R18, R20, 1 ;  /* 0x3ff000001212742b */ /* 0x000fd40000000014 */
[----:B------:R-:W-:Y:S01]  /*2490*/  LEA R11, R14, R19, 0x14 ;  /* 0x000000130e0b7211 */ /* 0x000fe200078ea0ff */
[----:B------:R-:W-:Y:S01]  /*24a0*/  IMAD.MOV.U32 R10, RZ, RZ, R18 ;  /* 0x000000ffff0a7224 */ /* 0x000fe200078e0012 */
[----:B------:R-:W-:Y:S06]  /*24b0*/  @!P1 BRA `(.L_x_19) ;  /* 0x0000000000349947 */ /* 0x000fec0003800000 */
[----:B------:R-:W-:Y:S01]  /*24c0*/  FSETP.GEU.AND P2, PT, |R13|, 4.2275390625, PT ;  /* 0x408748000d00780b */ /* 0x000fe20003f4e200 */
[C---:B------:R-:W-:Y:S02]  /*24d0*/  DADD R10, R12.reuse, +INF ;  /* 0x7ff000000c0a7429 */ /* 0x040fe40000000000 */
[----:B------:R-:W-:-:S08]  /*24e0*/  DSETP.GEU.AND P1, PT, R12, RZ, PT ;  /* 0x000000ff0c00722a */ /* 0x000fd00003f2e000 */
[----:B------:R-:W-:Y:S02]  /*24f0*/  FSEL R10, R10, RZ, P1 ;  /* 0x000000ff0a0a7208 */ /* 0x000fe40000800000 */
[----:B------:R-:W-:Y:S01]  /*2500*/  FSEL R11, R11, RZ, P1 ;  /* 0x000000ff0b0b7208 */ /* 0x000fe20000800000 */
[----:B------:R-:W-:Y:S06]  /*2510*/  @P2 BRA `(.L_x_19) ;  /* 0x00000000001c2947 */ /* 0x000fec0003800000 */
[----:B------:R-:W-:-:S04]  /*2520*/  LEA.HI R7, R14, R14, RZ, 0x1 ;  /* 0x0000000e0e077211 */ /* 0x000fc800078f08ff */
[----:B------:R-:W-:-:S05]  /*2530*/  SHF.R.S32.HI R7, RZ, 0x1, R7 ;  /* 0x00000001ff077819 */ /* 0x000fca0000011407 */
[----:B------:R-:W-:Y:S02]  /*2540*/  IMAD.IADD R10, R14, 0x1, -R7 ;  /* 0x000000010e0a7824 */ /* 0x000fe400078e0a07 */
[----:B------:R-:W-:-:S03]  /*2550*/  IMAD R19, R7, 0x100000, R19 ;  /* 0x0010000007137824 */ /* 0x000fc600078e0213 */
[----:B------:R-:W-:Y:S02]  /*2560*/  LEA R11, R10, 0x3ff00000, 0x14 ;  /* 0x3ff000000a0b7811 */ /* 0x000fe400078ea0ff */
[----:B------:R-:W-:-:S06]  /*2570*/  MOV R10, RZ ;  /* 0x000000ff000a7202 */ /* 0x000fcc0000000f00 */
[----:B------:R-:W-:-:S11]  /*2580*/  DMUL R10, R18, R10 ;  /* 0x0000000a120a7228 */ /* 0x000fd60000000000 */
.L_x_19:
[----:B------:R-:W-:Y:S02]  /*2590*/  DFMA R16, R16, R10, R10 ;  /* 0x0000000a1010722b */ /* 0x000fe4000000000a */
[----:B------:R-:W-:-:S08]  /*25a0*/  DSETP.NEU.AND P1, PT, |R10|, +INF , PT ;  /* 0x7ff000000a00742a */ /* 0x000fd00003f2d200 */
[----:B------:R-:W-:Y:S01]  /*25b0*/  FSEL R14, R10, R16, !P1 ;  /* 0x000000100a0e7208 */ /* 0x000fe20004800000 */
[----:B------:R-:W-:Y:S01]  /*25c0*/  IMAD.MOV.U32 R10, RZ, RZ, R4 ;  /* 0x000000ffff0a7224 */ /* 0x000fe200078e0004 */
[----:B------:R-:W-:Y:S01]  /*25d0*/  FSEL R16, R11, R17, !P1 ;  /* 0x000000110b107208 */ /* 0x000fe20004800000 */
[----:B------:R-:W-:-:S04]  /*25e0*/  IMAD.MOV.U32 R11, RZ, RZ, 0x0 ;  /* 0x00000000ff0b7424 */ /* 0x000fc800078e00ff */
[----:B------:R-:W-:Y:S05]  /*25f0*/  RET.REL.NODEC R10 `(_Z21symplectic_kernel_tspPiS_PdS0_S0_S0_dS_ididddiii) ;  /* 0xffffffd80a807950 */ /* 0x000fea0003c3ffff */
.L_x_20:
[----:B------:R-:W-:-:S00]  /*2600*/  BRA `(.L_x_20) ;  /* 0xfffffffc00fc7947 */ /* 0x000fc0000383ffff */
[----:B------:R-:W-:-:S00]  /*2610*/  NOP ;  /* 0x0000000000007918 */ /* 0x000fc00000000000 */
        /* <DEDUP_REMOVED lines=14> */
.L_x_132:


//--------------------- .text._Z17update_window_tspPdPiS0_PbS1_S0_S0_iS0_S0_S0_iii --------------------------
	.section	.text._Z17update_window_tspPdPiS0_PbS1_S0_S0_iS0_S0_S0_iii,"ax",@progbits
	.align	128
        .global         _Z17update_window_tspPdPiS0_PbS1_S0_S0_iS0_S0_S0_iii
        .type           _Z17update_window_tspPdPiS0_PbS1_S0_S0_iS0_S0_S0_iii,@function
        .size           _Z17update_window_tspPdPiS0_PbS1_S0_S0_iS0_S0_S0_iii,(.L_x_137 - _Z17update_window_tspPdPiS0_PbS1_S0_S0_iS0_S0_S0_iii)
        .other          _Z17update_window_tspPdPiS0_PbS1_S0_S0_iS0_S0_S0_iii,@"STO_CUDA_ENTRY STV_DEFAULT"
_Z17update_window_tspPdPiS0_PbS1_S0_S0_iS0_S0_S0_iii:
.text._Z17update_window_tspPdPiS0_PbS1_S0_S0_iS0_S0_S0_iii:
[----:B------:R-:W-:Y:S01]  /*0000*/  LDC R1, c[0x0][0x37c] ;  /* 0x0000df00ff017b82 */ /* 0x000fe20000000800 */
[----:B------:R-:W0:Y:S07]  /*0010*/  S2R R3, SR_TID.X ;  /* 0x0000000000037919 */ /* 0x000e2e0000002100 */
[----:B------:R-:W0:Y:S01]  /*0020*/  S2UR UR4, SR_CTAID.X ;  /* 0x00000000000479c3 */ /* 0x000e220000002500 */
[----:B------:R-:W1:Y:S01]  /*0030*/  LDCU UR8, c[0x0][0x3dc] ;  /* 0x00007b80ff0877ac */ /* 0x000e620008000800 */
[----:B------:R-:W-:Y:S01]  /*0040*/  BSSY.RECONVERGENT B0, `(.L_x_21) ;  /* 0x00002b6000007945 */ /* 0x000fe20003800200 */
[----:B------:R-:W2:Y:S01]  /*0050*/  S2R R5, SR_TID.Y ;  /* 0x0000000000057919 */ /* 0x000ea20000002200 */
[----:B------:R-:W3:Y:S04]  /*0060*/  LDCU.64 UR6, c[0x0][0x358] ;  /* 0x00006b00ff0677ac */ /* 0x000ee80008000a00 */
[----:B------:R-:W0:Y:S01]  /*0070*/  LDC R0, c[0x0][0x360] ;  /* 0x0000d800ff007b82 */ /* 0x000e220000000800 */
[----:B------:R-:W4:Y:S01]  /*0080*/  LDCU UR11, c[0x0][0x3d8] ;  /* 0x00007b00ff0b77ac */ /* 0x000f220008000800 */
[----:B------:R-:W0:Y:S06]  /*0090*/  LDCU UR12, c[0x0][0x3dc] ;  /* 0x00007b80ff0c77ac */ /* 0x000e2c0008000800 */
[----:B------:R-:W2:Y:S01]  /*00a0*/  S2UR UR5, SR_CTAID.Y ;  /* 0x00000000000579c3 */ /* 0x000ea20000002600 */
[----:B------:R-:W0:Y:S07]  /*00b0*/  LDCU UR10, c[0x0][0x3dc] ;  /* 0x00007b80ff0a77ac */ /* 0x000e2e0008000800 */
[----:B------:R-:W2:Y:S01]  /*00c0*/  LDC R2, c[0x0][0x364] ;  /* 0x0000d900ff027b82 */ /* 0x000ea20000000800 */
[----:B0-----:R-:W-:-:S02]  /*00d0*/  IMAD R0, R0, UR4, R3 ;  /* 0x0000000400007c24 */ /* 0x001fc4000f8e0203 */
[----:B-1----:R-:W-:-:S05]  /*00e0*/  IMAD.U32 R3, RZ, RZ, UR8 ;  /* 0x00000008ff037e24 */ /* 0x002fca000f8e00ff */
[----:B------:R-:W-:Y:S01]  /*00f0*/  ISETP.GE.AND P0, PT, R0, R3, PT ;  /* 0x000000030000720c */ /* 0x000fe20003f06270 */
[----:B--2---:R-:W-:-:S05]  /*0100*/  IMAD R2, R2, UR5, R5 ;  /* 0x0000000502027c24 */ /* 0x004fca000f8e0205 */
[----:B------:R-:W-:-:S13]  /*0110*/  ISETP.NE.OR P0, PT, R2, RZ, P0 ;  /* 0x000000ff0200720c */ /* 0x000fda0000705670 */
[----:B---34-:R-:W-:Y:S05]  /*0120*/  @P0 BRA `(.L_x_22) ;  /* 0x00000028009c0947 */ /* 0x018fea0003800000 */
[----:B------:R-:W0:Y:S01]  /*0130*/  LDC R5, c[0x0][0x3e0] ;  /* 0x0000f800ff057b82 */ /* 0x000e220000000800 */
[----:B------:R-:W-:Y:S01]  /*0140*/  IMAD.MOV.U32 R4, RZ, RZ, RZ ;  /* 0x000000ffff047224 */ /* 0x000fe200078e00ff */
[----:B0-----:R-:W-:-:S13]  /*0150*/  ISETP.GE.AND P0, PT, R5, 0x1, PT ;  /* 0x000000010500780c */ /* 0x001fda0003f06270 */
[----:B------:R-:W-:Y:S05]  /*0160*/  @!P0 BRA `(.L_x_23) ;  /* 0x0000001400f48947 */ /* 0x000fea0003800000 */
[C---:B------:R-:W-:Y:S01]  /*0170*/  ISETP.GE.U32.AND P0, PT, R5.reuse, 0x4, PT ;  /* 0x000000040500780c */ /* 0x040fe20003f06070 */
[----:B------:R-:W-:Y:S01]  /*0180*/  HFMA2 R9, -RZ, RZ, 0, 0 ;  /* 0x00000000ff097431 */ /* 0x000fe200000001ff */
[----:B------:R-:W-:Y:S01]  /*0190*/  LOP3.LUT R26, R5, 0x3, RZ, 0xc0, !PT ;  /* 0x00000003051a7812 */ /* 0x000fe200078ec0ff */
[----:B------:R-:W-:-:S10]  /*01a0*/  IMAD.MOV.U32 R4, RZ, RZ, RZ ;  /* 0x000000ffff047224 */ /* 0x000fd400078e00ff */
[----:B------:R-:W-:Y:S05]  /*01b0*/  @!P0 BRA `(.L_x_24) ;  /* 0x0000000c00408947 */ /* 0x000fea0003800000 */
[----:B------:R-:W0:Y:S01]  /*01c0*/  LDC R8, c[0x0][0x3d8] ;  /* 0x0000f600ff087b82 */ /* 0x000e220000000800 */
[----:B------:R-:W-:Y:S01]  /*01d0*/  LOP3.LUT R9, R5, 0x7ffffffc, RZ, 0xc0, !PT ;  /* 0x7ffffffc05097812 */ /* 0x000fe200078ec0ff */
[----:B------:R-:W-:Y:S01]  /*01e0*/  IMAD.MOV.U32 R4, RZ, RZ, RZ ;  /* 0x000000ffff047224 */ /* 0x000fe200078e00ff */
[----:B------:R-:W-:Y:S01]  /*01f0*/  MOV R7, 0x1 ;  /* 0x0000000100077802 */ /* 0x000fe20000000f00 */
[----:B------:R-:W-:Y:S02]  /*0200*/  IMAD.MOV.U32 R6, RZ, RZ, R0 ;  /* 0x000000ffff067224 */ /* 0x000fe400078e0000 */
[----:B------:R-:W-:Y:S02]  /*0210*/  IMAD.MOV R5, RZ, RZ, -R9 ;  /* 0x000000ffff057224 */ /* 0x000fe400078e0a09 */
[----:B------:R-:W1:Y:S08]  /*0220*/  LDC.64 R10, c[0x0][0x3c0] ;  /* 0x0000f000ff0a7b82 */ /* 0x000e700000000a00 */
[----:B------:R-:W2:Y:S08]  /*0230*/  LDC.64 R12, c[0x0][0x3c8] ;  /* 0x0000f200ff0c7b82 */ /* 0x000eb00000000a00 */
[----:B------:R-:W3:Y:S08]  /*0240*/  LDC.64 R14, c[0x0][0x380] ;  /* 0x0000e000ff0e7b82 */ /* 0x000ef00000000a00 */
[----:B------:R-:W4:Y:S02]  /*0250*/  LDC.64 R16, c[0x0][0x388] ;  /* 0x0000e200ff107b82 */ /* 0x000f240000000a00 */
.L_x_33:
[----:B---3--:R-:W-:-:S05]  /*0260*/  IMAD.WIDE R18, R6, 0x8, R14 ;  /* 0x0000000806127825 */ /* 0x008fca00078e020e */
[----:B------:R-:W3:Y:S01]  /*0270*/  LDG.E R23, desc[UR6][R18.64+0x4] ;  /* 0x0000040612177981 */ /* 0x000ee2000c1e1900 */
[----:B----4-:R-:W-:-:S05]  /*0280*/  IMAD.WIDE R20, R6, 0x4, R16 ;  /* 0x0000000406147825 */ /* 0x010fca00078e0210 */
[----:B------:R-:W4:Y:S01]  /*0290*/  LDG.E R22, desc[UR6][R20.64] ;  /* 0x0000000614167981 */ /* 0x000f22000c1e1900 */
[----:B------:R-:W-:Y:S01]  /*02a0*/  BSSY.RECONVERGENT B1, `(.L_x_25) ;  /* 0x000002b000017945 */ /* 0x000fe20003800200 */
[----:B---3--:R-:W-:Y:S02]  /*02b0*/  ISETP.GE.AND P0, PT, R23, RZ, PT ;  /* 0x000000ff1700720c */ /* 0x008fe40003f06270 */
[----:B------:R-:W-:-:S04]  /*02c0*/  SHF.R.U32.HI R3, RZ, 0x1e, R23 ;  /* 0x0000001eff037819 */ /* 0x000fc80000011617 */
[----:B------:R-:W-:-:S04]  /*02d0*/  LOP3.LUT R3, R3, 0x2, RZ, 0xc0, !PT ;  /* 0x0000000203037812 */ /* 0x000fc800078ec0ff */
[----:B------:R-:W-:-:S05]  /*02e0*/  IADD3 R3, PT, PT, -R3, 0x1, RZ ;  /* 0x0000000103037810 */ /* 0x000fca0007ffe1ff */
[----:B----4-:R-:W-:Y:S01]  /*02f0*/  IMAD R4, R3, R22, R4 ;  /* 0x0000001603047224 */ /* 0x010fe200078e0204 */
[----:B------:R-:W-:Y:S06]  /*0300*/  @!P0 BRA `(.L_x_26) ;  /* 0x0000000000908947 */ /* 0x000fec0003800000 */
[----:B0-----:R-:W-:-:S04]  /*0310*/  IABS R3, R8 ;  /* 0x0000000800037213 */ /* 0x001fc80000000000 */
[----:B------:R-:W0:Y:S08]  /*0320*/  I2F.RP R24, R3 ;  /* 0x0000000300187306 */ /* 0x000e300000209400 */
[----:B0-----:R-:W0:Y:S02]  /*0330*/  MUFU.RCP R24, R24 ;  /* 0x0000001800187308 */ /* 0x001e240000001000 */
[----:B0-----:R-:W-:-:S06]  /*0340*/  IADD3 R22, PT, PT, R24, 0xffffffe, RZ ;  /* 0x0ffffffe18167810 */ /* 0x001fcc0007ffe0ff */
[----:B------:R0:W3:Y:S02]  /*0350*/  F2I.FTZ.U32.TRUNC.NTZ R23, R22 ;  /* 0x0000001600177305 */ /* 0x0000e4000021f000 */
[----:B0-----:R-:W-:Y:S02]  /*0360*/  IMAD.MOV.U32 R22, RZ, RZ, RZ ;  /* 0x000000ffff167224 */ /* 0x001fe400078e00ff */
[----:B---3--:R-:W-:-:S04]  /*0370*/  IMAD.MOV R28, RZ, RZ, -R23 ;  /* 0x000000ffff1c7224 */ /* 0x008fc800078e0a17 */
[----:B------:R-:W-:-:S04]  /*0380*/  IMAD R25, R28, R3, RZ ;  /* 0x000000031c197224 */ /* 0x000fc800078e02ff */
[----:B------:R-:W-:Y:S01]  /*0390*/  IMAD.HI.U32 R25, R23, R25, R22 ;  /* 0x0000001917197227 */ /* 0x000fe200078e0016 */
[----:B------:R-:W-:-:S04]  /*03a0*/  IADD3 R23, PT, PT, R7, -0x1, RZ ;  /* 0xffffffff07177810 */ /* 0x000fc80007ffe0ff */
[----:B------:R-:W-:-:S05]  /*03b0*/  IABS R28, R23 ;  /* 0x00000017001c7213 */ /* 0x000fca0000000000 */
[----:B------:R-:W-:-:S04]  /*03c0*/  IMAD.HI.U32 R25, R25, R28, RZ ;  /* 0x0000001c19197227 */ /* 0x000fc800078e00ff */
[----:B------:R-:W-:-:S04]  /*03d0*/  IMAD.MOV R24, RZ, RZ, -R25 ;  /* 0x000000ffff187224 */ /* 0x000fc800078e0a19 */
[----:B------:R-:W-:-:S05]  /*03e0*/  IMAD R22, R3, R24, R28 ;  /* 0x0000001803167224 */ /* 0x000fca00078e021c */
[----:B------:R-:W-:-:S13]  /*03f0*/  ISETP.GT.U32.AND P1, PT, R3, R22, PT ;  /* 0x000000160300720c */ /* 0x000fda0003f24070 */
[----:B------:R-:W-:Y:S01]  /*0400*/  @!P1 IMAD.IADD R22, R22, 0x1, -R3 ;  /* 0x0000000116169824 */ /* 0x000fe200078e0a03 */
[----:B------:R-:W-:Y:S02]  /*0410*/  @!P1 IADD3 R25, PT, PT, R25, 0x1, RZ ;  /* 0x0000000119199810 */ /* 0x000fe40007ffe0ff */
[----:B------:R-:W-:Y:S02]  /*0420*/  ISETP.NE.AND P1, PT, R8, RZ, PT ;  /* 0x000000ff0800720c */ /* 0x000fe40003f25270 */
[----:B------:R-:W-:Y:S02]  /*0430*/  ISETP.GE.U32.AND P0, PT, R22, R3, PT ;  /* 0x000000031600720c */ /* 0x000fe40003f06070 */
[----:B------:R-:W-:-:S04]  /*0440*/  LOP3.LUT R3, R23, R8, RZ, 0x3c, !PT ;  /* 0x0000000817037212 */ /* 0x000fc800078e3cff */
[----:B------:R-:W-:-:S07]  /*0450*/  ISETP.GE.AND P2, PT, R3, RZ, PT ;  /* 0x000000ff0300720c */ /* 0x000fce0003f46270 */
[----:B------:R-:W-:-:S06]  /*0460*/  @P0 VIADD R25, R25, 0x1 ;  /* 0x0000000119190836 */ /* 0x000fcc0000000000 */
[----:B------:R-:W-:Y:S01]  /*0470*/  @!P2 IMAD.MOV R25, RZ, RZ, -R25 ;  /* 0x000000ffff19a224 */ /* 0x000fe200078e0a19 */
[----:B------:R-:W-:-:S04]  /*0480*/  @!P1 LOP3.LUT R25, RZ, R8, RZ, 0x33, !PT ;  /* 0x00000008ff199212 */ /* 0x000fc800078e33ff */
[----:B------:R-:W-:-:S05]  /*0490*/  IADD3 R3, PT, PT, -R25, RZ, RZ ;  /* 0x000000ff19037210 */ /* 0x000fca0007ffe1ff */
[----:B------:R-:W-:-:S04]  /*04a0*/  IMAD R23, R8, R3, R23 ;  /* 0x0000000308177224 */ /* 0x000fc800078e0217 */
[----:B------:R-:W-:-:S04]  /*04b0*/  IMAD R23, R23, UR10, R0 ;  /* 0x0000000a17177c24 */ /* 0x000fc8000f8e0200 */
[----:B-1----:R-:W-:-:S05]  /*04c0*/  IMAD.WIDE R22, R23, 0x4, R10 ;  /* 0x0000000417167825 */ /* 0x002fca00078e020a */
[----:B------:R-:W3:Y:S01]  /*04d0*/  LDG.E R3, desc[UR6][R22.64] ;  /* 0x0000000616037981 */ /* 0x000ee2000c1e1900 */
[----:B------:R-:W-:-:S04]  /*04e0*/  IMAD R25, R25, UR10, R0 ;  /* 0x0000000a19197c24 */ /* 0x000fc8000f8e0200 */
[----:B--2---:R-:W-:-:S04]  /*04f0*/  IMAD.WIDE R24, R25, 0x4, R12 ;  /* 0x0000000419187825 */ /* 0x004fc800078e020c */
[----:B---3--:R-:W-:-:S05]  /*0500*/  VIADD R3, R3, 0x1 ;  /* 0x0000000103037836 */ /* 0x008fca0000000000 */
[----:B------:R3:W-:Y:S04]  /*0510*/  STG.E desc[UR6][R22.64], R3 ;  /* 0x0000000316007986 */ /* 0x0007e8000c101906 */
[----:B------:R-:W2:Y:S02]  /*0520*/  LDG.E R27, desc[UR6][R24.64] ;  /* 0x00000006181b7981 */ /* 0x000ea4000c1e1900 */
[----:B--2---:R-:W-:-:S05]  /*0530*/  VIADD R27, R27, 0x1 ;  /* 0x000000011b1b7836 */ /* 0x004fca0000000000 */
[----:B------:R3:W-:Y:S02]  /*0540*/  STG.E desc[UR6][R24.64], R27 ;  /* 0x0000001b18007986 */ /* 0x0007e4000c101906 */
.L_x_26:
[----:B------:R-:W-:Y:S05]  /*0550*/  BSYNC.RECONVERGENT B1 ;  /* 0x0000000000017941 */ /* 0x000fea0003800200 */
.L_x_25:
[----:B---3--:R-:W-:-:S05]  /*0560*/  MOV R3, UR10 ;  /* 0x0000000a00037c02 */ /* 0x008fca0008000f00 */
[----:B------:R-:W-:-:S05]  /*0570*/  IMAD.WIDE R18, R3, 0x8, R18 ;  /* 0x0000000803127825 */ /* 0x000fca00078e0212 */
[----:B------:R-:W3:Y:S01]  /*0580*/  LDG.E R23, desc[UR6][R18.64+0x4] ;  /* 0x0000040612177981 */ /* 0x000ee2000c1e1900 */
[----:B------:R-:W-:-:S05]  /*0590*/  IMAD.WIDE R20, R3, 0x4, R20 ;  /* 0x0000000403147825 */ /* 0x000fca00078e0214 */
[----:B------:R-:W4:Y:S01]  /*05a0*/  LDG.E R24, desc[UR6][R20.64] ;  /* 0x0000000614187981 */ /* 0x000f22000c1e1900 */
[----:B------:R-:W-:Y:S01]  /*05b0*/  BSSY.RECONVERGENT B1, `(.L_x_27) ;  /* 0x000002b000017945 */ /* 0x000fe20003800200 */
[----:B---3--:R-:W-:Y:S02]  /*05c0*/  ISETP.GE.AND P0, PT, R23, RZ, PT ;  /* 0x000000ff1700720c */ /* 0x008fe40003f06270 */
[----:B------:R-:W-:-:S04]  /*05d0*/  SHF.R.U32.HI R22, RZ, 0x1e, R23 ;  /* 0x0000001eff167819 */ /* 0x000fc80000011617 */
[----:B------:R-:W-:-:S04]  /*05e0*/  LOP3.LUT R22, R22, 0x2, RZ, 0xc0, !PT ;  /* 0x0000000216167812 */ /* 0x000fc800078ec0ff */
[----:B------:R-:W-:Y:S01]  /*05f0*/  IADD3 R25, PT, PT, -R22, 0x1, RZ ;  /* 0x0000000116197810 */ /* 0x000fe20007ffe1ff */
[----:B------:R-:W-:-:S04]  /*0600*/  IMAD.WIDE R22, R3, 0x8, R18 ;  /* 0x0000000803167825 */ /* 0x000fc800078e0212 */
[----:B----4-:R-:W-:Y:S01]  /*0610*/  IMAD R4, R25, R24, R4 ;  /* 0x0000001819047224 */ /* 0x010fe200078e0204 */
[----:B------:R-:W-:Y:S06]  /*0620*/  @!P0 BRA `(.L_x_28) ;  /* 0x00000000008c8947 */ /* 0x000fec0003800000 */
[----:B0-----:R-:W-:Y:S02]  /*0630*/  IABS R24, R8 ;  /* 0x0000000800187213 */ /* 0x001fe40000000000 */
[----:B------:R-:W-:Y:S02]  /*0640*/  MOV R18, RZ ;  /* 0x000000ff00127202 */ /* 0x000fe40000000f00 */
[----:B------:R-:W0:Y:S08]  /*0650*/  I2F.RP R25, R24 ;  /* 0x0000001800197306 */ /* 0x000e300000209400 */
[----:B0-----:R-:W0:Y:S02]  /*0660*/  MUFU.RCP R25, R25 ;  /* 0x0000001900197308 */ /* 0x001e240000001000 */
[----:B0-----:R-:W-:-:S06]  /*0670*/  VIADD R27, R25, 0xffffffe ;  /* 0x0ffffffe191b7836 */ /* 0x001fcc0000000000 */
[----:B------:R-:W0:Y:S02]  /*0680*/  F2I.FTZ.U32.TRUNC.NTZ R19, R27 ;  /* 0x0000001b00137305 */ /* 0x000e24000021f000 */
[----:B0-----:R-:W-:-:S04]  /*0690*/  IMAD.MOV R29, RZ, RZ, -R19 ;  /* 0x000000ffff1d7224 */ /* 0x001fc800078e0a13 */
[----:B------:R-:W-:-:S04]  /*06a0*/  IMAD R29, R29, R24, RZ ;  /* 0x000000181d1d7224 */ /* 0x000fc800078e02ff */
[----:B------:R-:W-:Y:S01]  /*06b0*/  IMAD.HI.U32 R18, R19, R29, R18 ;  /* 0x0000001d13127227 */ /* 0x000fe200078e0012 */
        /* <DEDUP_REMOVED lines=16> */
[----:B------:R-:W-:-:S04]  /*07c0*/  IMAD R19, R19, R3, R0 ;  /* 0x0000000313137224 */ /* 0x000fc800078e0200 */
[----:B-1----:R-:W-:-:S05]  /*07d0*/  IMAD.WIDE R24, R19, 0x4, R10 ;  /* 0x0000000413187825 */ /* 0x002fca00078e020a */
[----:B------:R-:W3:Y:S02]  /*07e0*/  LDG.E R19, desc[UR6][R24.64] ;  /* 0x0000000618137981 */ /* 0x000ee4000c1e1900 */
[----:B---3--:R-:W-:Y:S02]  /*07f0*/  VIADD R27, R19, 0x1 ;  /* 0x00000001131b7836 */ /* 0x008fe40000000000 */
[----:B------:R-:W-:-:S03]  /*0800*/  IMAD R19, R18, R3, R0 ;  /* 0x0000000312137224 */ /* 0x000fc600078e0200 */
[----:B------:R3:W-:Y:S01]  /*0810*/  STG.E desc[UR6][R24.64], R27 ;  /* 0x0000001b18007986 */ /* 0x0007e2000c101906 */
[----:B--2---:R-:W-:-:S05]  /*0820*/  IMAD.WIDE R18, R19, 0x4, R12 ;  /* 0x0000000413127825 */ /* 0x004fca00078e020c */
[----:B------:R-:W2:Y:S02]  /*0830*/  LDG.E R28, desc[UR6][R18.64] ;  /* 0x00000006121c7981 */ /* 0x000ea4000c1e1900 */
[----:B--2---:R-:W-:-:S05]  /*0840*/  VIADD R29, R28, 0x1 ;  /* 0x000000011c1d7836 */ /* 0x004fca0000000000 */
[----:B------:R3:W-:Y:S02]  /*0850*/  STG.E desc[UR6][R18.64], R29 ;  /* 0x0000001d12007986 */ /* 0x0007e4000c101906 */
.L_x_28:
[----:B------:R-:W-:Y:S05]  /*0860*/  BSYNC.RECONVERGENT B1 ;  /* 0x0000000000017941 */ /* 0x000fea0003800200 */
.L_x_27:
[----:B---3--:R-:W3:Y:S01]  /*0870*/  LDG.E R19, desc[UR6][R22.64+0x4] ;  /* 0x0000040616137981 */ /* 0x008ee2000c1e1900 */
        /* <DEDUP_REMOVED lines=10> */
[----:B0-----:R-:W-:Y:S01]  /*0920*/  IABS R24, R8 ;  /* 0x0000000800187213 */ /* 0x001fe20000000000 */
[----:B------:R-:W-:-:S03]  /*0930*/  IMAD.MOV.U32 R22, RZ, RZ, RZ ;  /* 0x000000ffff167224 */ /* 0x000fc600078e00ff */
[----:B------:R-:W0:Y:S08]  /*0940*/  I2F.RP R27, R24 ;  /* 0x00000018001b7306 */ /* 0x000e300000209400 */
[----:B0-----:R-:W0:Y:S02]  /*0950*/  MUFU.RCP R27, R27 ;  /* 0x0000001b001b7308 */ /* 0x001e240000001000 */
[----:B0-----:R-:W-:-:S06]  /*0960*/  IADD3 R28, PT, PT, R27, 0xffffffe, RZ ;  /* 0x0ffffffe1b1c7810 */ /* 0x001fcc0007ffe0ff */
[----:B------:R-:W0:Y:S02]  /*0970*/  F2I.FTZ.U32.TRUNC.NTZ R23, R28 ;  /* 0x0000001c00177305 */ /* 0x000e24000021f000 */
[----:B0-----:R-:W-:-:S04]  /*0980*/  IMAD.MOV R25, RZ, RZ, -R23 ;  /* 0x000000ffff197224 */ /* 0x001fc800078e0a17 */
[----:B------:R-:W-:-:S04]  /*0990*/  IMAD R25, R25, R24, RZ ;  /* 0x0000001819197224 */ /* 0x000fc800078e02ff */
[----:B------:R-:W-:Y:S01]  /*09a0*/  IMAD.HI.U32 R22, R23, R25, R22 ;  /* 0x0000001917167227 */ /* 0x000fe200078e0016 */
[----:B------:R-:W-:-:S04]  /*09b0*/  IADD3 R23, PT, PT, R7, 0x1, RZ ;  /* 0x0000000107177810 */ /* 0x000fc80007ffe0ff */
        /* <DEDUP_REMOVED lines=26> */
.L_x_30:
[----:B------:R-:W-:Y:S05]  /*0b60*/  BSYNC.RECONVERGENT B1 ;  /* 0x0000000000017941 */ /* 0x000fea0003800200 */
.L_x_29:
[----:B------:R-:W4:Y:S01]  /*0b70*/  LDG.E R18, desc[UR6][R18.64+0x4] ;  /* 0x0000040612127981 */ /* 0x000f22000c1e1900 */
[----:B------:R-:W-:-:S06]  /*0b80*/  IMAD.WIDE R20, R3, 0x4, R20 ;  /* 0x0000000403147825 */ /* 0x000fcc00078e0214 */
[----:B------:R-:W5:Y:S01]  /*0b90*/  LDG.E R20, desc[UR6][R20.64] ;  /* 0x0000000614147981 */ /* 0x000f62000c1e1900 */
[----:B------:R-:W-:Y:S01]  /*0ba0*/  IADD3 R5, PT, PT, R5, 0x4, RZ ;  /* 0x0000000405057810 */ /* 0x000fe20007ffe0ff */
[----:B------:R-:W-:Y:S03]  /*0bb0*/  BSSY.RECONVERGENT B1, `(.L_x_31) ;  /* 0x000002d000017945 */ /* 0x000fe60003800200 */
[----:B------:R-:W-:Y:S02]  /*0bc0*/  ISETP.NE.AND P0, PT, R5, RZ, PT ;  /* 0x000000ff0500720c */ /* 0x000fe40003f05270 */
[----:B----4-:R-:W-:Y:S02]  /*0bd0*/  ISETP.GE.AND P1, PT, R18, RZ, PT ;  /* 0x000000ff1200720c */ /* 0x010fe40003f26270 */
[----:B---3--:R-:W-:-:S04]  /*0be0*/  SHF.R.U32.HI R22, RZ, 0x1e, R18 ;  /* 0x0000001eff167819 */ /* 0x008fc80000011612 */
[----:B------:R-:W-:-:S04]  /*0bf0*/  LOP3.LUT R22, R22, 0x2, RZ, 0xc0, !PT ;  /* 0x0000000216167812 */ /* 0x000fc800078ec0ff */
[----:B------:R-:W-:-:S05]  /*0c00*/  IADD3 R23, PT, PT, -R22, 0x1, RZ ;  /* 0x0000000116177810 */ /* 0x000fca0007ffe1ff */
[----:B-----5:R-:W-:Y:S01]  /*0c10*/  IMAD R4, R23, R20, R4 ;  /* 0x0000001417047224 */ /* 0x020fe200078e0204 */
[----:B------:R-:W-:Y:S06]  /*0c20*/  @!P1 BRA `(.L_x_32) ;  /* 0x0000000000949947 */ /* 0x000fec0003800000 */
[----:B0-----:R-:W-:Y:S01]  /*0c30*/  IABS R20, R8 ;  /* 0x0000000800147213 */ /* 0x001fe20000000000 */
[----:B------:R-:W-:Y:S01]  /*0c40*/  IMAD.MOV.U32 R18, RZ, RZ, RZ ;  /* 0x000000ffff127224 */ /* 0x000fe200078e00ff */
[----:B------:R-:W-:Y:S02]  /*0c50*/  IADD3 R21, PT, PT, R7, 0x2, RZ ;  /* 0x0000000207157810 */ /* 0x000fe40007ffe0ff */
[----:B------:R-:W0:Y:S02]  /*0c60*/  I2F.RP R22, R20 ;  /* 0x0000001400167306 */ /* 0x000e240000209400 */
[----:B------:R-:W-:-:S06]  /*0c70*/  IABS R24, R21 ;  /* 0x0000001500187213 */ /* 0x000fcc0000000000 */
[----:B0-----:R-:W0:Y:S02]  /*0c80*/  MUFU.RCP R22, R22 ;  /* 0x0000001600167308 */ /* 0x001e240000001000 */
[----:B0-----:R-:W-:-:S06]  /*0c90*/  VIADD R23, R22, 0xffffffe ;  /* 0x0ffffffe16177836 */ /* 0x001fcc0000000000 */
[----:B------:R-:W0:Y:S02]  /*0ca0*/  F2I.FTZ.U32.TRUNC.NTZ R19, R23 ;  /* 0x0000001700137305 */ /* 0x000e24000021f000 */
[----:B0-----:R-:W-:-:S04]  /*0cb0*/  IMAD.MOV R25, RZ, RZ, -R19 ;  /* 0x000000ffff197224 */ /* 0x001fc800078e0a13 */
[----:B------:R-:W-:-:S04]  /*0cc0*/  IMAD R25, R25, R20, RZ ;  /* 0x0000001419197224 */ /* 0x000fc800078e02ff */
[----:B------:R-:W-:-:S04]  /*0cd0*/  IMAD.HI.U32 R18, R19, R25, R18 ;  /* 0x0000001913127227 */ /* 0x000fc800078e0012 */
[----:B------:R-:W-:-:S04]  /*0ce0*/  IMAD.MOV.U32 R19, RZ, RZ, R24 ;  /* 0x000000ffff137224 */ /* 0x000fc800078e0018 */
[----:B------:R-:W-:-:S05]  /*0cf0*/  IMAD.HI.U32 R18, R18, R19, RZ ;  /* 0x0000001312127227 */ /* 0x000fca00078e00ff */
[----:B------:R-:W-:-:S05]  /*0d00*/  IADD3 R22, PT, PT, -R18, RZ, RZ ;  /* 0x000000ff12167210 */ /* 0x000fca0007ffe1ff */
[----:B------:R-:W-:-:S05]  /*0d10*/  IMAD R19, R20, R22, R19 ;  /* 0x0000001614137224 */ /* 0x000fca00078e0213 */
[----:B------:R-:W-:-:S13]  /*0d20*/  ISETP.GT.U32.AND P3, PT, R20, R19, PT ;  /* 0x000000131400720c */ /* 0x000fda0003f64070 */
[----:B------:R-:W-:Y:S02]  /*0d30*/  @!P3 IMAD.IADD R19, R19, 0x1, -R20 ;  /* 0x000000011313b824 */ /* 0x000fe400078e0a14 */
[----:B------:R-:W-:Y:S01]  /*0d40*/  @!P3 VIADD R18, R18, 0x1 ;  /* 0x000000011212b836 */ /* 0x000fe20000000000 */
[----:B------:R-:W-:Y:S02]  /*0d50*/  ISETP.NE.AND P3, PT, R8, RZ, PT ;  /* 0x000000ff0800720c */ /* 0x000fe40003f65270 */
[----:B------:R-:W-:Y:S02]  /*0d60*/  ISETP.GE.U32.AND P2, PT, R19, R20, PT ;  /* 0x000000141300720c */ /* 0x000fe40003f46070 */
[----:B------:R-:W-:-:S04]  /*0d70*/  LOP3.LUT R19, R21, R8, RZ, 0x3c, !PT ;  /* 0x0000000815137212 */ /* 0x000fc800078e3cff */
[----:B------:R-:W-:-:S07]  /*0d80*/  ISETP.GE.AND P1, PT, R19, RZ, PT ;  /* 0x000000ff1300720c */ /* 0x000fce0003f26270 */
[----:B------:R-:W-:-:S06]  /*0d90*/  @P2 IADD3 R18, PT, PT, R18, 0x1, RZ ;  /* 0x0000000112122810 */ /* 0x000fcc0007ffe0ff */
[----:B------:R-:W-:Y:S01]  /*0da0*/  @!P1 IMAD.MOV R18, RZ, RZ, -R18 ;  /* 0x000000ffff129224 */ /* 0x000fe200078e0a12 */
[----:B------:R-:W-:-:S05]  /*0db0*/  @!P3 LOP3.LUT R18, RZ, R8, RZ, 0x33, !PT ;  /* 0x00000008ff12b212 */ /* 0x000fca00078e33ff */
[----:B------:R-:W-:-:S04]  /*0dc0*/  IMAD.MOV R19, RZ, RZ, -R18 ;  /* 0x000000ffff137224 */ /* 0x000fc800078e0a12 */
[----:B------:R-:W-:-:S04]  /*0dd0*/  IMAD R21, R8, R19, R21 ;  /* 0x0000001308157224 */ /* 0x000fc800078e0215 */
[----:B------:R-:W-:-:S04]  /*0de0*/  IMAD R21, R21, R3, R0 ;  /* 0x0000000315157224 */ /* 0x000fc800078e0200 */
[----:B-1----:R-:W-:-:S05]  /*0df0*/  IMAD.WIDE R20, R21, 0x4, R10 ;  /* 0x0000000415147825 */ /* 0x002fca00078e020a */
[----:B------:R-:W3:Y:S01]  /*0e00*/  LDG.E R19, desc[UR6][R20.64] ;  /* 0x0000000614137981 */ /* 0x000ee2000c1e1900 */
[----:B------:R-:W-:Y:S01]  /*0e10*/  IMAD R25, R18, R3, R0 ;  /* 0x0000000312197224 */ /* 0x000fe200078e0200 */
[----:B---3--:R-:W-:-:S03]  /*0e20*/  IADD3 R23, PT, PT, R19, 0x1, RZ ;  /* 0x0000000113177810 */ /* 0x008fc60007ffe0ff */
[----:B--2---:R-:W-:Y:S02]  /*0e30*/  IMAD.WIDE R18, R25, 0x4, R12 ;  /* 0x0000000419127825 */ /* 0x004fe400078e020c */
[----:B------:R3:W-:Y:S04]  /*0e40*/  STG.E desc[UR6][R20.64], R23 ;  /* 0x0000001714007986 */ /* 0x0007e8000c101906 */
[----:B------:R-:W2:Y:S02]  /*0e50*/  LDG.E R22, desc[UR6][R18.64] ;  /* 0x0000000612167981 */ /* 0x000ea4000c1e1900 */
[----:B--2---:R-:W-:-:S05]  /*0e60*/  VIADD R25, R22, 0x1 ;  /* 0x0000000116197836 */ /* 0x004fca0000000000 */
[----:B------:R3:W-:Y:S02]  /*0e70*/  STG.E desc[UR6][R18.64], R25 ;  /* 0x0000001912007986 */ /* 0x0007e4000c101906 */
.L_x_32:
[----:B------:R-:W-:Y:S05]  /*0e80*/  BSYNC.RECONVERGENT B1 ;  /* 0x0000000000017941 */ /* 0x000fea0003800200 */
.L_x_31:
[----:B------:R-:W-:Y:S01]  /*0e90*/  VIADD R7, R7, 0x4 ;  /* 0x0000000407077836 */ /* 0x000fe20000000000 */
[----:B------:R-:W-:Y:S01]  /*0ea0*/  LEA R6, R3, R6, 0x2 ;  /* 0x0000000603067211 */ /* 0x000fe200078e10ff */
[----:B------:R-:W-:Y:S06]  /*0eb0*/  @P0 BRA `(.L_x_33) ;  /* 0xfffffff000e80947 */ /* 0x000fec000383ffff */
.L_x_24:
[----:B------:R-:W-:Y:S01]  /*0ec0*/  ISETP.NE.AND P0, PT, R26, RZ, PT ;  /* 0x000000ff1a00720c */ /* 0x000fe20003f05270 */
[----:B------:R-:W-:-:S12]  /*0ed0*/  BSSY.RECONVERGENT B1, `(.L_x_23) ;  /* 0x00000a6000017945 */ /* 0x000fd80003800200 */
[----:B------:R-:W-:Y:S05]  /*0ee0*/  @!P0 BRA `(.L_x_34) ;  /* 0x0000000800908947 */ /* 0x000fea0003800000 */
[----:B------:R-:W-:-:S13]  /*0ef0*/  ISETP.NE.AND P0, PT, R26, 0x1, PT ;  /* 0x000000011a00780c */ /* 0x000fda0003f05270 */
[----:B------:R-:W-:Y:S05]  /*0f00*/  @!P0 BRA `(.L_x_35) ;  /* 0x0000000400a88947 */ /* 0x000fea0003800000 */
[----:B------:R-:W4:Y:S01]  /*0f10*/  LDC.64 R14, c[0x0][0x380] ;  /* 0x0000e000ff0e7b82 */ /* 0x000f220000000a00 */
[----:B-1----:R-:W-:-:S07]  /*0f20*/  IMAD R11, R9, R3, R0 ;  /* 0x00000003090b7224 */ /* 0x002fce00078e0200 */
[----:B------:R-:W1:Y:S01]  /*0f30*/  LDC.64 R6, c[0x0][0x388] ;  /* 0x0000e200ff067b82 */ /* 0x000e620000000a00 */
[----:B----4-:R-:W-:-:S05]  /*0f40*/  IMAD.WIDE R14, R11, 0x8, R14 ;  /* 0x000000080b0e7825 */ /* 0x010fca00078e020e */
[----:B------:R-:W4:Y:S01]  /*0f50*/  LDG.E R5, desc[UR6][R14.64+0x4] ;  /* 0x000004060e057981 */ /* 0x000f22000c1e1900 */
[----:B-1----:R-:W-:Y:S01]  /*0f60*/  IMAD.WIDE R6, R11, 0x4, R6 ;  /* 0x000000040b067825 */ /* 0x002fe200078e0206 */
[----:B------:R-:W-:Y:S03]  /*0f70*/  BSSY.RECONVERGENT B2, `(.L_x_36) ;  /* 0x000002c000027945 */ /* 0x000fe60003800200 */
[----:B------:R-:W-:Y:S01]  /*0f80*/  IMAD.WIDE R10, R3, 0x8, R14 ;  /* 0x00000008030a7825 */ /* 0x000fe200078e020e */
[----:B--2---:R1:W5:Y:S01]  /*0f90*/  LDG.E R13, desc[UR6][R6.64] ;  /* 0x00000006060d7981 */ /* 0x004362000c1e1900 */
[----:B----4-:R-:W-:-:S13]  /*0fa0*/  ISETP.GE.AND P0, PT, R5, RZ, PT ;  /* 0x000000ff0500720c */ /* 0x010fda0003f06270 */
[----:B-1----:R-:W-:Y:S05]  /*0fb0*/  @!P0 BRA `(.L_x_37) ;  /* 0x00000000009c8947 */ /* 0x002fea0003800000 */
[----:B0-----:R-:W0:Y:S01]  /*0fc0*/  LDC R8, c[0x0][0x3d8] ;  /* 0x0000f600ff087b82 */ /* 0x001e220000000800 */
[----:B------:R-:W-:Y:S01]  /*0fd0*/  IMAD.MOV.U32 R14, RZ, RZ, RZ ;  /* 0x000000ffff0e7224 */ /* 0x000fe200078e00ff */
[----:B0-----:R-:W-:-:S04]  /*0fe0*/  IABS R17, R8 ;  /* 0x0000000800117213 */ /* 0x001fc80000000000 */
[----:B------:R-:W0:Y:S08]  /*0ff0*/  I2F.RP R16, R17 ;  /* 0x0000001100107306 */ /* 0x000e300000209400 */
[----:B0-----:R-:W3:Y:S02]  /*1000*/  MUFU.RCP R16, R16 ;  /* 0x0000001000107308 */ /* 0x001ee40000001000 */
[----:B---3--:R-:W-:-:S06]  /*1010*/  VIADD R18, R16, 0xffffffe ;  /* 0x0ffffffe10127836 */ /* 0x008fcc0000000000 */
[----:B------:R-:W0:Y:S02]  /*1020*/  F2I.FTZ.U32.TRUNC.NTZ R15, R18 ;  /* 0x00000012000f7305 */ /* 0x000e24000021f000 */
[----:B0-----:R-:W-:-:S05]  /*1030*/  IADD3 R12, PT, PT, RZ, -R15, RZ ;  /* 0x8000000fff0c7210 */ /* 0x001fca0007ffe0ff */
[----:B------:R-:W-:Y:S01]  /*1040*/  IMAD R19, R12, R17, RZ ;  /* 0x000000110c137224 */ /* 0x000fe200078e02ff */
[----:B------:R-:W-:-:S03]  /*1050*/  IABS R12, R9 ;  /* 0x00000009000c7213 */ /* 0x000fc60000000000 */
[----:B------:R-:W-:Y:S01]  /*1060*/  IMAD.HI.U32 R19, R15, R19, R14 ;  /* 0x000000130f137227 */ /* 0x000fe200078e000e */
[----:B------:R-:W-:-:S05]  /*1070*/  MOV R14, R12 ;  /* 0x0000000c000e7202 */ /* 0x000fca0000000f00 */
[----:B------:R-:W-:-:S04]  /*1080*/  IMAD.HI.U32 R12, R19, R14, RZ ;  /* 0x0000000e130c7227 */ /* 0x000fc800078e00ff */
[----:B------:R-:W-:-:S04]  /*1090*/  IMAD.MOV R15, RZ, RZ, -R12 ;  /* 0x000000ffff0f7224 */ /* 0x000fc800078e0a0c */
[----:B------:R-:W-:-:S05]  /*10a0*/  IMAD R14, R17, R15, R14 ;  /* 0x0000000f110e7224 */ /* 0x000fca00078e020e */
[----:B------:R-:W-:-:S13]  /*10b0*/  ISETP.GT.U32.AND P1, PT, R17, R14, PT ;  /* 0x0000000e1100720c */ /* 0x000fda0003f24070 */
[-C--:B------:R-:W-:Y:S01]  /*10c0*/  @!P1 IADD3 R14, PT, PT, R14, -R17.reuse, RZ ;  /* 0x800000110e0e9210 */ /* 0x080fe20007ffe0ff */
[----:B------:R-:W-:Y:S01]  /*10d0*/  @!P1 VIADD R12, R12, 0x1 ;  /* 0x000000010c0c9836 */ /* 0x000fe20000000000 */
[----:B------:R-:W-:Y:S02]  /*10e0*/  ISETP.NE.AND P1, PT, R8, RZ, PT ;  /* 0x000000ff0800720c */ /* 0x000fe40003f25270 */
[----:B------:R-:W-:Y:S02]  /*10f0*/  ISETP.GE.U32.AND P0, PT, R14, R17, PT ;  /* 0x000000110e00720c */ /* 0x000fe40003f06070 */
[----:B------:R-:W-:-:S04]  /*1100*/  LOP3.LUT R14, R9, R8, RZ, 0x3c, !PT ;  /* 0x00000008090e7212 */ /* 0x000fc800078e3cff */
[----:B------:R-:W-:Y:S02]  /*1110*/  ISETP.GE.AND P2, PT, R14, RZ, PT ;  /* 0x000000ff0e00720c */ /* 0x000fe40003f46270 */
[----:B------:R-:W0:Y:S05]  /*1120*/  LDC.64 R14, c[0x0][0x3c0] ;  /* 0x0000f000ff0e7b82 */ /* 0x000e2a0000000a00 */
[----:B------:R-:W-:-:S06]  /*1130*/  @P0 IADD3 R12, PT, PT, R12, 0x1, RZ ;  /* 0x000000010c0c0810 */ /* 0x000fcc0007ffe0ff */
[----:B------:R-:W-:Y:S01]  /*1140*/  @!P2 IMAD.MOV R12, RZ, RZ, -R12 ;  /* 0x000000ffff0ca224 */ /* 0x000fe200078e0a0c */
[----:B------:R-:W-:-:S04]  /*1150*/  @!P1 LOP3.LUT R12, RZ, R8, RZ, 0x33, !PT ;  /* 0x00000008ff0c9212 */ /* 0x000fc800078e33ff */
[----:B------:R-:W-:-:S05]  /*1160*/  IADD3 R16, PT, PT, -R12, RZ, RZ ;  /* 0x000000ff0c107210 */ /* 0x000fca0007ffe1ff */
[----:B------:R-:W-:-:S04]  /*1170*/  IMAD R8, R8, R16, R9 ;  /* 0x0000001008087224 */ /* 0x000fc800078e0209 */
[----:B------:R-:W-:-:S04]  /*1180*/  IMAD R17, R8, R3, R0 ;  /* 0x0000000308117224 */ /* 0x000fc800078e0200 */
[----:B0-----:R-:W-:Y:S02]  /*1190*/  IMAD.WIDE R14, R17, 0x4, R14 ;  /* 0x00000004110e7825 */ /* 0x001fe400078e020e */
[----:B------:R-:W0:Y:S03]  /*11a0*/  LDC.64 R16, c[0x0][0x3c8] ;  /* 0x0000f200ff107b82 */ /* 0x000e260000000a00 */
[----:B------:R-:W2:Y:S01]  /*11b0*/  LDG.E R8, desc[UR6][R14.64] ;  /* 0x000000060e087981 */ /* 0x000ea2000c1e1900 */
[----:B------:R-:W-:-:S04]  /*11c0*/  IMAD R21, R12, R3, R0 ;  /* 0x000000030c157224 */ /* 0x000fc800078e0200 */
[----:B0-----:R-:W-:-:S04]  /*11d0*/  IMAD.WIDE R16, R21, 0x4, R16 ;  /* 0x0000000415107825 */ /* 0x001fc800078e0210 */
[----:B--2---:R-:W-:-:S05]  /*11e0*/  VIADD R19, R8, 0x1 ;  /* 0x0000000108137836 */ /* 0x004fca0000000000 */
[----:B------:R1:W-:Y:S04]  /*11f0*/  STG.E desc[UR6][R14.64], R19 ;  /* 0x000000130e007986 */ /* 0x0003e8000c101906 */
[----:B------:R-:W2:Y:S02]  /*1200*/  LDG.E R8, desc[UR6][R16.64] ;  /* 0x0000000610087981 */ /* 0x000ea4000c1e1900 */
[----:B--2---:R-:W-:-:S05]  /*1210*/  IADD3 R21, PT, PT, R8, 0x1, RZ ;  /* 0x0000000108157810 */ /* 0x004fca0007ffe0ff */
[----:B------:R1:W-:Y:S02]  /*1220*/  STG.E desc[UR6][R16.64], R21 ;  /* 0x0000001510007986 */ /* 0x0003e4000c101906 */
.L_x_37:
[----:B------:R-:W-:Y:S05]  /*1230*/  BSYNC.RECONVERGENT B2 ;  /* 0x0000000000027941 */ /* 0x000fea0003800200 */
.L_x_36:
[----:B------:R-:W2:Y:S01]  /*1240*/  LDG.E R10, desc[UR6][R10.64+0x4] ;  /* 0x000004060a0a7981 */ /* 0x000ea2000c1e1900 */
[----:B------:R-:W-:-:S06]  /*1250*/  IMAD.WIDE R6, R3, 0x4, R6 ;  /* 0x0000000403067825 */ /* 0x000fcc00078e0206 */
[----:B------:R4:W5:Y:S01]  /*1260*/  LDG.E R6, desc[UR6][R6.64] ;  /* 0x0000000606067981 */ /* 0x000962000c1e1900 */
[----:B------:R-:W-:Y:S01]  /*1270*/  SHF.R.U32.HI R5, RZ, 0x1e, R5 ;  /* 0x0000001eff057819 */ /* 0x000fe20000011605 */
[----:B------:R-:W-:Y:S03]  /*1280*/  BSSY.RECONVERGENT B2, `(.L_x_38) ;  /* 0x0000030000027945 */ /* 0x000fe60003800200 */
[----:B------:R-:W-:-:S04]  /*1290*/  LOP3.LUT R5, R5, 0x2, RZ, 0xc0, !PT ;  /* 0x0000000205057812 */ /* 0x000fc800078ec0ff */
[----:B------:R-:W-:-:S05]  /*12a0*/  IADD3 R5, PT, PT, -R5, 0x1, RZ ;  /* 0x0000000105057810 */ /* 0x000fca0007ffe1ff */
[----:B-----5:R-:W-:Y:S01]  /*12b0*/  IMAD R13, R5, R13, R4 ;  /* 0x0000000d050d7224 */ /* 0x020fe200078e0204 */
[----:B--2---:R-:W-:Y:S02]  /*12c0*/  ISETP.GE.AND P0, PT, R10, RZ, PT ;  /* 0x000000ff0a00720c */ /* 0x004fe40003f06270 */
[----:B0-----:R-:W-:-:S04]  /*12d0*/  SHF.R.U32.HI R8, RZ, 0x1e, R10 ;  /* 0x0000001eff087819 */ /* 0x001fc8000001160a */
[----:B------:R-:W-:-:S04]  /*12e0*/  LOP3.LUT R8, R8, 0x2, RZ, 0xc0, !PT ;  /* 0x0000000208087812 */ /* 0x000fc800078ec0ff */
[----:B------:R-:W-:-:S03]  /*12f0*/  IADD3 R4, PT, PT, -R8, 0x1, RZ ;  /* 0x0000000108047810 */ /* 0x000fc60007ffe1ff */
[----:B----4-:R-:W-:Y:S05]  /*1300*/  @!P0 BRA `(.L_x_39) ;  /* 0x00000000009c8947 */ /* 0x010fea0003800000 */
[----:B------:R-:W1:Y:S01]  /*1310*/  LDC R5, c[0x0][0x3d8] ;  /* 0x0000f600ff057b82 */ /* 0x000e620000000800 */
[----:B------:R-:W-:Y:S01]  /*1320*/  VIADD R12, R9, 0x1 ;  /* 0x00000001090c7836 */ /* 0x000fe20000000000 */
[----:B-1----:R-:W-:-:S04]  /*1330*/  IABS R15, R5 ;  /* 0x00000005000f7213 */ /* 0x002fc80000000000 */
[----:B------:R-:W0:Y:S08]  /*1340*/  I2F.RP R7, R15 ;  /* 0x0000000f00077306 */ /* 0x000e300000209400 */
[----:B0-----:R-:W0:Y:S02]  /*1350*/  MUFU.RCP R7, R7 ;  /* 0x0000000700077308 */ /* 0x001e240000001000 */
[----:B0-----:R-:W-:-:S06]  /*1360*/  VIADD R10, R7, 0xffffffe ;  /* 0x0ffffffe070a7836 */ /* 0x001fcc0000000000 */
[----:B------:R0:W1:Y:S02]  /*1370*/  F2I.FTZ.U32.TRUNC.NTZ R11, R10 ;  /* 0x0000000a000b7305 */ /* 0x000064000021f000 */
[----:B0-----:R-:W-:Y:S01]  /*1380*/  HFMA2 R10, -RZ, RZ, 0, 0 ;  /* 0x00000000ff0a7431 */ /* 0x001fe200000001ff */
[----:B-1----:R-:W-:-:S05]  /*1390*/  IADD3 R8, PT, PT, RZ, -R11, RZ ;  /* 0x8000000bff087210 */ /* 0x002fca0007ffe0ff */
[----:B------:R-:W-:Y:S01]  /*13a0*/  IMAD R17, R8, R15, RZ ;  /* 0x0000000f08117224 */ /* 0x000fe200078e02ff */
[----:B------:R-:W-:-:S03]  /*13b0*/  IABS R8, R12 ;  /* 0x0000000c00087213 */ /* 0x000fc60000000000 */
[----:B------:R-:W-:-:S06]  /*13c0*/  IMAD.HI.U32 R17, R11, R17, R10 ;  /* 0x000000110b117227 */ /* 0x000fcc00078e000a */
[----:B------:R-:W-:-:S04]  /*13d0*/  IMAD.HI.U32 R7, R17, R8, RZ ;  /* 0x0000000811077227 */ /* 0x000fc800078e00ff */
[----:B------:R-:W-:-:S04]  /*13e0*/  IMAD.MOV R11, RZ, RZ, -R7 ;  /* 0x000000ffff0b7224 */ /* 0x000fc800078e0a07 */
[C---:B------:R-:W-:Y:S02]  /*13f0*/  IMAD R8, R15.reuse, R11, R8 ;  /* 0x0000000b0f087224 */ /* 0x040fe400078e0208 */
[----:B------:R-:W0:Y:S03]  /*1400*/  LDC.64 R10, c[0x0][0x3c0] ;  /* 0x0000f000ff0a7b82 */ /* 0x000e260000000a00 */
[----:B------:R-:W-:-:S13]  /*1410*/  ISETP.GT.U32.AND P1, PT, R15, R8, PT ;  /* 0x000000080f00720c */ /* 0x000fda0003f24070 */
[-C--:B------:R-:W-:Y:S01]  /*1420*/  @!P1 IADD3 R8, PT, PT, R8, -R15.reuse, RZ ;  /* 0x8000000f08089210 */ /* 0x080fe20007ffe0ff */
[----:B------:R-:W-:Y:S01]  /*1430*/  @!P1 VIADD R7, R7, 0x1 ;  /* 0x0000000107079836 */ /* 0x000fe20000000000 */
[----:B------:R-:W-:Y:S02]  /*1440*/  ISETP.NE.AND P1, PT, R5, RZ, PT ;  /* 0x000000ff0500720c */ /* 0x000fe40003f25270 */
[----:B------:R-:W-:Y:S02]  /*1450*/  ISETP.GE.U32.AND P0, PT, R8, R15, PT ;  /* 0x0000000f0800720c */ /* 0x000fe40003f06070 */
[----:B------:R-:W-:Y:S01]  /*1460*/  LOP3.LUT R8, R12, R5, RZ, 0x3c, !PT ;  /* 0x000000050c087212 */ /* 0x000fe200078e3cff */
[----:B------:R-:W1:Y:S03]  /*1470*/  LDC.64 R14, c[0x0][0x3c8] ;  /* 0x0000f200ff0e7b82 */ /* 0x000e660000000a00 */
[----:B------:R-:W-:-:S07]  /*1480*/  ISETP.GE.AND P2, PT, R8, RZ, PT ;  /* 0x000000ff0800720c */ /* 0x000fce0003f46270 */
[----:B------:R-:W-:-:S06]  /*1490*/  @P0 IADD3 R7, PT, PT, R7, 0x1, RZ ;  /* 0x0000000107070810 */ /* 0x000fcc0007ffe0ff */
[----:B------:R-:W-:Y:S01]  /*14a0*/  @!P2 IMAD.MOV R7, RZ, RZ, -R7 ;  /* 0x000000ffff07a224 */ /* 0x000fe200078e0a07 */
[----:B------:R-:W-:-:S04]  /*14b0*/  @!P1 LOP3.LUT R7, RZ, R5, RZ, 0x33, !PT ;  /* 0x00000005ff079212 */ /* 0x000fc800078e33ff */
[----:B------:R-:W-:-:S05]  /*14c0*/  IADD3 R8, PT, PT, -R7, RZ, RZ ;  /* 0x000000ff07087210 */ /* 0x000fca0007ffe1ff */
[----:B------:R-:W-:-:S04]  /*14d0*/  IMAD R5, R5, R8, R12 ;  /* 0x0000000805057224 */ /* 0x000fc800078e020c */
[----:B------:R-:W-:-:S04]  /*14e0*/  IMAD R5, R5, R3, R0 ;  /* 0x0000000305057224 */ /* 0x000fc800078e0200 */
[----:B0-----:R-:W-:-:S05]  /*14f0*/  IMAD.WIDE R10, R5, 0x4, R10 ;  /* 0x00000004050a7825 */ /* 0x001fca00078e020a */
[----:B------:R-:W2:Y:S01]  /*1500*/  LDG.E R5, desc[UR6][R10.64] ;  /* 0x000000060a057981 */ /* 0x000ea2000c1e1900 */
[----:B------:R-:W-:-:S04]  /*1510*/  IMAD R7, R7, R3, R0 ;  /* 0x0000000307077224 */ /* 0x000fc800078e0200 */
[----:B-1----:R-:W-:-:S04]  /*1520*/  IMAD.WIDE R14, R7, 0x4, R14 ;  /* 0x00000004070e7825 */ /* 0x002fc800078e020e */
[----:B--2---:R-:W-:-:S05]  /*1530*/  VIADD R5, R5, 0x1 ;  /* 0x0000000105057836 */ /* 0x004fca0000000000 */
[----:B------:R0:W-:Y:S04]  /*1540*/  STG.E desc[UR6][R10.64], R5 ;  /* 0x000000050a007986 */ /* 0x0001e8000c101906 */
[----:B------:R-:W2:Y:S02]  /*1550*/  LDG.E R7, desc[UR6][R14.64] ;  /* 0x000000060e077981 */ /* 0x000ea4000c1e1900 */
[----:B--2---:R-:W-:-:S05]  /*1560*/  IADD3 R7, PT, PT, R7, 0x1, RZ ;  /* 0x0000000107077810 */ /* 0x004fca0007ffe0ff */
[----:B------:R0:W-:Y:S02]  /*1570*/  STG.E desc[UR6][R14.64], R7 ;  /* 0x000000070e007986 */ /* 0x0001e4000c101906 */
.L_x_39:
[----:B------:R-:W-:Y:S05]  /*1580*/  BSYNC.RECONVERGENT B2 ;  /* 0x0000000000027941 */ /* 0x000fea0003800200 */
.L_x_38:
[----:B------:R-:W-:Y:S02]  /*1590*/  IMAD R4, R4, R6, R13 ;  /* 0x0000000604047224 */ /* 0x000fe400078e020d */
[----:B------:R-:W-:-:S07]  /*15a0*/  VIADD R9, R9, 0x2 ;  /* 0x0000000209097836 */ /* 0x000fce0000000000 */
.L_x_35:
[----:B------:R-:W4:Y:S02]  /*15b0*/  LDCU UR4, c[0x0][0x3e0] ;  /* 0x00007c00ff0477ac */ /* 0x000f240008000800 */
[----:B----4-:R-:W-:-:S04]  /*15c0*/  ULOP3.LUT UR4, UR4, 0x1, URZ, 0xc0, !UPT ;  /* 0x0000000104047892 */ /* 0x010fc8000f8ec0ff */
[----:B------:R-:W-:-:S09]  /*15d0*/  UISETP.NE.U32.AND UP0, UPT, UR4, 0x1, UPT ;  /* 0x000000010400788c */ /* 0x000fd2000bf05070 */
[----:B------:R-:W-:Y:S05]  /*15e0*/  BRA.U UP0, `(.L_x_34) ;  /* 0x0000000100d07547 */ /* 0x000fea000b800000 */
[----:B0-----:R-:W0:Y:S01]  /*15f0*/  LDC.64 R6, c[0x0][0x380] ;  /* 0x0000e000ff067b82 */ /* 0x001e220000000a00 */
[----:B------:R-:W-:-:S07]  /*1600*/  IMAD R5, R9, R3, R0 ;  /* 0x0000000309057224 */ /* 0x000fce00078e0200 */
[----:B-1----:R-:W1:Y:S01]  /*1610*/  LDC.64 R10, c[0x0][0x388] ;  /* 0x0000e200ff0a7b82 */ /* 0x002e620000000a00 */
[----:B0-----:R-:W-:-:S06]  /*1620*/  IMAD.WIDE R6, R5, 0x8, R6 ;  /* 0x0000000805067825 */ /* 0x001fcc00078e0206 */
[----:B------:R-:W4:Y:S01]  /*1630*/  LDG.E R6, desc[UR6][R6.64+0x4] ;  /* 0x0000040606067981 */ /* 0x000f22000c1e1900 */
[----:B-1----:R-:W-:-:S06]  /*1640*/  IMAD.WIDE R10, R5, 0x4, R10 ;  /* 0x00000004050a7825 */ /* 0x002fcc00078e020a */
[----:B------:R-:W5:Y:S01]  /*1650*/  LDG.E R10, desc[UR6][R10.64] ;  /* 0x000000060a0a7981 */ /* 0x000f62000c1e1900 */
[----:B----4-:R-:W-:Y:S02]  /*1660*/  ISETP.GE.AND P0, PT, R6, RZ, PT ;  /* 0x000000ff0600720c */ /* 0x010fe40003f06270 */
[----:B------:R-:W-:-:S04]  /*1670*/  SHF.R.U32.HI R5, RZ, 0x1e, R6 ;  /* 0x0000001eff057819 */ /* 0x000fc80000011606 */
[----:B------:R-:W-:-:S04]  /*1680*/  LOP3.LUT R5, R5, 0x2, RZ, 0xc0, !PT ;  /* 0x0000000205057812 */ /* 0x000fc800078ec0ff */
[----:B------:R-:W-:-:S05]  /*1690*/  IADD3 R5, PT, PT, -R5, 0x1, RZ ;  /* 0x0000000105057810 */ /* 0x000fca0007ffe1ff */
[----:B-----5:R-:W-:Y:S01]  /*16a0*/  IMAD R4, R5, R10, R4 ;  /* 0x0000000a05047224 */ /* 0x020fe200078e0204 */
[----:B------:R-:W-:Y:S06]  /*16b0*/  @!P0 BRA `(.L_x_34) ;  /* 0x00000000009c8947 */ /* 0x000fec0003800000 */
[----:B------:R-:W0:Y:S01]  /*16c0*/  LDC R10, c[0x0][0x3d8] ;  /* 0x0000f600ff0a7b82 */ /* 0x000e220000000800 */
[----:B--2---:R-:W-:Y:S02]  /*16d0*/  IABS R13, R9 ;  /* 0x00000009000d7213 */ /* 0x004fe40000000000 */
[----:B0-----:R-:W-:-:S04]  /*16e0*/  IABS R11, R10 ;  /* 0x0000000a000b7213 */ /* 0x001fc80000000000 */
[----:B------:R-:W0:Y:S08]  /*16f0*/  I2F.RP R8, R11 ;  /* 0x0000000b00087306 */ /* 0x000e300000209400 */
[----:B0-----:R-:W0:Y:S02]  /*1700*/  MUFU.RCP R8, R8 ;  /* 0x0000000800087308 */ /* 0x001e240000001000 */
[----:B0-----:R-:W-:-:S06]  /*1710*/  IADD3 R12, PT, PT, R8, 0xffffffe, RZ ;  /* 0x0ffffffe080c7810 */ /* 0x001fcc0007ffe0ff */
[----:B------:R-:W0:Y:S02]  /*1720*/  F2I.FTZ.U32.TRUNC.NTZ R7, R12 ;  /* 0x0000000c00077305 */ /* 0x000e24000021f000 */
[----:B0-----:R-:W-:-:S04]  /*1730*/  IMAD.MOV R6, RZ, RZ, -R7 ;  /* 0x000000ffff067224 */ /* 0x001fc800078e0a07 */
[----:B------:R-:W-:Y:S01]  /*1740*/  IMAD R5, R6, R11, RZ ;  /* 0x0000000b06057224 */ /* 0x000fe200078e02ff */
[----:B------:R-:W-:-:S05]  /*1750*/  MOV R6, RZ ;  /* 0x000000ff00067202 */ /* 0x000fca0000000f00 */
[----:B------:R-:W-:-:S04]  /*1760*/  IMAD.HI.U32 R5, R7, R5, R6 ;  /* 0x0000000507057227 */ /* 0x000fc800078e0006 */
[----:B------:R-:W-:-:S04]  /*1770*/  IMAD.MOV.U32 R6, RZ, RZ, R13 ;  /* 0x000000ffff067224 */ /* 0x000fc800078e000d */
[----:B------:R-:W-:-:S05]  /*1780*/  IMAD.HI.U32 R5, R5, R6, RZ ;  /* 0x0000000605057227 */ /* 0x000fca00078e00ff */
[----:B------:R-:W-:-:S05]  /*1790*/  IADD3 R7, PT, PT, -R5, RZ, RZ ;  /* 0x000000ff05077210 */ /* 0x000fca0007ffe1ff */
[----:B------:R-:W-:-:S05]  /*17a0*/  IMAD R6, R11, R7, R6 ;  /* 0x000000070b067224 */ /* 0x000fca00078e0206 */
[----:B------:R-:W-:-:S13]  /*17b0*/  ISETP.GT.U32.AND P1, PT, R11, R6, PT ;  /* 0x000000060b00720c */ /* 0x000fda0003f24070 */
[----:B------:R-:W-:Y:S01]  /*17c0*/  @!P1 IMAD.IADD R6, R6, 0x1, -R11 ;  /* 0x0000000106069824 */ /* 0x000fe200078e0a0b */
[----:B------:R-:W-:Y:S02]  /*17d0*/  @!P1 IADD3 R5, PT, PT, R5, 0x1, RZ ;  /* 0x0000000105059810 */ /* 0x000fe40007ffe0ff */
[----:B------:R-:W-:Y:S02]  /*17e0*/  ISETP.NE.AND P1, PT, R10, RZ, PT ;  /* 0x000000ff0a00720c */ /* 0x000fe40003f25270 */
[----:B------:R-:W-:Y:S02]  /*17f0*/  ISETP.GE.U32.AND P0, PT, R6, R11, PT ;  /* 0x0000000b0600720c */ /* 0x000fe40003f06070 */
[----:B------:R-:W-:-:S04]  /*1800*/  LOP3.LUT R6, R9, R10, RZ, 0x3c, !PT ;  /* 0x0000000a09067212 */ /* 0x000fc800078e3cff */
[----:B------:R-:W-:Y:S02]  /*1810*/  ISETP.GE.AND P2, PT, R6, RZ, PT ;  /* 0x000000ff0600720c */ /* 0x000fe40003f46270 */
[----:B------:R-:W0:Y:S05]  /*1820*/  LDC.64 R6, c[0x0][0x3c0] ;  /* 0x0000f000ff067b82 */ /* 0x000e2a0000000a00 */
[----:B------:R-:W-:-:S06]  /*1830*/  @P0 VIADD R5, R5, 0x1 ;  /* 0x0000000105050836 */ /* 0x000fcc0000000000 */
[----:B------:R-:W-:Y:S02]  /*1840*/  @!P2 IADD3 R5, PT, PT, -R5, RZ, RZ ;  /* 0x000000ff0505a210 */ /* 0x000fe40007ffe1ff */
[----:B------:R-:W-:-:S05]  /*1850*/  @!P1 LOP3.LUT R5, RZ, R10, RZ, 0x33, !PT ;  /* 0x0000000aff059212 */ /* 0x000fca00078e33ff */
[----:B------:R-:W-:-:S04]  /*1860*/  IMAD.MOV R8, RZ, RZ, -R5 ;  /* 0x000000ffff087224 */ /* 0x000fc800078e0a05 */
[----:B------:R-:W-:-:S04]  /*1870*/  IMAD R9, R10, R8, R9 ;  /* 0x000000080a097224 */ /* 0x000fc800078e0209 */
[----:B------:R-:W-:-:S04]  /*1880*/  IMAD R9, R9, R3, R0 ;  /* 0x0000000309097224 */ /* 0x000fc800078e0200 */
[----:B0-----:R-:W-:Y:S02]  /*1890*/  IMAD.WIDE R6, R9, 0x4, R6 ;  /* 0x0000000409067825 */ /* 0x001fe400078e0206 */
[----:B------:R-:W0:Y:S03]  /*18a0*/  LDC.64 R8, c[0x0][0x3c8] ;  /* 0x0000f200ff087b82 */ /* 0x000e260000000a00 */
[----:B------:R-:W2:Y:S01]  /*18b0*/  LDG.E R10, desc[UR6][R6.64] ;  /* 0x00000006060a7981 */ /* 0x000ea2000c1e1900 */
[----:B------:R-:W-:-:S04]  /*18c0*/  IMAD R11, R5, R3, R0 ;  /* 0x00000003050b7224 */ /* 0x000fc800078e0200 */
[----:B0-----:R-:W-:Y:S01]  /*18d0*/  IMAD.WIDE R8, R11, 0x4, R8 ;  /* 0x000000040b087825 */ /* 0x001fe200078e0208 */
[----:B--2---:R-:W-:-:S05]  /*18e0*/  IADD3 R5, PT, PT, R10, 0x1, RZ ;  /* 0x000000010a057810 */ /* 0x004fca0007ffe0ff */
[----:B------:R4:W-:Y:S04]  /*18f0*/  STG.E desc[UR6][R6.64], R5 ;  /* 0x0000000506007986 */ /* 0x0009e8000c101906 */
[----:B------:R-:W2:Y:S02]  /*1900*/  LDG.E R10, desc[UR6][R8.64] ;  /* 0x00000006080a7981 */ /* 0x000ea4000c1e1900 */
[----:B--2---:R-:W-:-:S05]  /*1910*/  VIADD R11, R10, 0x1 ;  /* 0x000000010a0b7836 */ /* 0x004fca0000000000 */
[----:B------:R4:W-:Y:S02]  /*1920*/  STG.E desc[UR6][R8.64], R11 ;  /* 0x0000000b08007986 */ /* 0x0009e4000c101906 */
.L_x_34:
[----:B------:R-:W-:Y:S05]  /*1930*/  BSYNC.RECONVERGENT B1 ;  /* 0x0000000000017941 */ /* 0x000fea0003800200 */
.L_x_23:
[----:B------:R-:W5:Y:S01]  /*1940*/  LDCU UR4, c[0x0][0x3d8] ;  /* 0x00007b00ff0477ac */ /* 0x000f620008000800 */
[----:B------:R-:W-:Y:S01]  /*1950*/  PLOP3.LUT P0, PT, PT, PT, PT, 0x8, 0x80 ;  /* 0x000000000080781c */ /* 0x000fe20003f0e170 */
[----:B-----5:R-:W-:-:S09]  /*1960*/  UISETP.GE.AND UP0, UPT, UR4, 0x1, UPT ;  /* 0x000000010400788c */ /* 0x020fd2000bf06270 */
[----:B------:R-:W-:Y:S05]  /*1970*/  BRA.U !UP0, `(.L_x_40) ;  /* 0x0000000108507547 */ /* 0x000fea000b800000 */
[----:B0---4-:R-:W0:Y:S01]  /*1980*/  LDC.64 R8, c[0x0][0x3c0] ;  /* 0x0000f000ff087b82 */ /* 0x011e220000000a00 */
[----:B------:R-:W-:Y:S01]  /*1990*/  HFMA2 R5, -RZ, RZ, 0, 0 ;  /* 0x00000000ff057431 */ /* 0x000fe200000001ff */
[----:B------:R-:W-:Y:S06]  /*19a0*/  BSSY.RECONVERGENT B1, `(.L_x_40) ;  /* 0x0000011000017945 */ /* 0x000fec0003800200 */
[----:B-1----:R-:W1:Y:S02]  /*19b0*/  LDC.64 R10, c[0x0][0x3c8] ;  /* 0x0000f200ff0a7b82 */ /* 0x002e640000000a00 */
.L_x_42:
[----:B------:R-:W-:-:S04]  /*19c0*/  IMAD.U32 R3, RZ, RZ, UR12 ;  /* 0x0000000cff037e24 */ /* 0x000fc8000f8e00ff */
[----:B--2---:R-:W-:-:S04]  /*19d0*/  IMAD R13, R5, R3, R0 ;  /* 0x00000003050d7224 */ /* 0x004fc800078e0200 */
[----:B0-----:R-:W-:-:S06]  /*19e0*/  IMAD.WIDE R6, R13, 0x4, R8 ;  /* 0x000000040d067825 */ /* 0x001fcc00078e0208 */
[----:B------:R-:W2:Y:S01]  /*19f0*/  LDG.E R6, desc[UR6][R6.64] ;  /* 0x0000000606067981 */ /* 0x000ea2000c1e1900 */
[----:B------:R-:W-:Y:S02]  /*1a00*/  PLOP3.LUT P0, PT, PT, PT, PT, 0x80, 0x8 ;  /* 0x000000000008781c */ /* 0x000fe40003f0f070 */
[----:B--2---:R-:W-:-:S13]  /*1a10*/  ISETP.NE.AND P1, PT, R6, 0x1, PT ;  /* 0x000000010600780c */ /* 0x004fda0003f25270 */
[----:B------:R-:W-:Y:S05]  /*1a20*/  @P1 BRA `(.L_x_41) ;  /* 0x0000000000201947 */ /* 0x000fea0003800000 */
[----:B-1----:R-:W-:-:S06]  /*1a30*/  IMAD.WIDE R6, R13, 0x4, R10 ;  /* 0x000000040d067825 */ /* 0x002fcc00078e020a */
[----:B------:R-:W2:Y:S02]  /*1a40*/  LDG.E R6, desc[UR6][R6.64] ;  /* 0x0000000606067981 */ /* 0x000ea4000c1e1900 */
[----:B--2---:R-:W-:-:S13]  /*1a50*/  ISETP.NE.AND P1, PT, R6, 0x1, PT ;  /* 0x000000010600780c */ /* 0x004fda0003f25270 */
[----:B------:R-:W-:Y:S05]  /*1a60*/  @P1 BRA `(.L_x_41) ;  /* 0x0000000000101947 */ /* 0x000fea0003800000 */
[----:B------:R-:W-:-:S04]  /*1a70*/  IADD3 R5, PT, PT, R5, 0x1, RZ ;  /* 0x0000000105057810 */ /* 0x000fc80007ffe0ff */
[----:B------:R-:W-:-:S13]  /*1a80*/  ISETP.NE.AND P0, PT, R5, UR11, PT ;  /* 0x0000000b05007c0c */ /* 0x000fda000bf05270 */
[----:B------:R-:W-:Y:S05]  /*1a90*/  @P0 BRA `(.L_x_42) ;  /* 0xfffffffc00c80947 */ /* 0x000fea000383ffff */
[----:B------:R-:W-:-:S13]  /*1aa0*/  PLOP3.LUT P0, PT, PT, PT, PT, 0x8, 0x80 ;  /* 0x000000000080781c */ /* 0x000fda0003f0e170 */
.L_x_41:
[----:B------:R-:W-:Y:S05]  /*1ab0*/  BSYNC.RECONVERGENT B1 ;  /* 0x0000000000017941 */ /* 0x000fea0003800200 */
.L_x_40:
[----:B0---4-:R-:W0:Y:S02]  /*1ac0*/  LDC R5, c[0x0][0x3d8] ;  /* 0x0000f600ff057b82 */ /* 0x011e240000000800 */
[----:B0-----:R-:W-:-:S13]  /*1ad0*/  ISETP.GE.AND P1, PT, R5, 0x1, PT ;  /* 0x000000010500780c */ /* 0x001fda0003f26270 */
[----:B------:R-:W-:Y:S05]  /*1ae0*/  @!P1 BRA `(.L_x_43) ;  /* 0x00000004007c9947 */ /* 0x000fea0003800000 */
[C---:B------:R-:W-:Y:S01]  /*1af0*/  ISETP.GE.U32.AND P1, PT, R5.reuse, 0x8, PT ;  /* 0x000000080500780c */ /* 0x040fe20003f26070 */
[----:B------:R-:W-:Y:S01]  /*1b00*/  IMAD.MOV.U32 R7, RZ, RZ, RZ ;  /* 0x000000ffff077224 */ /* 0x000fe200078e00ff */
[----:B------:R-:W-:-:S04]  /*1b10*/  LOP3.LUT R6, R5, 0x7, RZ, 0xc0, !PT ;  /* 0x0000000705067812 */ /* 0x000fc800078ec0ff */
[----:B------:R-:W-:-:S07]  /*1b20*/  ISETP.NE.AND P2, PT, R6, RZ, PT ;  /* 0x000000ff0600720c */ /* 0x000fce0003f45270 */
[----:B------:R-:W-:Y:S06]  /*1b30*/  @!P1 BRA `(.L_x_44) ;  /* 0x0000000000a49947 */ /* 0x000fec0003800000 */
[----:B------:R-:W0:Y:S01]  /*1b40*/  LDC.64 R8, c[0x0][0x3c0] ;  /* 0x0000f000ff087b82 */ /* 0x000e220000000a00 */
[----:B------:R-:W-:Y:S02]  /*1b50*/  LOP3.LUT R7, R5, 0x7ffffff8, RZ, 0xc0, !PT ;  /* 0x7ffffff805077812 */ /* 0x000fe400078ec0ff */
[----:B------:R-:W-:-:S03]  /*1b60*/  MOV R29, R0 ;  /* 0x00000000001d7202 */ /* 0x000fc60000000f00 */
[----:B------:R-:W-:Y:S02]  /*1b70*/  IMAD.MOV R28, RZ, RZ, -R7 ;  /* 0x000000ffff1c7224 */ /* 0x000fe400078e0a07 */
[----:B-1----:R-:W1:Y:S05]  /*1b80*/  LDC.64 R10, c[0x0][0x3c8] ;  /* 0x0000f200ff0a7b82 */ /* 0x002e6a0000000a00 */
.L_x_45:
[----:B0--3--:R-:W-:Y:S01]  /*1b90*/  IMAD.WIDE R18, R29, 0x4, R8 ;  /* 0x000000041d127825 */ /* 0x009fe200078e0208 */
[----:B------:R-:W-:-:S03]  /*1ba0*/  IADD3 R28, PT, PT, R28, 0x8, RZ ;  /* 0x000000081c1c7810 */ /* 0x000fc60007ffe0ff */
[----:B-1--4-:R-:W-:Y:S01]  /*1bb0*/  IMAD.WIDE R24, R29, 0x4, R10 ;  /* 0x000000041d187825 */ /* 0x012fe200078e020a */
[----:B------:R-:W-:Y:S01]  /*1bc0*/  STG.E desc[UR6][R18.64], RZ ;  /* 0x000000ff12007986 */ /* 0x000fe2000c101906 */
[----:B------:R-:W-:Y:S02]  /*1bd0*/  ISETP.NE.AND P1, PT, R28, RZ, PT ;  /* 0x000000ff1c00720c */ /* 0x000fe40003f25270 */
[C---:B------:R-:W-:Y:S01]  /*1be0*/  IMAD.WIDE R26, R3.reuse, 0x4, R18 ;  /* 0x00000004031a7825 */ /* 0x040fe200078e0212 */
[----:B------:R-:W-:Y:S03]  /*1bf0*/  STG.E desc[UR6][R24.64], RZ ;  /* 0x000000ff18007986 */ /* 0x000fe6000c101906 */
[C---:B------:R-:W-:Y:S01]  /*1c00*/  IMAD.WIDE R16, R3.reuse, 0x4, R24 ;  /* 0x0000000403107825 */ /* 0x040fe200078e0218 */
[----:B------:R-:W-:Y:S03]  /*1c10*/  STG.E desc[UR6][R26.64], RZ ;  /* 0x000000ff1a007986 */ /* 0x000fe6000c101906 */
[C---:B------:R-:W-:Y:S01]  /*1c20*/  IMAD.WIDE R14, R3.reuse, 0x4, R26 ;  /* 0x00000004030e7825 */ /* 0x040fe200078e021a */
[----:B------:R0:W-:Y:S03]  /*1c30*/  STG.E desc[UR6][R16.64], RZ ;  /* 0x000000ff10007986 */ /* 0x0001e6000c101906 */
[C---:B--2---:R-:W-:Y:S01]  /*1c40*/  IMAD.WIDE R12, R3.reuse, 0x4, R16 ;  /* 0x00000004030c7825 */ /* 0x044fe200078e0210 */
[----:B------:R1:W-:Y:S03]  /*1c50*/  STG.E desc[UR6][R14.64], RZ ;  /* 0x000000ff0e007986 */ /* 0x0003e6000c101906 */
[C---:B------:R-:W-:Y:S01]  /*1c60*/  IMAD.WIDE R20, R3.reuse, 0x4, R14 ;  /* 0x0000000403147825 */ /* 0x040fe200078e020e */
[----:B------:R2:W-:Y:S03]  /*1c70*/  STG.E desc[UR6][R12.64], RZ ;  /* 0x000000ff0c007986 */ /* 0x0005e6000c101906 */
[C---:B------:R-:W-:Y:S01]  /*1c80*/  IMAD.WIDE R22, R3.reuse, 0x4, R12 ;  /* 0x0000000403167825 */ /* 0x040fe200078e020c */
[----:B------:R-:W-:Y:S03]  /*1c90*/  STG.E desc[UR6][R20.64], RZ ;  /* 0x000000ff14007986 */ /* 0x000fe6000c101906 */
[C---:B0-----:R-:W-:Y:S01]  /*1ca0*/  IMAD.WIDE R16, R3.reuse, 0x4, R20 ;  /* 0x0000000403107825 */ /* 0x041fe200078e0214 */
[----:B------:R-:W-:Y:S03]  /*1cb0*/  STG.E desc[UR6][R22.64], RZ ;  /* 0x000000ff16007986 */ /* 0x000fe6000c101906 */
[C---:B------:R-:W-:Y:S01]  /*1cc0*/  IMAD.WIDE R18, R3.reuse, 0x4, R22 ;  /* 0x0000000403127825 */ /* 0x040fe200078e0216 */
[----:B------:R0:W-:Y:S03]  /*1cd0*/  STG.E desc[UR6][R16.64], RZ ;  /* 0x000000ff10007986 */ /* 0x0001e6000c101906 */
[C---:B-1----:R-:W-:Y:S01]  /*1ce0*/  IMAD.WIDE R14, R3.reuse, 0x4, R16 ;  /* 0x00000004030e7825 */ /* 0x042fe200078e0210 */
[----:B------:R-:W-:Y:S03]  /*1cf0*/  STG.E desc[UR6][R18.64], RZ ;  /* 0x000000ff12007986 */ /* 0x000fe6000c101906 */
[C---:B--2---:R-:W-:Y:S01]  /*1d00*/  IMAD.WIDE R12, R3.reuse, 0x4, R18 ;  /* 0x00000004030c7825 */ /* 0x044fe200078e0212 */
[----:B------:R1:W-:Y:S03]  /*1d10*/  STG.E desc[UR6][R14.64], RZ ;  /* 0x000000ff0e007986 */ /* 0x0003e6000c101906 */
[C---:B------:R-:W-:Y:S01]  /*1d20*/  IMAD.WIDE R24, R3.reuse, 0x4, R14 ;  /* 0x0000000403187825 */ /* 0x040fe200078e020e */
[----:B------:R4:W-:Y:S03]  /*1d30*/  STG.E desc[UR6][R12.64], RZ ;  /* 0x000000ff0c007986 */ /* 0x0009e6000c101906 */
[C---:B------:R-:W-:Y:S01]  /*1d40*/  IMAD.WIDE R26, R3.reuse, 0x4, R12 ;  /* 0x00000004031a7825 */ /* 0x040fe200078e020c */
[----:B------:R4:W-:Y:S03]  /*1d50*/  STG.E desc[UR6][R24.64], RZ ;  /* 0x000000ff18007986 */ /* 0x0009e6000c101906 */
[C---:B0-----:R-:W-:Y:S01]  /*1d60*/  IMAD.WIDE R16, R3.reuse, 0x4, R24 ;  /* 0x0000000403107825 */ /* 0x041fe200078e0218 */
[----:B------:R4:W-:Y:S03]  /*1d70*/  STG.E desc[UR6][R26.64], RZ ;  /* 0x000000ff1a007986 */ /* 0x0009e6000c101906 */
[C---:B-1----:R-:W-:Y:S01]  /*1d80*/  IMAD.WIDE R14, R3.reuse, 0x4, R26 ;  /* 0x00000004030e7825 */ /* 0x042fe200078e021a */
[----:B------:R4:W-:Y:S03]  /*1d90*/  STG.E desc[UR6][R16.64], RZ ;  /* 0x000000ff10007986 */ /* 0x0009e6000c101906 */
[----:B------:R-:W-:Y:S01]  /*1da0*/  IMAD R29, R3, 0x8, R29 ;  /* 0x00000008031d7824 */ /* 0x000fe200078e021d */
[----:B------:R4:W-:Y:S01]  /*1db0*/  STG.E desc[UR6][R14.64], RZ ;  /* 0x000000ff0e007986 */ /* 0x0009e2000c101906 */
[----:B------:R-:W-:Y:S05]  /*1dc0*/  @P1 BRA `(.L_x_45) ;  /* 0xfffffffc00701947 */ /* 0x000fea000383ffff */
.L_x_44:
[----:B------:R-:W-:Y:S05]  /*1dd0*/  @!P2 BRA `(.L_x_43) ;  /* 0x0000000000c0a947 */ /* 0x000fea0003800000 */
[----:B------:R-:W-:Y:S02]  /*1de0*/  ISETP.GE.U32.AND P1, PT, R6, 0x4, PT ;  /* 0x000000040600780c */ /* 0x000fe40003f26070 */
[----:B----4-:R-:W-:-:S04]  /*1df0*/  LOP3.LUT R24, R5, 0x3, RZ, 0xc0, !PT ;  /* 0x0000000305187812 */ /* 0x010fc800078ec0ff */
[----:B------:R-:W-:-:S07]  /*1e00*/  ISETP.NE.AND P2, PT, R24, RZ, PT ;  /* 0x000000ff1800720c */ /* 0x000fce0003f45270 */
[----:B------:R-:W-:Y:S06]  /*1e10*/  @!P1 BRA `(.L_x_46) ;  /* 0x0000000000509947 */ /* 0x000fec0003800000 */
[----:B-1----:R-:W0:Y:S01]  /*1e20*/  LDC.64 R14, c[0x0][0x3c0] ;  /* 0x0000f000ff0e7b82 */ /* 0x002e220000000a00 */
[C---:B------:R-:W-:Y:S01]  /*1e30*/  IMAD R9, R7.reuse, R3, R0 ;  /* 0x0000000307097224 */ /* 0x040fe200078e0200 */
[----:B------:R-:W-:-:S06]  /*1e40*/  IADD3 R7, PT, PT, R7, 0x4, RZ ;  /* 0x0000000407077810 */ /* 0x000fcc0007ffe0ff */
[----:B------:R-:W1:Y:S01]  /*1e50*/  LDC.64 R16, c[0x0][0x3c8] ;  /* 0x0000f200ff107b82 */ /* 0x000e620000000a00 */
[----:B0-----:R-:W-:-:S05]  /*1e60*/  IMAD.WIDE R14, R9, 0x4, R14 ;  /* 0x00000004090e7825 */ /* 0x001fca00078e020e */
[----:B------:R0:W-:Y:S01]  /*1e70*/  STG.E desc[UR6][R14.64], RZ ;  /* 0x000000ff0e007986 */ /* 0x0001e2000c101906 */
[----:B---3--:R-:W-:-:S04]  /*1e80*/  IMAD.WIDE R18, R3, 0x4, R14 ;  /* 0x0000000403127825 */ /* 0x008fc800078e020e */
[----:B-1----:R-:W-:-:S04]  /*1e90*/  IMAD.WIDE R16, R9, 0x4, R16 ;  /* 0x0000000409107825 */ /* 0x002fc800078e0210 */
[C---:B------:R-:W-:Y:S01]  /*1ea0*/  IMAD.WIDE R10, R3.reuse, 0x4, R18 ;  /* 0x00000004030a7825 */ /* 0x040fe200078e0212 */
[----:B------:R0:W-:Y:S03]  /*1eb0*/  STG.E desc[UR6][R16.64], RZ ;  /* 0x000000ff10007986 */ /* 0x0001e6000c101906 */
[C---:B------:R-:W-:Y:S01]  /*1ec0*/  IMAD.WIDE R8, R3.reuse, 0x4, R16 ;  /* 0x0000000403087825 */ /* 0x040fe200078e0210 */
[----:B------:R0:W-:Y:S03]  /*1ed0*/  STG.E desc[UR6][R18.64], RZ ;  /* 0x000000ff12007986 */ /* 0x0001e6000c101906 */
[C---:B------:R-:W-:Y:S01]  /*1ee0*/  IMAD.WIDE R20, R3.reuse, 0x4, R10 ;  /* 0x0000000403147825 */ /* 0x040fe200078e020a */
[----:B------:R0:W-:Y:S03]  /*1ef0*/  STG.E desc[UR6][R8.64], RZ ;  /* 0x000000ff08007986 */ /* 0x0001e6000c101906 */
[C---:B--2---:R-:W-:Y:S01]  /*1f00*/  IMAD.WIDE R12, R3.reuse, 0x4, R8 ;  /* 0x00000004030c7825 */ /* 0x044fe200078e0208 */
[----:B------:R0:W-:Y:S04]  /*1f10*/  STG.E desc[UR6][R10.64], RZ ;  /* 0x000000ff0a007986 */ /* 0x0001e8000c101906 */
[----:B------:R0:W-:Y:S01]  /*1f20*/  STG.E desc[UR6][R12.64], RZ ;  /* 0x000000ff0c007986 */ /* 0x0001e2000c101906 */
[----:B------:R-:W-:-:S03]  /*1f30*/  IMAD.WIDE R22, R3, 0x4, R12 ;  /* 0x0000000403167825 */ /* 0x000fc600078e020c */
[----:B------:R0:W-:Y:S04]  /*1f40*/  STG.E desc[UR6][R20.64], RZ ;  /* 0x000000ff14007986 */ /* 0x0001e8000c101906 */
[----:B------:R0:W-:Y:S02]  /*1f50*/  STG.E desc[UR6][R22.64], RZ ;  /* 0x000000ff16007986 */ /* 0x0001e4000c101906 */
.L_x_46:
[----:B------:R-:W-:Y:S05]  /*1f60*/  @!P2 BRA `(.L_x_43) ;  /* 0x00000000005ca947 */ /* 0x000fea0003800000 */
[----:B01----:R-:W0:Y:S01]  /*1f70*/  LDC.64 R10, c[0x0][0x3c0] ;  /* 0x0000f000ff0a7b82 */ /* 0x003e220000000a00 */
[----:B------:R-:W-:Y:S02]  /*1f80*/  ISETP.NE.AND P1, PT, R24, 0x1, PT ;  /* 0x000000011800780c */ /* 0x000fe40003f25270 */
[----:B------:R-:W-:-:S04]  /*1f90*/  LOP3.LUT R5, R5, 0x1, RZ, 0xc0, !PT ;  /* 0x0000000105057812 */ /* 0x000fc800078ec0ff */
[----:B------:R-:W-:Y:S01]  /*1fa0*/  ISETP.NE.U32.AND P2, PT, R5, 0x1, PT ;  /* 0x000000010500780c */ /* 0x000fe20003f45070 */
[----:B------:R-:W1:Y:S06]  /*1fb0*/  LDC.64 R8, c[0x0][0x3c8] ;  /* 0x0000f200ff087b82 */ /* 0x000e6c0000000a00 */
[----:B------:R-:W-:Y:S06]  /*1fc0*/  @!P1 BRA `(.L_x_47) ;  /* 0x0000000000309947 */ /* 0x000fec0003800000 */
[----:B--2---:R-:W2:Y:S01]  /*1fd0*/  LDC.64 R12, c[0x0][0x3c0] ;  /* 0x0000f000ff0c7b82 */ /* 0x004ea20000000a00 */
[C---:B------:R-:W-:Y:S02]  /*1fe0*/  IMAD R5, R7.reuse, R3, R0 ;  /* 0x0000000307057224 */ /* 0x040fe400078e0200 */
[----:B------:R-:W-:-:S05]  /*1ff0*/  VIADD R7, R7, 0x2 ;  /* 0x0000000207077836 */ /* 0x000fca0000000000 */
[----:B------:R-:W4:Y:S01]  /*2000*/  LDC.64 R14, c[0x0][0x3c8] ;  /* 0x0000f200ff0e7b82 */ /* 0x000f220000000a00 */
[----:B--2---:R-:W-:-:S05]  /*2010*/  IMAD.WIDE R12, R5, 0x4, R12 ;  /* 0x00000004050c7825 */ /* 0x004fca00078e020c */
[----:B------:R2:W-:Y:S01]  /*2020*/  STG.E desc[UR6][R12.64], RZ ;  /* 0x000000ff0c007986 */ /* 0x0005e2000c101906 */
[----:B------:R-:W-:-:S04]  /*2030*/  IMAD.WIDE R16, R3, 0x4, R12 ;  /* 0x0000000403107825 */ /* 0x000fc800078e020c */
[----:B----4-:R-:W-:-:S05]  /*2040*/  IMAD.WIDE R14, R5, 0x4, R14 ;  /* 0x00000004050e7825 */ /* 0x010fca00078e020e */
[----:B------:R2:W-:Y:S01]  /*2050*/  STG.E desc[UR6][R14.64], RZ ;  /* 0x000000ff0e007986 */ /* 0x0005e2000c101906 */
[----:B---3--:R-:W-:-:S03]  /*2060*/  IMAD.WIDE R18, R3, 0x4, R14 ;  /* 0x0000000403127825 */ /* 0x008fc600078e020e */
[----:B------:R2:W-:Y:S04]  /*2070*/  STG.E desc[UR6][R16.64], RZ ;  /* 0x000000ff10007986 */ /* 0x0005e8000c101906 */
[----:B------:R2:W-:Y:S02]  /*2080*/  STG.E desc[UR6][R18.64], RZ ;  /* 0x000000ff12007986 */ /* 0x0005e4000c101906 */
.L_x_47:
[----:B------:R-:W-:-:S04]  /*2090*/  @!P2 IMAD R7, R7, R3, R0 ;  /* 0x000000030707a224 */ /* 0x000fc800078e0200 */
[----:B0-----:R-:W-:-:S04]  /*20a0*/  @!P2 IMAD.WIDE R10, R7, 0x4, R10 ;  /* 0x00000004070aa825 */ /* 0x001fc800078e020a */
[----:B-1----:R-:W-:Y:S01]  /*20b0*/  @!P2 IMAD.WIDE R8, R7, 0x4, R8 ;  /* 0x000000040708a825 */ /* 0x002fe200078e0208 */
[----:B------:R0:W-:Y:S04]  /*20c0*/  @!P2 STG.E desc[UR6][R10.64], RZ ;  /* 0x000000ff0a00a986 */ /* 0x0001e8000c101906 */
[----:B------:R0:W-:Y:S02]  /*20d0*/  @!P2 STG.E desc[UR6][R8.64], RZ ;  /* 0x000000ff0800a986 */ /* 0x0001e4000c101906 */
.L_x_43:
[----:B------:R-:W5:Y:S01]  /*20e0*/  LDCU.64 UR4, c[0x0][0x398] ;  /* 0x00007300ff0477ac */ /* 0x000f620008000a00 */
[----:B01----:R-:W0:Y:S01]  /*20f0*/  LDC.64 R10, c[0x0][0x3a8] ;  /* 0x0000ea00ff0a7b82 */ /* 0x003e220000000a00 */
[----:B--2-4-:R-:W-:Y:S01]  /*2100*/  SHF.R.S32.HI R12, RZ, 0x1f, R0 ;  /* 0x0000001fff0c7819 */ /* 0x014fe20000011400 */
[----:B------:R-:W1:Y:S06]  /*2110*/  LDCU.64 UR8, c[0x0][0x3a0] ;  /* 0x00007400ff0877ac */ /* 0x000e6c0008000a00 */
[----:B------:R-:W2:Y:S01]  /*2120*/  LDC R9, c[0x0][0x3e0] ;  /* 0x0000f800ff097b82 */ /* 0x000ea20000000800 */
[----:B-----5:R-:W-:Y:S01]  /*2130*/  IADD3 R6, P1, PT, R0, UR4, RZ ;  /* 0x0000000400067c10 */ /* 0x020fe2000ff3e0ff */
[----:B------:R-:W4:Y:S03]  /*2140*/  LDCU UR4, c[0x0][0x3b8] ;  /* 0x00007700ff0477ac */ /* 0x000f260008000800 */
[----:B------:R-:W-:-:S05]  /*2150*/  IADD3.X R7, PT, PT, R12, UR5, RZ, P1, !PT ;  /* 0x000000050c077c10 */ /* 0x000fca0008ffe4ff */
[----:B------:R-:W5:Y:S01]  /*2160*/  LDG.E.U8 R8, desc[UR6][R6.64] ;  /* 0x0000000606087981 */ /* 0x000f62000c1e1100 */
[----:B0-----:R-:W-:-:S05]  /*2170*/  IMAD.WIDE R10, R0, 0x4, R10 ;  /* 0x00000004000a7825 */ /* 0x001fca00078e020a */
[----:B------:R-:W3:Y:S01]  /*2180*/  LDG.E R5, desc[UR6][R10.64] ;  /* 0x000000060a057981 */ /* 0x000ee2000c1e1900 */
[----:B--2---:R-:W-:Y:S01]  /*2190*/  ISETP.NE.AND P2, PT, R4, R9, PT ;  /* 0x000000090400720c */ /* 0x004fe20003f45270 */
[----:B----4-:R-:W-:Y:S01]  /*21a0*/  UIADD3 UR4, UPT, UPT, UR4, -0x1, URZ ;  /* 0xffffffff04047890 */ /* 0x010fe2000fffe0ff */
[----:B-----5:R-:W-:-:S04]  /*21b0*/  ISETP.NE.AND P3, PT, R8, RZ, PT ;  /* 0x000000ff0800720c */ /* 0x020fc80003f65270 */
[----:B------:R-:W-:Y:S02]  /*21c0*/  ISETP.EQ.AND P1, PT, R4, R9, !P3 ;  /* 0x000000090400720c */ /* 0x000fe40005f22270 */
[----:B---3--:R-:W-:-:S11]  /*21d0*/  IADD3 R15, PT, PT, R5, 0x1, RZ ;  /* 0x00000001050f7810 */ /* 0x008fd60007ffe0ff */
[----:B------:R-:W-:-:S05]  /*21e0*/  @!P1 IMAD.MOV R15, RZ, RZ, R5 ;  /* 0x000000ffff0f9224 */ /* 0x000fca00078e0205 */
[----:B------:R-:W-:Y:S02]  /*21f0*/  @P2 SEL R15, R15, RZ, P3 ;  /* 0x000000ff0f0f2207 */ /* 0x000fe40001800000 */
[----:B-1----:R-:W-:Y:S02]  /*2200*/  IADD3 R4, P2, PT, R0, UR8, RZ ;  /* 0x0000000800047c10 */ /* 0x002fe4000ff5e0ff */
[----:B------:R-:W-:Y:S01]  /*2210*/  ISETP.NE.AND P1, PT, R15, UR4, PT ;  /* 0x000000040f007c0c */ /* 0x000fe2000bf25270 */
[----:B------:R0:W-:Y:S01]  /*2220*/  STG.E desc[UR6][R10.64], R15 ;  /* 0x0000000f0a007986 */ /* 0x0001e2000c101906 */
[----:B------:R-:W-:Y:S02]  /*2230*/  IADD3.X R5, PT, PT, R12, UR9, RZ, P2, !PT ;  /* 0x000000090c057c10 */ /* 0x000fe400097fe4ff */
[----:B------:R-:W-:-:S05]  /*2240*/  SEL R13, RZ, 0x1, P1 ;  /* 0x00000001ff0d7807 */ /* 0x000fca0000800000 */
[----:B------:R0:W-:Y:S04]  /*2250*/  STG.E.U8 desc[UR6][R6.64], R13 ;  /* 0x0000000d06007986 */ /* 0x0001e8000c101106 */
[----:B------:R0:W-:Y:S01]  /*2260*/  STG.E.U8 desc[UR6][R4.64], R13 ;  /* 0x0000000d04007986 */ /* 0x0001e2000c101106 */
[----:B------:R-:W-:Y:S05]  /*2270*/  @P0 BRA `(.L_x_22) ;  /* 0x0000000800480947 */ /* 0x000fea0003800000 */
[----:B0-----:R-:W0:Y:S08]  /*2280*/  LDC.64 R4, c[0x0][0x3d0] ;  /* 0x0000f400ff047b82 */ /* 0x001e300000000a00 */
[----:B------:R-:W1:Y:S01]  /*2290*/  LDC.64 R6, c[0x0][0x3b0] ;  /* 0x0000ec00ff067b82 */ /* 0x000e620000000a00 */
[----:B0-----:R-:W2:Y:S01]  /*22a0*/  LDG.E R5, desc[UR6][R4.64] ;  /* 0x0000000604057981 */ /* 0x001ea2000c1e1900 */
[----:B------:R-:W-:Y:S01]  /*22b0*/  ISETP.GE.AND P0, PT, R9, 0x1, PT ;  /* 0x000000010900780c */ /* 0x000fe20003f06270 */
[----:B-1----:R-:W-:-:S05]  /*22c0*/  IMAD.WIDE R6, R0, 0x4, R6 ;  /* 0x0000000400067825 */ /* 0x002fca00078e0206 */
[----:B--2---:R1:W-:Y:S07]  /*22d0*/  STG.E desc[UR6][R6.64], R5 ;  /* 0x0000000506007986 */ /* 0x0043ee000c101906 */
[----:B------:R-:W-:Y:S05]  /*22e0*/  @!P0 BRA `(.L_x_22) ;  /* 0x00000008002c8947 */ /* 0x000fea0003800000 */
[C---:B------:R-:W-:Y:S01]  /*22f0*/  ISETP.GE.U32.AND P0, PT, R9.reuse, 0x8, PT ;  /* 0x000000080900780c */ /* 0x040fe20003f06070 */
[----:B------:R-:W-:Y:S01]  /*2300*/  HFMA2 R8, -RZ, RZ, 0, 0 ;  /* 0x00000000ff087431 */ /* 0x000fe200000001ff */
[----:B------:R-:W-:-:S04]  /*2310*/  LOP3.LUT R20, R9, 0x7, RZ, 0xc0, !PT ;  /* 0x0000000709147812 */ /* 0x000fc800078ec0ff */
[----:B------:R-:W-:-:S07]  /*2320*/  ISETP.NE.AND P1, PT, R20, RZ, PT ;  /* 0x000000ff1400720c */ /* 0x000fce0003f25270 */
[----:B------:R-:W-:Y:S06]  /*2330*/  @!P0 BRA `(.L_x_48) ;  /* 0x0000000400048947 */ /* 0x000fec0003800000 */
[----:B-1----:R-:W0:Y:S01]  /*2340*/  LDC.64 R4, c[0x0][0x380] ;  /* 0x0000e000ff047b82 */ /* 0x002e220000000a00 */
[----:B------:R-:W-:Y:S01]  /*2350*/  LOP3.LUT R8, R9, 0x7ffffff8, RZ, 0xc0, !PT ;  /* 0x7ffffff809087812 */ /* 0x000fe200078ec0ff */
[----:B------:R-:W-:-:S03]  /*2360*/  IMAD.MOV.U32 R11, RZ, RZ, R0 ;  /* 0x000000ffff0b7224 */ /* 0x000fc600078e0000 */
[----:B------:R-:W-:-:S03]  /*2370*/  IADD3 R10, PT, PT, -R8, RZ, RZ ;  /* 0x000000ff080a7210 */ /* 0x000fc60007ffe1ff */
[----:B------:R-:W1:Y:S04]  /*2380*/  LDC.64 R6, c[0x0][0x390] ;  /* 0x0000e400ff067b82 */ /* 0x000e680000000a00 */
.L_x_49:
[----:B0-2---:R-:W-:-:S05]  /*2390*/  IMAD.WIDE R12, R11, 0x8, R4 ;  /* 0x000000080b0c7825 */ /* 0x005fca00078e0204 */
[----:B------:R-:W2:Y:S02]  /*23a0*/  LDG.E R14, desc[UR6][R12.64+0x4] ;  /* 0x000004060c0e7981 */ /* 0x000ea4000c1e1900 */
[----:B--2---:R-:W-:-:S04]  /*23b0*/  SHF.R.U32.HI R14, RZ, 0x1e, R14 ;  /* 0x0000001eff0e7819 */ /* 0x004fc8000001160e */
[----:B------:R-:W-:Y:S01]  /*23c0*/  LOP3.LUT R16, R14, 0x2, RZ, 0xc0, !PT ;  /* 0x000000020e107812 */ /* 0x000fe200078ec0ff */
[----:B-1----:R-:W-:-:S03]  /*23d0*/  IMAD.WIDE R14, R11, 0x4, R6 ;  /* 0x000000040b0e7825 */ /* 0x002fc600078e0206 */
[----:B------:R-:W-:Y:S01]  /*23e0*/  IADD3 R21, PT, PT, -R16, 0x1, RZ ;  /* 0x0000000110157810 */ /* 0x000fe20007ffe1ff */
[----:B------:R-:W-:-:S04]  /*23f0*/  IMAD.WIDE R16, R3, 0x8, R12 ;  /* 0x0000000803107825 */ /* 0x000fc800078e020c */
[----:B------:R0:W-:Y:S04]  /*2400*/  STG.E desc[UR6][R14.64], R21 ;  /* 0x000000150e007986 */ /* 0x0001e8000c101906 */
[----:B------:R-:W2:Y:S01]  /*2410*/  LDG.E R18, desc[UR6][R16.64+0x4] ;  /* 0x0000040610127981 */ /* 0x000ea2000c1e1900 */
[----:B------:R-:W-:Y:S01]  /*2420*/  IMAD.WIDE R12, R3, 0x8, R16 ;  /* 0x00000008030c7825 */ /* 0x000fe200078e0210 */
[----:B--2---:R-:W-:-:S04]  /*2430*/  SHF.R.U32.HI R18, RZ, 0x1e, R18 ;  /* 0x0000001eff127819 */ /* 0x004fc80000011612 */
[----:B------:R-:W-:Y:S01]  /*2440*/  LOP3.LUT R22, R18, 0x2, RZ, 0xc0, !PT ;  /* 0x0000000212167812 */ /* 0x000fe200078ec0ff */
[----:B------:R-:W-:-:S03]  /*2450*/  IMAD.WIDE R18, R3, 0x4, R14 ;  /* 0x0000000403127825 */ /* 0x000fc600078e020e */
[----:B------:R-:W-:-:S05]  /*2460*/  IADD3 R23, PT, PT, -R22, 0x1, RZ ;  /* 0x0000000116177810 */ /* 0x000fca0007ffe1ff */
[----:B------:R1:W-:Y:S04]  /*2470*/  STG.E desc[UR6][R18.64], R23 ;  /* 0x0000001712007986 */ /* 0x0003e8000c101906 */
[----:B------:R-:W2:Y:S01]  /*2480*/  LDG.E R22, desc[UR6][R12.64+0x4] ;  /* 0x000004060c167981 */ /* 0x000ea2000c1e1900 */
[----:B0-----:R-:W-:-:S04]  /*2490*/  IMAD.WIDE R14, R3, 0x4, R18 ;  /* 0x00000004030e7825 */ /* 0x001fc800078e0212 */
[----:B------:R-:W-:Y:S01]  /*24a0*/  IMAD.WIDE R16, R3, 0x8, R12 ;  /* 0x0000000803107825 */ /* 0x000fe200078e020c */
[----:B--2---:R-:W-:-:S04]  /*24b0*/  SHF.R.U32.HI R22, RZ, 0x1e, R22 ;  /* 0x0000001eff167819 */ /* 0x004fc80000011616 */
[----:B------:R-:W-:-:S04]  /*24c0*/  LOP3.LUT R22, R22, 0x2, RZ, 0xc0, !PT ;  /* 0x0000000216167812 */ /* 0x000fc800078ec0ff */
[----:B------:R-:W-:-:S05]  /*24d0*/  IADD3 R21, PT, PT, -R22, 0x1, RZ ;  /* 0x0000000116157810 */ /* 0x000fca0007ffe1ff */
[----:B------:R0:W-:Y:S04]  /*24e0*/  STG.E desc[UR6][R14.64], R21 ;  /* 0x000000150e007986 */ /* 0x0001e8000c101906 */
[----:B------:R-:W2:Y:S01]  /*24f0*/  LDG.E R22, desc[UR6][R16.64+0x4] ;  /* 0x0000040610167981 */ /* 0x000ea2000c1e1900 */
[----:B-1----:R-:W-:-:S04]  /*2500*/  IMAD.WIDE R18, R3, 0x4, R14 ;  /* 0x0000000403127825 */ /* 0x002fc800078e020e */
[----:B------:R-:W-:Y:S01]  /*2510*/  IMAD.WIDE R12, R3, 0x8, R16 ;  /* 0x00000008030c7825 */ /* 0x000fe200078e0210 */
[----:B--2---:R-:W-:-:S04]  /*2520*/  SHF.R.U32.HI R22, RZ, 0x1e, R22 ;  /* 0x0000001eff167819 */ /* 0x004fc80000011616 */
[----:B------:R-:W-:-:S04]  /*2530*/  LOP3.LUT R22, R22, 0x2, RZ, 0xc0, !PT ;  /* 0x0000000216167812 */ /* 0x000fc800078ec0ff */
        /* <DEDUP_REMOVED lines=23> */
[----:B------:R-:W3:Y:S01]  /*26b0*/  LDG.E R16, desc[UR6][R16.64+0x4] ;  /* 0x0000040610107981 */ /* 0x000ee2000c1e1900 */
[C---:B-1----:R-:W-:Y:S01]  /*26c0*/  IMAD.WIDE R18, R3.reuse, 0x4, R14 ;  /* 0x0000000403127825 */ /* 0x042fe200078e020e */
[----:B------:R-:W-:-:S03]  /*26d0*/  LEA R11, R3, R11, 0x3 ;  /* 0x0000000b030b7211 */ /* 0x000fc600078e18ff */
[----:B------:R-:W-:-:S05]  /*26e0*/  VIADD R10, R10, 0x8 ;  /* 0x000000080a0a7836 */ /* 0x000fca0000000000 */
[----:B------:R-:W-:Y:S02]  /*26f0*/  ISETP.NE.AND P0, PT, R10, RZ, PT ;  /* 0x000000ff0a00720c */ /* 0x000fe40003f05270 */
[----:B---3--:R-:W-:-:S04]  /*2700*/  SHF.R.U32.HI R22, RZ, 0x1e, R16 ;  /* 0x0000001eff167819 */ /* 0x008fc80000011610 */
[----:B------:R-:W-:-:S04]  /*2710*/  LOP3.LUT R22, R22, 0x2, RZ, 0xc0, !PT ;  /* 0x0000000216167812 */ /* 0x000fc800078ec0ff */
[----:B------:R-:W-:-:S05]  /*2720*/  IADD3 R13, PT, PT, -R22, 0x1, RZ ;  /* 0x00000001160d7810 */ /* 0x000fca0007ffe1ff */
[----:B------:R2:W-:Y:S01]  /*2730*/  STG.E desc[UR6][R18.64], R13 ;  /* 0x0000000d12007986 */ /* 0x0005e2000c101906 */
[----:B------:R-:W-:Y:S05]  /*2740*/  @P0 BRA `(.L_x_49) ;  /* 0xfffffffc00100947 */ /* 0x000fea000383ffff */
.L_x_48:
[----:B------:R-:W-:Y:S05]  /*2750*/  @!P1 BRA `(.L_x_22) ;  /* 0x0000000400109947 */ /* 0x000fea0003800000 */
[----:B------:R-:W-:Y:S02]  /*2760*/  ISETP.GE.U32.AND P0, PT, R20, 0x4, PT ;  /* 0x000000041400780c */ /* 0x000fe40003f06070 */
[----:B--2---:R-:W-:-:S04]  /*2770*/  LOP3.LUT R14, R9, 0x3, RZ, 0xc0, !PT ;  /* 0x00000003090e7812 */ /* 0x004fc800078ec0ff */
[----:B------:R-:W-:-:S07]  /*2780*/  ISETP.NE.AND P1, PT, R14, RZ, PT ;  /* 0x000000ff0e00720c */ /* 0x000fce0003f25270 */
[----:B------:R-:W-:Y:S06]  /*2790*/  @!P0 BRA `(.L_x_50) ;  /* 0x0000000000808947 */ /* 0x000fec0003800000 */
[----:B-1----:R-:W0:Y:S01]  /*27a0*/  LDC.64 R4, c[0x0][0x380] ;  /* 0x0000e000ff047b82 */ /* 0x002e220000000a00 */
[----:B------:R-:W-:-:S07]  /*27b0*/  IMAD R11, R8, R3, R0 ;  /* 0x00000003080b7224 */ /* 0x000fce00078e0200 */
[----:B------:R-:W1:Y:S01]  /*27c0*/  LDC.64 R6, c[0x0][0x390] ;  /* 0x0000e400ff067b82 */ /* 0x000e620000000a00 */
[----:B0-----:R-:W-:-:S05]  /*27d0*/  IMAD.WIDE R4, R11, 0x8, R4 ;  /* 0x000000080b047825 */ /* 0x001fca00078e0204 */
[----:B------:R-:W2:Y:S01]  /*27e0*/  LDG.E R10, desc[UR6][R4.64+0x4] ;  /* 0x00000406040a7981 */ /* 0x000ea2000c1e1900 */
[----:B-1----:R-:W-:Y:S01]  /*27f0*/  IMAD.WIDE R6, R11, 0x4, R6 ;  /* 0x000000040b067825 */ /* 0x002fe200078e0206 */
[----:B--2---:R-:W-:-:S04]  /*2800*/  SHF.R.U32.HI R10, RZ, 0x1e, R10 ;  /* 0x0000001eff0a7819 */ /* 0x004fc8000001160a */
[----:B------:R-:W-:-:S04]  /*2810*/  LOP3.LUT R10, R10, 0x2, RZ, 0xc0, !PT ;  /* 0x000000020a0a7812 */ /* 0x000fc800078ec0ff */
[----:B------:R-:W-:Y:S01]  /*2820*/  IADD3 R15, PT, PT, -R10, 0x1, RZ ;  /* 0x000000010a0f7810 */ /* 0x000fe20007ffe1ff */
[----:B------:R-:W-:-:S04]  /*2830*/  IMAD.WIDE R10, R3, 0x8, R4 ;  /* 0x00000008030a7825 */ /* 0x000fc800078e0204 */
[----:B------:R0:W-:Y:S04]  /*2840*/  STG.E desc[UR6][R6.64], R15 ;  /* 0x0000000f06007986 */ /* 0x0001e8000c101906 */
[----:B------:R-:W2:Y:S01]  /*2850*/  LDG.E R12, desc[UR6][R10.64+0x4] ;  /* 0x000004060a0c7981 */ /* 0x000ea2000c1e1900 */
[----:B------:R-:W-:Y:S01]  /*2860*/  IMAD.WIDE R4, R3, 0x4, R6 ;  /* 0x0000000403047825 */ /* 0x000fe200078e0206 */
[----:B--2---:R-:W-:-:S04]  /*2870*/  SHF.R.U32.HI R12, RZ, 0x1e, R12 ;  /* 0x0000001eff0c7819 */ /* 0x004fc8000001160c */
[----:B------:R-:W-:-:S04]  /*2880*/  LOP3.LUT R12, R12, 0x2, RZ, 0xc0, !PT ;  /* 0x000000020c0c7812 */ /* 0x000fc800078ec0ff */
[----:B------:R-:W-:Y:S01]  /*2890*/  IADD3 R17, PT, PT, -R12, 0x1, RZ ;  /* 0x000000010c117810 */ /* 0x000fe20007ffe1ff */
[----:B------:R-:W-:-:S04]  /*28a0*/  IMAD.WIDE R12, R3, 0x8, R10 ;  /* 0x00000008030c7825 */ /* 0x000fc800078e020a */
        /* <DEDUP_REMOVED lines=10> */
[----:B------:R-:W-:Y:S01]  /*2950*/  VIADD R8, R8, 0x4 ;  /* 0x0000000408087836 */ /* 0x000fe20000000000 */
[----:B--2---:R-:W-:-:S04]  /*2960*/  SHF.R.U32.HI R16, RZ, 0x1e, R10 ;  /* 0x0000001eff107819 */ /* 0x004fc8000001160a */
[----:B------:R-:W-:-:S04]  /*2970*/  LOP3.LUT R16, R16, 0x2, RZ, 0xc0, !PT ;  /* 0x0000000210107812 */ /* 0x000fc800078ec0ff */
[----:B------:R-:W-:-:S05]  /*2980*/  IADD3 R13, PT, PT, -R16, 0x1, RZ ;  /* 0x00000001100d7810 */ /* 0x000fca0007ffe1ff */
[----:B------:R0:W-:Y:S02]  /*2990*/  STG.E desc[UR6][R4.64], R13 ;  /* 0x0000000d04007986 */ /* 0x0001e4000c101906 */
.L_x_50:
[----:B------:R-:W-:Y:S05]  /*29a0*/  @!P1 BRA `(.L_x_22) ;  /* 0x00000000007c9947 */ /* 0x000fea0003800000 */
[----:B------:R-:W-:-:S13]  /*29b0*/  ISETP.NE.AND P0, PT, R14, 0x1, PT ;  /* 0x000000010e00780c */ /* 0x000fda0003f05270 */
[----:B01----:R-:W0:Y:S01]  /*29c0*/  @P0 LDC.64 R4, c[0x0][0x380] ;  /* 0x0000e000ff040b82 */ /* 0x003e220000000a00 */
[----:B------:R-:W-:-:S04]  /*29d0*/  @P0 IMAD R11, R8, R3, R0 ;  /* 0x00000003080b0224 */ /* 0x000fc800078e0200 */
[----:B0-----:R-:W-:-:S03]  /*29e0*/  @P0 IMAD.WIDE R6, R11, 0x8, R4 ;  /* 0x000000080b060825 */ /* 0x001fc600078e0204 */
[----:B------:R-:W0:Y:S02]  /*29f0*/  @P0 LDC.64 R4, c[0x0][0x390] ;  /* 0x0000e400ff040b82 */ /* 0x000e240000000a00 */
[----:B------:R-:W2:Y:S01]  /*2a00*/  @P0 LDG.E R10, desc[UR6][R6.64+0x4] ;  /* 0x00000406060a0981 */ /* 0x000ea2000c1e1900 */
[----:B0-----:R-:W-:Y:S01]  /*2a10*/  @P0 IMAD.WIDE R4, R11, 0x4, R4 ;  /* 0x000000040b040825 */ /* 0x001fe200078e0204 */
[----:B--2---:R-:W-:-:S04]  /*2a20*/  @P0 SHF.R.U32.HI R10, RZ, 0x1e, R10 ;  /* 0x0000001eff0a0819 */ /* 0x004fc8000001160a */
[----:B------:R-:W-:-:S04]  /*2a30*/  @P0 LOP3.LUT R10, R10, 0x2, RZ, 0xc0, !PT ;  /* 0x000000020a0a0812 */ /* 0x000fc800078ec0ff */
[----:B------:R-:W-:Y:S01]  /*2a40*/  @P0 IADD3 R13, PT, PT, -R10, 0x1, RZ ;  /* 0x000000010a0d0810 */ /* 0x000fe20007ffe1ff */
[----:B------:R-:W-:-:S04]  /*2a50*/  @P0 IMAD.WIDE R10, R3, 0x8, R6 ;  /* 0x00000008030a0825 */ /* 0x000fc800078e0206 */
[----:B------:R0:W-:Y:S04]  /*2a60*/  @P0 STG.E desc[UR6][R4.64], R13 ;  /* 0x0000000d04000986 */ /* 0x0001e8000c101906 */
[----:B------:R-:W2:Y:S01]  /*2a70*/  @P0 LDG.E R10, desc[UR6][R10.64+0x4] ;  /* 0x000004060a0a0981 */ /* 0x000ea2000c1e1900 */
[----:B------:R-:W-:Y:S02]  /*2a80*/  LOP3.LUT R9, R9, 0x1, RZ, 0xc0, !PT ;  /* 0x0000000109097812 */ /* 0x000fe400078ec0ff */
[----:B------:R-:W-:Y:S02]  /*2a90*/  @P0 IADD3 R8, PT, PT, R8, 0x2, RZ ;  /* 0x0000000208080810 */ /* 0x000fe40007ffe0ff */
[----:B------:R-:W-:-:S13]  /*2aa0*/  ISETP.NE.U32.AND P1, PT, R9, 0x1, PT ;  /* 0x000000010900780c */ /* 0x000fda0003f25070 */
[----:B------:R-:W0:Y:S01]  /*2ab0*/  @!P1 LDC.64 R6, c[0x0][0x380] ;  /* 0x0000e000ff069b82 */ /* 0x000e220000000a00 */
[----:B------:R-:W-:Y:S01]  /*2ac0*/  @!P1 IMAD R17, R8, R3, R0 ;  /* 0x0000000308119224 */ /* 0x000fe200078e0200 */
[----:B--2---:R-:W-:-:S04]  /*2ad0*/  @P0 SHF.R.U32.HI R9, RZ, 0x1e, R10 ;  /* 0x0000001eff090819 */ /* 0x004fc8000001160a */
[----:B------:R-:W-:Y:S01]  /*2ae0*/  @P0 LOP3.LUT R12, R9, 0x2, RZ, 0xc0, !PT ;  /* 0x00000002090c0812 */ /* 0x000fe200078ec0ff */
[----:B------:R-:W-:-:S03]  /*2af0*/  @P0 IMAD.WIDE R8, R3, 0x4, R4 ;  /* 0x0000000403080825 */ /* 0x000fc600078e0204 */
[----:B------:R-:W-:Y:S01]  /*2b00*/  @P0 IADD3 R15, PT, PT, -R12, 0x1, RZ ;  /* 0x000000010c0f0810 */ /* 0x000fe20007ffe1ff */
[C---:B0-----:R-:W-:Y:S02]  /*2b10*/  @!P1 IMAD.WIDE R4, R17.reuse, 0x8, R6 ;  /* 0x0000000811049825 */ /* 0x041fe400078e0206 */
[----:B------:R-:W0:Y:S02]  /*2b20*/  @!P1 LDC.64 R6, c[0x0][0x390] ;  /* 0x0000e400ff069b82 */ /* 0x000e240000000a00 */
[----:B------:R3:W-:Y:S04]  /*2b30*/  @P0 STG.E desc[UR6][R8.64], R15 ;  /* 0x0000000f08000986 */ /* 0x0007e8000c101906 */
[----:B------:R-:W2:Y:S01]  /*2b40*/  @!P1 LDG.E R4, desc[UR6][R4.64+0x4] ;  /* 0x0000040604049981 */ /* 0x000ea2000c1e1900 */
[----:B0-----:R-:W-:Y:S01]  /*2b50*/  @!P1 IMAD.WIDE R6, R17, 0x4, R6 ;  /* 0x0000000411069825 */ /* 0x001fe200078e0206 */
[----:B--2---:R-:W-:-:S04]  /*2b60*/  @!P1 SHF.R.U32.HI R10, RZ, 0x1e, R4 ;  /* 0x0000001eff0a9819 */ /* 0x004fc80000011604 */
[----:B------:R-:W-:-:S04]  /*2b70*/  @!P1 LOP3.LUT R10, R10, 0x2, RZ, 0xc0, !PT ;  /* 0x000000020a0a9812 */ /* 0x000fc800078ec0ff */
[----:B------:R-:W-:-:S05]  /*2b80*/  @!P1 IADD3 R11, PT, PT, -R10, 0x1, RZ ;  /* 0x000000010a0b9810 */ /* 0x000fca0007ffe1ff */
[----:B------:R3:W-:Y:S02]  /*2b90*/  @!P1 STG.E desc[UR6][R6.64], R11 ;  /* 0x0000000b06009986 */ /* 0x0007e4000c101906 */
.L_x_22:
[----:B------:R-:W-:Y:S05]  /*2ba0*/  BSYNC.RECONVERGENT B0 ;  /* 0x0000000000007941 */ /* 0x000fea0003800200 */
.L_x_21:
[----:B------:R-:W4:Y:S02]  /*2bb0*/  LDCU UR4, c[0x0][0x3e0] ;  /* 0x00007c00ff0477ac */ /* 0x000f240008000800 */
[----:B----4-:R-:W-:-:S04]  /*2bc0*/  ISETP.GE.AND P0, PT, R2, UR4, PT ;  /* 0x0000000402007c0c */ /* 0x010fc8000bf06270 */
[----:B------:R-:W-:-:S13]  /*2bd0*/  ISETP.GE.OR P0, PT, R0, R3, P0 ;  /* 0x000000030000720c */ /* 0x000fda0000706670 */
[----:B------:R-:W-:Y:S05]  /*2be0*/  @P0 EXIT ;  /* 0x000000000000094d */ /* 0x000fea0003800000 */
[----:B01----:R-:W0:Y:S01]  /*2bf0*/  LDC.64 R4, c[0x0][0x380] ;  /* 0x0000e000ff047b82 */ /* 0x003e220000000a00 */
[----:B---3--:R-:W-:-:S04]  /*2c00*/  IMAD R7, R2, R3, R0 ;  /* 0x0000000302077224 */ /* 0x008fc800078e0200 */
[----:B0-----:R-:W-:-:S03]  /*2c10*/  IMAD.WIDE R2, R7, 0x8, R4 ;  /* 0x0000000807027825 */ /* 0x001fc600078e0204 */
[----:B------:R-:W0:Y:S03]  /*2c20*/  LDC.64 R4, c[0x0][0x388] ;  /* 0x0000e200ff047b82 */ /* 0x000e260000000a00 */
[----:B------:R-:W3:Y:S01]  /*2c30*/  LDG.E R2, desc[UR6][R2.64+0x4] ;  /* 0x0000040602027981 */ /* 0x000ee2000c1e1900 */
[----:B0-----:R-:W-:Y:S01]  /*2c40*/  IMAD.WIDE R4, R7, 0x4, R4 ;  /* 0x0000000407047825 */ /* 0x001fe200078e0204 */
[----:B---3--:R-:W-:-:S04]  /*2c50*/  SHF.R.U32.HI R0, RZ, 0x1e, R2 ;  /* 0x0000001eff007819 */ /* 0x008fc80000011602 */
[----:B------:R-:W-:-:S04]  /*2c60*/  LOP3.LUT R0, R0, 0x2, RZ, 0xc0, !PT ;  /* 0x0000000200007812 */ /* 0x000fc800078ec0ff */
[----:B------:R-:W-:-:S05]  /*2c70*/  IADD3 R7, PT, PT, -R0, 0x1, RZ ;  /* 0x0000000100077810 */ /* 0x000fca0007ffe1ff */
[----:B------:R-:W-:Y:S01]  /*2c80*/  STG.E desc[UR6][R4.64], R7 ;  /* 0x0000000704007986 */ /* 0x000fe2000c101906 */
[----:B------:R-:W-:Y:S05]  /*2c90*/  EXIT ;  /* 0x000000000000794d */ /* 0x000fea0003800000 */
.L_x_51:
        /* <DEDUP_REMOVED lines=14> */
.L_x_137:


//--------------------- .text._Z16tsp_spin_averagePiPdiii --------------------------
	.section	.text._Z16tsp_spin_averagePiPdiii,"ax",@progbits
	.align	128
        .global         _Z16tsp_spin_averagePiPdiii
        .type           _Z16tsp_spin_averagePiPdiii,@function
        .size           _Z16tsp_spin_averagePiPdiii,(.L_x_133 - _Z16tsp_spin_averagePiPdiii)
        .other          _Z16tsp_spin_averagePiPdiii,@"STO_CUDA_ENTRY STV_DEFAULT"
_Z16tsp_spin_averagePiPdiii:
.text._Z16tsp_spin_averagePiPdiii:
[----:B------:R-:W-:Y:S01]  /*0000*/  LDC R1, c[0x0][0x37c] ;  /* 0x0000df00ff017b82 */ /* 0x000fe20000000800 */
[----:B------:R-:W0:Y:S07]  /*0010*/  S2R R5, SR_TID.Y ;  /* 0x0000000000057919 */ /* 0x000e2e0000002200 */
[----:B------:R-:W1:Y:S01]  /*0020*/  LDC R2, c[0x0][0x360] ;  /* 0x0000d800ff027b82 */ /* 0x000e620000000800 */
[----:B------:R-:W2:Y:S01]  /*0030*/  LDCU UR6, c[0x0][0x398] ;  /* 0x00007300ff0677ac */ /* 0x000ea20008000800 */
[----:B------:R-:W1:Y:S06]  /*0040*/  S2R R3, SR_TID.X ;  /* 0x0000000000037919 */ /* 0x000e6c0000002100 */
[----:B------:R-:W0:Y:S08]  /*0050*/  S2UR UR5, SR_CTAID.Y ;  /* 0x00000000000579c3 */ /* 0x000e300000002600 */
[----:B------:R-:W0:Y:S08]  /*0060*/  LDC R0, c[0x0][0x364] ;  /* 0x0000d900ff007b82 */ /* 0x000e300000000800 */
[----:B------:R-:W1:Y:S01]  /*0070*/  S2UR UR4, SR_CTAID.X ;  /* 0x00000000000479c3 */ /* 0x000e620000002500 */
[----:B0-----:R-:W-:-:S05]  /*0080*/  IMAD R0, R0, UR5, R5 ;  /* 0x0000000500007c24 */ /* 0x001fca000f8e0205 */
[----:B--2---:R-:W-:Y:S01]  /*0090*/  ISETP.GE.AND P0, PT, R0, UR6, PT ;  /* 0x0000000600007c0c */ /* 0x004fe2000bf06270 */
[----:B-1----:R-:W-:-:S05]  /*00a0*/  IMAD R2, R2, UR4, R3 ;  /* 0x0000000402027c24 */ /* 0x002fca000f8e0203 */
[----:B------:R-:W-:-:S13]  /*00b0*/  ISETP.GT.OR P0, PT, R2, RZ, P0 ;  /* 0x000000ff0200720c */ /* 0x000fda0000704670 */
[----:B------:R-:W-:Y:S05]  /*00c0*/  @P0 EXIT ;  /* 0x000000000000094d */ /* 0x000fea0003800000 */
[----:B------:R-:W0:Y:S01]  /*00d0*/  LDCU UR7, c[0x0][0x394] ;  /* 0x00007280ff0777ac */ /* 0x000e220008000800 */
[----:B------:R-:W-:Y:S01]  /*00e0*/  CS2R R14, SRZ ;  /* 0x00000000000e7805 */ /* 0x000fe2000001ff00 */
[----:B------:R-:W1:Y:S01]  /*00f0*/  LDCU.64 UR8, c[0x0][0x358] ;  /* 0x00006b00ff0877ac */ /* 0x000e620008000a00 */
[----:B0-----:R-:W-:-:S09]  /*0100*/  UISETP.GE.AND UP0, UPT, UR7, 0x1, UPT ;  /* 0x000000010700788c */ /* 0x001fd2000bf06270 */
[----:B-1----:R-:W-:Y:S05]  /*0110*/  BRA.U !UP0, `(.L_x_52) ;  /* 0x0000000908487547 */ /* 0x002fea000b800000 */
[----:B------:R-:W-:Y:S02]  /*0120*/  UISETP.GE.U32.AND UP1, UPT, UR7, 0x10, UPT ;  /* 0x000000100700788c */ /* 0x000fe4000bf26070 */
[----:B------:R-:W-:Y:S01]  /*0130*/  IMAD R2, R0, UR7, RZ ;  /* 0x0000000700027c24 */ /* 0x000fe2000f8e02ff */
[----:B------:R-:W-:Y:S01]  /*0140*/  ULOP3.LUT UR5, UR7, 0xf, URZ, 0xc0, !UPT ;  /* 0x0000000f07057892 */ /* 0x000fe2000f8ec0ff */
[----:B------:R-:W-:Y:S01]  /*0150*/  CS2R R14, SRZ ;  /* 0x00000000000e7805 */ /* 0x000fe2000001ff00 */
[----:B------:R-:W-:Y:S02]  /*0160*/  UMOV UR4, URZ ;  /* 0x000000ff00047c82 */ /* 0x000fe40008000000 */
[----:B------:R-:W-:Y:S02]  /*0170*/  UISETP.NE.AND UP0, UPT, UR5, URZ, UPT ;  /* 0x000000ff0500728c */ /* 0x000fe4000bf05270 */
[----:B------:R-:W-:Y:S09]  /*0180*/  BRA.U !UP1, `(.L_x_53) ;  /* 0x0000000109f07547 */ /* 0x000ff2000b800000 */
[----:B------:R-:W0:Y:S01]  /*0190*/  LDC.64 R4, c[0x0][0x380] ;  /* 0x0000e000ff047b82 */ /* 0x000e220000000a00 */
[----:B------:R-:W-:Y:S01]  /*01a0*/  ULOP3.LUT UR4, UR7, 0x7ffffff0, URZ, 0xc0, !UPT ;  /* 0x7ffffff007047892 */ /* 0x000fe2000f8ec0ff */
[----:B------:R-:W-:-:S03]  /*01b0*/  CS2R R14, SRZ ;  /* 0x00000000000e7805 */ /* 0x000fc6000001ff00 */
[----:B------:R-:W-:Y:S01]  /*01c0*/  UIADD3 UR6, UPT, UPT, -UR4, URZ, URZ ;  /* 0x000000ff04067290 */ /* 0x000fe2000fffe1ff */
[----:B0-----:R-:W-:-:S03]  /*01d0*/  IMAD.WIDE.U32 R4, R2, 0x4, R4 ;  /* 0x0000000402047825 */ /* 0x001fc600078e0004 */
[----:B------:R-:W-:-:S05]  /*01e0*/  IADD3 R12, P0, PT, R4, 0x20, RZ ;  /* 0x00000020040c7810 */ /* 0x000fca0007f1e0ff */
[----:B------:R-:W-:-:S08]  /*01f0*/  IMAD.X R13, RZ, RZ, R5, P0 ;  /* 0x000000ffff0d7224 */ /* 0x000fd000000e0605 */
.L_x_54:
[----:B------:R-:W2:Y:S04]  /*0200*/  LDG.E R24, desc[UR8][R12.64+-0x20] ;  /* 0xffffe0080c187981 */ /* 0x000ea8000c1e1900 */
[----:B------:R-:W3:Y:S04]  /*0210*/  LDG.E R25, desc[UR8][R12.64+-0x1c] ;  /* 0xffffe4080c197981 */ /* 0x000ee8000c1e1900 */
[----:B------:R-:W4:Y:S04]  /*0220*/  LDG.E R26, desc[UR8][R12.64+-0x18] ;  /* 0xffffe8080c1a7981 */ /* 0x000f28000c1e1900 */
[----:B------:R-:W5:Y:S04]  /*0230*/  LDG.E R23, desc[UR8][R12.64+-0x14] ;  /* 0xffffec080c177981 */ /* 0x000f68000c1e1900 */
        /* <DEDUP_REMOVED lines=11> */
[----:B------:R0:W5:Y:S01]  /*02f0*/  LDG.E R22, desc[UR8][R12.64+0x1c] ;  /* 0x00001c080c167981 */ /* 0x000162000c1e1900 */
[----:B------:R-:W-:-:S04]  /*0300*/  UIADD3 UR6, UPT, UPT, UR6, 0x10, URZ ;  /* 0x0000001006067890 */ /* 0x000fc8000fffe0ff */
[----:B------:R-:W-:Y:S01]  /*0310*/  UISETP.NE.AND UP1, UPT, UR6, URZ, UPT ;  /* 0x000000ff0600728c */ /* 0x000fe2000bf25270 */
[----:B0-----:R-:W-:-:S05]  /*0320*/  IADD3 R12, P0, PT, R12, 0x40, RZ ;  /* 0x000000400c0c7810 */ /* 0x001fca0007f1e0ff */
[----:B------:R-:W-:Y:S01]  /*0330*/  IMAD.X R13, RZ, RZ, R13, P0 ;  /* 0x000000ffff0d7224 */ /* 0x000fe200000e060d */
[----:B--2---:R-:W0:Y:S08]  /*0340*/  I2F.F64 R18, R24 ;  /* 0x0000001800127312 */ /* 0x004e300000201c00 */
[----:B---3--:R-:W1:Y:S01]  /*0350*/  I2F.F64 R16, R25 ;  /* 0x0000001900107312 */ /* 0x008e620000201c00 */
[----:B0-----:R-:W-:-:S07]  /*0360*/  DADD R18, R18, R14 ;  /* 0x0000000012127229 */ /* 0x001fce000000000e */
[----:B----4-:R-:W0:Y:S01]  /*0370*/  I2F.F64 R14, R26 ;  /* 0x0000001a000e7312 */ /* 0x010e220000201c00 */
[----:B-1----:R-:W-:-:S07]  /*0380*/  DADD R16, R18, R16 ;  /* 0x0000000012107229 */ /* 0x002fce0000000010 */
[----:B-----5:R-:W1:Y:S01]  /*0390*/  I2F.F64 R18, R23 ;  /* 0x0000001700127312 */ /* 0x020e620000201c00 */
[----:B0-----:R-:W-:-:S07]  /*03a0*/  DADD R14, R16, R14 ;  /* 0x00000000100e7229 */ /* 0x001fce000000000e */
[----:B------:R-:W0:Y:S01]  /*03b0*/  I2F.F64 R16, R3 ;  /* 0x0000000300107312 */ /* 0x000e220000201c00 */
[----:B-1----:R-:W-:-:S07]  /*03c0*/  DADD R14, R14, R18 ;  /* 0x000000000e0e7229 */ /* 0x002fce0000000012 */
[----:B------:R-:W1:Y:S01]  /*03d0*/  I2F.F64 R18, R4 ;  /* 0x0000000400127312 */ /* 0x000e620000201c00 */
[----:B0-----:R-:W-:-:S07]  /*03e0*/  DADD R14, R14, R16 ;  /* 0x000000000e0e7229 */ /* 0x001fce0000000010 */
[----:B------:R-:W0:Y:S01]  /*03f0*/  I2F.F64 R16, R5 ;  /* 0x0000000500107312 */ /* 0x000e220000201c00 */
[----:B-1----:R-:W-:-:S07]  /*0400*/  DADD R14, R14, R18 ;  /* 0x000000000e0e7229 */ /* 0x002fce0000000012 */
[----:B------:R-:W1:Y:S01]  /*0410*/  I2F.F64 R18, R6 ;  /* 0x0000000600127312 */ /* 0x000e620000201c00 */
[----:B0-----:R-:W-:-:S07]  /*0420*/  DADD R16, R14, R16 ;  /* 0x000000000e107229 */ /* 0x001fce0000000010 */
[----:B------:R-:W-:Y:S01]  /*0430*/  I2F.F64 R4, R11 ;  /* 0x0000000b00047312 */ /* 0x000fe20000201c00 */
[----:B-1----:R-:W-:-:S07]  /*0440*/  DADD R16, R16, R18 ;  /* 0x0000000010107229 */ /* 0x002fce0000000012 */
[----:B------:R-:W0:Y:S08]  /*0450*/  I2F.F64 R14, R7 ;  /* 0x00000007000e7312 */ /* 0x000e300000201c00 */
        /* <DEDUP_REMOVED lines=9> */
[----:B------:R-:W0:Y:S01]  /*04f0*/  I2F.F64 R16, R20 ;  /* 0x0000001400107312 */ /* 0x000e220000201c00 */
[----:B------:R-:W-:-:S08]  /*0500*/  DADD R4, R14, R4 ;  /* 0x000000000e047229 */ /* 0x000fd00000000004 */
[----:B0-----:R-:W-:-:S08]  /*0510*/  DADD R4, R4, R16 ;  /* 0x0000000004047229 */ /* 0x001fd00000000010 */
[----:B------:R-:W-:-:S08]  /*0520*/  DADD R4, R4, R6 ;  /* 0x0000000004047229 */ /* 0x000fd00000000006 */
[----:B------:R-:W-:Y:S01]  /*0530*/  DADD R14, R4, R22 ;  /* 0x00000000040e7229 */ /* 0x000fe20000000016 */
[----:B------:R-:W-:Y:S10]  /*0540*/  BRA.U UP1, `(.L_x_54) ;  /* 0xfffffffd012c7547 */ /* 0x000ff4000b83ffff */
.L_x_53:
[----:B------:R-:W-:Y:S05]  /*0550*/  BRA.U !UP0, `(.L_x_52) ;  /* 0x0000000508387547 */ /* 0x000fea000b800000 */
[----:B------:R-:W-:Y:S02]  /*0560*/  UISETP.GE.U32.AND UP0, UPT, UR5, 0x8, UPT ;  /* 0x000000080500788c */ /* 0x000fe4000bf06070 */
[----:B------:R-:W-:-:S04]  /*0570*/  ULOP3.LUT UR6, UR7, 0x7, URZ, 0xc0, !UPT ;  /* 0x0000000707067892 */ /* 0x000fc8000f8ec0ff */
[----:B------:R-:W-:-:S03]  /*0580*/  UISETP.NE.AND UP1, UPT, UR6, URZ, UPT ;  /* 0x000000ff0600728c */ /* 0x000fc6000bf25270 */
[----:B------:R-:W-:Y:S08]  /*0590*/  BRA.U !UP0, `(.L_x_55) ;  /* 0x0000000108847547 */ /* 0x000ff0000b800000 */
[----:B------:R-:W0:Y:S01]  /*05a0*/  LDC.64 R6, c[0x0][0x380] ;  /* 0x0000e000ff067b82 */ /* 0x000e220000000a00 */
[----:B------:R-:W1:Y:S01]  /*05b0*/  LDCU.64 UR10, c[0x0][0x380] ;  /* 0x00007000ff0a77ac */ /* 0x000e620008000a00 */
[C---:B------:R-:W-:Y:S01]  /*05c0*/  VIADD R3, R2.reuse, UR4 ;  /* 0x0000000402037c36 */ /* 0x040fe20008000000 */
[----:B------:R-:W-:-:S03]  /*05d0*/  IADD3 R4, P0, PT, R2, UR4, RZ ;  /* 0x0000000402047c10 */ /* 0x000fc6000ff1e0ff */
[----:B0-----:R-:W-:-:S04]  /*05e0*/  IMAD.WIDE.U32 R6, R3, 0x4, R6 ;  /* 0x0000000403067825 */ /* 0x001fc800078e0006 */
[----:B------:R-:W-:Y:S01]  /*05f0*/  IMAD.X R3, RZ, RZ, RZ, P0 ;  /* 0x000000ffff037224 */ /* 0x000fe200000e06ff */
[C---:B-1----:R-:W-:Y:S01]  /*0600*/  LEA R10, P0, R4.reuse, UR10, 0x2 ;  /* 0x0000000a040a7c11 */ /* 0x042fe2000f8010ff */
[----:B------:R-:W2:Y:S03]  /*0610*/  LDG.E R16, desc[UR8][R6.64] ;  /* 0x0000000806107981 */ /* 0x000ea6000c1e1900 */
[----:B------:R-:W-:-:S05]  /*0620*/  LEA.HI.X R11, R4, UR11, R3, 0x2, P0 ;  /* 0x0000000b040b7c11 */ /* 0x000fca00080f1403 */
[----:B------:R-:W3:Y:S04]  /*0630*/  LDG.E R17, desc[UR8][R10.64+0x4] ;  /* 0x000004080a117981 */ /* 0x000ee8000c1e1900 */
[----:B------:R-:W4:Y:S04]  /*0640*/  LDG.E R18, desc[UR8][R10.64+0x8] ;  /* 0x000008080a127981 */ /* 0x000f28000c1e1900 */
[----:B------:R-:W5:Y:S04]  /*0650*/  LDG.E R19, desc[UR8][R10.64+0xc] ;  /* 0x00000c080a137981 */ /* 0x000f68000c1e1900 */
[----:B------:R-:W5:Y:S04]  /*0660*/  LDG.E R20, desc[UR8][R10.64+0x10] ;  /* 0x000010080a147981 */ /* 0x000f68000c1e1900 */
[----:B------:R-:W5:Y:S04]  /*0670*/  LDG.E R5, desc[UR8][R10.64+0x14] ;  /* 0x000014080a057981 */ /* 0x000f68000c1e1900 */
[----:B------:R-:W5:Y:S04]  /*0680*/  LDG.E R3, desc[UR8][R10.64+0x18] ;  /* 0x000018080a037981 */ /* 0x000f68000c1e1900 */
[----:B------:R-:W5:Y:S01]  /*0690*/  LDG.E R4, desc[UR8][R10.64+0x1c] ;  /* 0x00001c080a047981 */ /* 0x000f62000c1e1900 */
[----:B------:R-:W-:Y:S01]  /*06a0*/  UIADD3 UR4, UPT, UPT, UR4, 0x8, URZ ;  /* 0x0000000804047890 */ /* 0x000fe2000fffe0ff */
        /* <DEDUP_REMOVED lines=9> */
[----:B------:R-:W-:Y:S01]  /*0740*/  I2F.F64 R14, R4 ;  /* 0x00000004000e7312 */ /* 0x000fe20000201c00 */
[----:B0-----:R-:W-:-:S07]  /*0750*/  DADD R6, R6, R8 ;  /* 0x0000000006067229 */ /* 0x001fce0000000008 */
[----:B------:R-:W0:Y:S08]  /*0760*/  I2F.F64 R12, R5 ;  /* 0x00000005000c7312 */ /* 0x000e300000201c00 */
[----:B------:R-:W1:Y:S01]  /*0770*/  I2F.F64 R8, R3 ;  /* 0x0000000300087312 */ /* 0x000e620000201c00 */
[----:B0-----:R-:W-:-:S08]  /*0780*/  DADD R6, R6, R12 ;  /* 0x0000000006067229 */ /* 0x001fd0000000000c */
[----:B-1----:R-:W-:-:S08]  /*0790*/  DADD R6, R6, R8 ;  /* 0x0000000006067229 */ /* 0x002fd00000000008 */
[----:B------:R-:W-:-:S11]  /*07a0*/  DADD R14, R6, R14 ;  /* 0x00000000060e7229 */ /* 0x000fd6000000000e */
.L_x_55:
        /* <DEDUP_REMOVED lines=24> */
[----:B0-----:R-:W-:-:S08]  /*0930*/  DADD R6, R6, R12 ;  /* 0x0000000006067229 */ /* 0x001fd0000000000c */
[----:B-1----:R-:W-:-:S11]  /*0940*/  DADD R14, R6, R14 ;  /* 0x00000000060e7229 */ /* 0x002fd6000000000e */
.L_x_56:
[----:B------:R-:W-:Y:S05]  /*0950*/  BRA.U !UP1, `(.L_x_52) ;  /* 0x0000000109387547 */ /* 0x000fea000b800000 */
[----:B------:R-:W0:Y:S01]  /*0960*/  LDC.64 R4, c[0x0][0x380] ;  /* 0x0000e000ff047b82 */ /* 0x000e220000000a00 */
[----:B------:R-:W-:Y:S01]  /*0970*/  VIADD R3, R2, UR4 ;  /* 0x0000000402037c36 */ /* 0x000fe20008000000 */
[----:B------:R-:W-:-:S03]  /*0980*/  UIADD3 UR5, UPT, UPT, -UR5, URZ, URZ ;  /* 0x000000ff05057290 */ /* 0x000fc6000fffe1ff */
[----:B0-----:R-:W-:-:S04]  /*0990*/  IMAD.WIDE.U32 R2, R3, 0x4, R4 ;  /* 0x0000000403027825 */ /* 0x001fc800078e0004 */
[----:B------:R-:W-:Y:S02]  /*09a0*/  IMAD.MOV.U32 R4, RZ, RZ, R2 ;  /* 0x000000ffff047224 */ /* 0x000fe400078e0002 */
[----:B------:R-:W-:-:S07]  /*09b0*/  IMAD.MOV.U32 R5, RZ, RZ, R3 ;  /* 0x000000ffff057224 */ /* 0x000fce00078e0003 */
.L_x_57:
[----:B------:R0:W2:Y:S01]  /*09c0*/  LDG.E R2, desc[UR8][R4.64] ;  /* 0x0000000804027981 */ /* 0x0000a2000c1e1900 */
[----:B------:R-:W-:-:S04]  /*09d0*/  UIADD3 UR5, UPT, UPT, UR5, 0x1, URZ ;  /* 0x0000000105057890 */ /* 0x000fc8000fffe0ff */
[----:B------:R-:W-:Y:S01]  /*09e0*/  UISETP.NE.AND UP0, UPT, UR5, URZ, UPT ;  /* 0x000000ff0500728c */ /* 0x000fe2000bf05270 */
[----:B0-----:R-:W-:-:S05]  /*09f0*/  IADD3 R4, P0, PT, R4, 0x4, RZ ;  /* 0x0000000404047810 */ /* 0x001fca0007f1e0ff */
[----:B------:R-:W-:Y:S01]  /*0a00*/  IMAD.X R5, RZ, RZ, R5, P0 ;  /* 0x000000ffff057224 */ /* 0x000fe200000e0605 */
[----:B--2---:R-:W0:Y:S02]  /*0a10*/  I2F.F64 R2, R2 ;  /* 0x0000000200027312 */ /* 0x004e240000201c00 */
[----:B0-----:R-:W-:Y:S01]  /*0a20*/  DADD R14, R2, R14 ;  /* 0x00000000020e7229 */ /* 0x001fe2000000000e */
[----:B------:R-:W-:Y:S10]  /*0a30*/  BRA.U UP0, `(.L_x_57) ;  /* 0xfffffffd00e07547 */ /* 0x000ff4000b83ffff */
.L_x_52:
[----:B------:R-:W0:Y:S01]  /*0a40*/  I2F.F64 R6, UR7 ;  /* 0x0000000700067d12 */ /* 0x000e220008201c00 */
[----:B------:R-:W-:Y:S01]  /*0a50*/  IMAD.MOV.U32 R2, RZ, RZ, 0x1 ;  /* 0x00000001ff027424 */ /* 0x000fe200078e00ff */
[----:B------:R-:W-:Y:S01]  /*0a60*/  FSETP.GEU.AND P1, PT, |R15|, 6.5827683646048100446e-37, PT ;  /* 0x036000000f00780b */ /* 0x000fe20003f2e200 */
[----:B------:R-:W-:Y:S05]  /*0a70*/  BSSY.RECONVERGENT B0, `(.L_x_58) ;  /* 0x0000011000007945 */ /* 0x000fea0003800200 */
[----:B0-----:R-:W0:Y:S02]  /*0a80*/  MUFU.RCP64H R3, R7 ;  /* 0x0000000700037308 */ /* 0x001e240000001800 */
        /* <DEDUP_REMOVED lines=12> */
[----:B------:R-:W-:Y:S01]  /*0b50*/  MOV R10, 0xb80 ;  /* 0x00000b80000a7802 */ /* 0x000fe20000000f00 */
[----:B------:R-:W-:-:S07]  /*0b60*/  IMAD.MOV.U32 R5, RZ, RZ, R15 ;  /* 0x000000ffff057224 */ /* 0x000fce00078e000f */
[----:B------:R-:W-:Y:S05]  /*0b70*/  CALL.REL.NOINC `($__internal_1_$__cuda_sm20_div_rn_f64_full) ;  /* 0x0000000000147944 */ /* 0x000fea0003c00000 */
.L_x_59:
[----:B------:R-:W-:Y:S05]  /*0b80*/  BSYNC.RECONVERGENT B0 ;  /* 0x0000000000007941 */ /* 0x000fea0003800200 */
.L_x_58:
[----:B------:R-:W0:Y:S02]  /*0b90*/  LDC.64 R4, c[0x0][0x388] ;  /* 0x0000e200ff047b82 */ /* 0x000e240000000a00 */
[----:B0-----:R-:W-:-:S05]  /*0ba0*/  IMAD.WIDE.U32 R4, R0, 0x8, R4 ;  /* 0x0000000800047825 */ /* 0x001fca00078e0004 */
[----:B------:R-:W-:Y:S01]  /*0bb0*/  STG.E.64 desc[UR8][R4.64], R2 ;  /* 0x0000000204007986 */ /* 0x000fe2000c101b08 */
[----:B------:R-:W-:Y:S05]  /*0bc0*/  EXIT ;  /* 0x000000000000794d */ /* 0x000fea0003800000 */
        .weak           $__internal_1_$__cuda_sm20_div_rn_f64_full
        .type           $__internal_1_$__cuda_sm20_div_rn_f64_full,@function
        .size           $__internal_1_$__cuda_sm20_div_rn_f64_full,(.L_x_133 - $__internal_1_$__cuda_sm20_div_rn_f64_full)
$__internal_1_$__cuda_sm20_div_rn_f64_full:
[C---:B------:R-:W-:Y:S01]  /*0bd0*/  FSETP.GEU.AND P0, PT, |R7|.reuse, 1.469367938527859385e-39, PT ;  /* 0x001000000700780b */ /* 0x040fe20003f0e200 */
[----:B------:R-:W-:Y:S01]  /*0be0*/  IMAD.MOV.U32 R16, RZ, RZ, 0x1 ;  /* 0x00000001ff107424 */ /* 0x000fe200078e00ff */
[----:B------:R-:W-:Y:S01]  /*0bf0*/  LOP3.LUT R2, R7, 0x800fffff, RZ, 0xc0, !PT ;  /* 0x800fffff07027812 */ /* 0x000fe200078ec0ff */
[----:B------:R-:W-:Y:S01]  /*0c00*/  BSSY.RECONVERGENT B1, `(.L_x_60) ;  /* 0x0000055000017945 */ /* 0x000fe20003800200 */
[C---:B------:R-:W-:Y:S02]  /*0c10*/  FSETP.GEU.AND P2, PT, |R5|.reuse, 1.469367938527859385e-39, PT ;  /* 0x001000000500780b */ /* 0x040fe40003f4e200 */
[----:B------:R-:W-:Y:S01]  /*0c20*/  LOP3.LUT R3, R2, 0x3ff00000, RZ, 0xfc, !PT ;  /* 0x3ff0000002037812 */ /* 0x000fe200078efcff */
[----:B------:R-:W-:Y:S01]  /*0c30*/  IMAD.MOV.U32 R2, RZ, RZ, R6 ;  /* 0x000000ffff027224 */ /* 0x000fe200078e0006 */
[----:B------:R-:W-:Y:S02]  /*0c40*/  LOP3.LUT R11, R5, 0x7ff00000, RZ, 0xc0, !PT ;  /* 0x7ff00000050b7812 */ /* 0x000fe400078ec0ff */
[----:B------:R-:W-:-:S03]  /*0c50*/  LOP3.LUT R14, R7, 0x7ff00000, RZ, 0xc0, !PT ;  /* 0x7ff00000070e7812 */ /* 0x000fc600078ec0ff */
[----:B------:R-:W-:Y:S01]  /*0c60*/  @!P0 DMUL R2, R6, 8.98846567431157953865e+307 ;  /* 0x7fe0000006028828 */ /* 0x000fe20000000000 */
[----:B------:R-:W-:-:S03]  /*0c70*/  ISETP.GE.U32.AND P1, PT, R11, R14, PT ;  /* 0x0000000e0b00720c */ /* 0x000fc60003f26070 */
[----:B------:R-:W-:Y:S01]  /*0c80*/  @!P2 LOP3.LUT R12, R7, 0x7ff00000, RZ, 0xc0, !PT ;  /* 0x7ff00000070ca812 */ /* 0x000fe200078ec0ff */
[----:B------:R-:W-:Y:S01]  /*0c90*/  @!P2 IMAD.MOV.U32 R18, RZ, RZ, RZ ;  /* 0x000000ffff12a224 */ /* 0x000fe200078e00ff */
[----:B------:R-:W0:Y:S02]  /*0ca0*/  MUFU.RCP64H R17, R3 ;  /* 0x0000000300117308 */ /* 0x000e240000001800 */
[----:B------:R-:W-:Y:S01]  /*0cb0*/  @!P2 ISETP.GE.U32.AND P3, PT, R11, R12, PT ;  /* 0x0000000c0b00a20c */ /* 0x000fe20003f66070 */
[----:B------:R-:W-:-:S05]  /*0cc0*/  IMAD.MOV.U32 R12, RZ, RZ, 0x1ca00000 ;  /* 0x1ca00000ff0c7424 */ /* 0x000fca00078e00ff */
[----:B------:R-:W-:-:S04]  /*0cd0*/  @!P2 SEL R13, R12, 0x63400000, !P3 ;  /* 0x634000000c0da807 */ /* 0x000fc80005800000 */
[----:B------:R-:W-:-:S04]  /*0ce0*/  @!P2 LOP3.LUT R13, R13, 0x80000000, R5, 0xf8, !PT ;  /* 0x800000000d0da812 */ /* 0x000fc800078ef805 */
[----:B------:R-:W-:Y:S01]  /*0cf0*/  @!P2 LOP3.LUT R19, R13, 0x100000, RZ, 0xfc, !PT ;  /* 0x001000000d13a812 */ /* 0x000fe200078efcff */
[----:B0-----:R-:W-:-:S08]  /*0d00*/  DFMA R8, R16, -R2, 1 ;  /* 0x3ff000001008742b */ /* 0x001fd00000000802 */
[----:B------:R-:W-:-:S08]  /*0d10*/  DFMA R8, R8, R8, R8 ;  /* 0x000000080808722b */ /* 0x000fd00000000008 */
[----:B------:R-:W-:Y:S01]  /*0d20*/  DFMA R16, R16, R8, R16 ;  /* 0x000000081010722b */ /* 0x000fe20000000010 */
[----:B------:R-:W-:Y:S01]  /*0d30*/  SEL R9, R12, 0x63400000, !P1 ;  /* 0x634000000c097807 */ /* 0x000fe20004800000 */
[----:B------:R-:W-:-:S03]  /*0d40*/  IMAD.MOV.U32 R8, RZ, RZ, R4 ;  /* 0x000000ffff087224 */ /* 0x000fc600078e0004 */
[----:B------:R-:W-:-:S03]  /*0d50*/  LOP3.LUT R9, R9, 0x800fffff, R5, 0xf8, !PT ;  /* 0x800fffff09097812 */ /* 0x000fc600078ef805 */
[----:B------:R-:W-:-:S03]  /*0d60*/  DFMA R20, R16, -R2, 1 ;  /* 0x3ff000001014742b */ /* 0x000fc60000000802 */
[----:B------:R-:W-:-:S05]  /*0d70*/  @!P2 DFMA R8, R8, 2, -R18 ;  /* 0x400000000808a82b */ /* 0x000fca0000000812 */
[----:B------:R-:W-:Y:S01]  /*0d80*/  DFMA R16, R16, R20, R16 ;  /* 0x000000141010722b */ /* 0x000fe20000000010 */
[----:B------:R-:W-:Y:S02]  /*0d90*/  IMAD.MOV.U32 R21, RZ, RZ, R11 ;  /* 0x000000ffff157224 */ /* 0x000fe400078e000b */
[----:B------:R-:W-:Y:S01]  /*0da0*/  IMAD.MOV.U32 R20, RZ, RZ, R14 ;  /* 0x000000ffff147224 */ /* 0x000fe200078e000e */
[----:B------:R-:W-:Y:S02]  /*0db0*/  @!P0 LOP3.LUT R20, R3, 0x7ff00000, RZ, 0xc0, !PT ;  /* 0x7ff0000003148812 */ /* 0x000fe400078ec0ff */
[----:B------:R-:W-:Y:S02]  /*0dc0*/  @!P2 LOP3.LUT R21, R9, 0x7ff00000, RZ, 0xc0, !PT ;  /* 0x7ff000000915a812 */ /* 0x000fe400078ec0ff */
[----:B------:R-:W-:Y:S01]  /*0dd0*/  DMUL R18, R16, R8 ;  /* 0x0000000810127228 */ /* 0x000fe20000000000 */
[----:B------:R-:W-:Y:S02]  /*0de0*/  VIADD R22, R20, 0xffffffff ;  /* 0xffffffff14167836 */ /* 0x000fe40000000000 */
[----:B------:R-:W-:-:S05]  /*0df0*/  VIADD R13, R21, 0xffffffff ;  /* 0xffffffff150d7836 */ /* 0x000fca0000000000 */
[----:B------:R-:W-:Y:S01]  /*0e00*/  DFMA R14, R18, -R2, R8 ;  /* 0x80000002120e722b */ /* 0x000fe20000000008 */
[----:B------:R-:W-:-:S04]  /*0e10*/  ISETP.GT.U32.AND P0, PT, R13, 0x7feffffe, PT ;  /* 0x7feffffe0d00780c */ /* 0x000fc80003f04070 */
[----:B------:R-:W-:-:S03]  /*0e20*/  ISETP.GT.U32.OR P0, PT, R22, 0x7feffffe, P0 ;  /* 0x7feffffe1600780c */ /* 0x000fc60000704470 */
[----:B------:R-:W-:-:S10]  /*0e30*/  DFMA R14, R16, R14, R18 ;  /* 0x0000000e100e722b */ /* 0x000fd40000000012 */
[----:B------:R-:W-:Y:S05]  /*0e40*/  @P0 BRA `(.L_x_61) ;  /* 0x00000000006c0947 */ /* 0x000fea0003800000 */
[----:B------:R-:W-:-:S04]  /*0e50*/  LOP3.LUT R16, R7, 0x7ff00000, RZ, 0xc0, !PT ;  /* 0x7ff0000007107812 */ /* 0x000fc800078ec0ff */
[CC--:B------:R-:W-:Y:S02]  /*0e60*/  VIADDMNMX R4, R11.reuse, -R16.reuse, 0xb9600000, !PT ;  /* 0xb96000000b047446 */ /* 0x0c0fe40007800910 */
[----:B------:R-:W-:Y:S02]  /*0e70*/  ISETP.GE.U32.AND P0, PT, R11, R16, PT ;  /* 0x000000100b00720c */ /* 0x000fe40003f06070 */
[----:B------:R-:W-:Y:S02]  /*0e80*/  VIMNMX R4, PT, PT, R4, 0x46a00000, PT ;  /* 0x46a0000004047848 */ /* 0x000fe40003fe0100 */
[----:B------:R-:W-:-:S05]  /*0e90*/  SEL R11, R12, 0x63400000, !P0 ;  /* 0x634000000c0b7807 */ /* 0x000fca0004000000 */
[----:B------:R-:W-:Y:S02]  /*0ea0*/  IMAD.IADD R11, R4, 0x1, -R11 ;  /* 0x00000001040b7824 */ /* 0x000fe400078e0a0b */
[----:B------:R-:W-:Y:S02]  /*0eb0*/  IMAD.MOV.U32 R4, RZ, RZ, RZ ;  /* 0x000000ffff047224 */ /* 0x000fe400078e00ff */
[----:B------:R-:W-:-:S06]  /*0ec0*/  VIADD R5, R11, 0x7fe00000 ;  /* 0x7fe000000b057836 */ /* 0x000fcc0000000000 */
[----:B------:R-:W-:-:S10]  /*0ed0*/  DMUL R12, R14, R4 ;  /* 0x000000040e0c7228 */ /* 0x000fd40000000000 */
[----:B------:R-:W-:-:S13]  /*0ee0*/  FSETP.GTU.AND P0, PT, |R13|, 1.469367938527859385e-39, PT ;  /* 0x001000000d00780b */ /* 0x000fda0003f0c200 */
[----:B------:R-:W-:Y:S05]  /*0ef0*/  @P0 BRA `(.L_x_62) ;  /* 0x0000000000940947 */ /* 0x000fea0003800000 */
[----:B------:R-:W-:Y:S01]  /*0f00*/  DFMA R2, R14, -R2, R8 ;  /* 0x800000020e02722b */ /* 0x000fe20000000008 */
[----:B------:R-:W-:-:S09]  /*0f10*/  IMAD.MOV.U32 R4, RZ, RZ, RZ ;  /* 0x000000ffff047224 */ /* 0x000fd200078e00ff */
[C---:B------:R-:W-:Y:S02]  /*0f20*/  FSETP.NEU.AND P0, PT, R3.reuse, RZ, PT ;  /* 0x000000ff0300720b */ /* 0x040fe40003f0d000 */
[----:B------:R-:W-:-:S04]  /*0f30*/  LOP3.LUT R7, R3, 0x80000000, R7, 0x48, !PT ;  /* 0x8000000003077812 */ /* 0x000fc800078e4807 */
[----:B------:R-:W-:-:S07]  /*0f40*/  LOP3.LUT R5, R7, R5, RZ, 0xfc, !PT ;  /* 0x0000000507057212 */ /* 0x000fce00078efcff */
[----:B------:R-:W-:Y:S05]  /*0f50*/  @!P0 BRA `(.L_x_62) ;  /* 0x00000000007c8947 */ /* 0x000fea0003800000 */
[----:B------:R-:W-:Y:S01]  /*0f60*/  IMAD.MOV R3, RZ, RZ, -R11 ;  /* 0x000000ffff037224 */ /* 0x000fe200078e0a0b */
[----:B------:R-:W-:Y:S01]  /*0f70*/  DMUL.RP R4, R14, R4 ;  /* 0x000000040e047228 */ /* 0x000fe20000008000 */
[----:B------:R-:W-:-:S06]  /*0f80*/  IMAD.MOV.U32 R2, RZ, RZ, RZ ;  /* 0x000000ffff027224 */ /* 0x000fcc00078e00ff */
[----:B------:R-:W-:-:S03]  /*0f90*/  DFMA R2, R12, -R2, R14 ;  /* 0x800000020c02722b */ /* 0x000fc6000000000e */
[----:B------:R-:W-:-:S03]  /*0fa0*/  LOP3.LUT R7, R5, R7, RZ, 0x3c, !PT ;  /* 0x0000000705077212 */ /* 0x000fc600078e3cff */
[----:B------:R-:W-:-:S04]  /*0fb0*/  IADD3 R2, PT, PT, -R11, -0x43300000, RZ ;  /* 0xbcd000000b027810 */ /* 0x000fc80007ffe1ff */
[----:B------:R-:W-:-:S04]  /*0fc0*/  FSETP.NEU.AND P0, PT, |R3|, R2, PT ;  /* 0x000000020300720b */ /* 0x000fc80003f0d200 */
[----:B------:R-:W-:Y:S02]  /*0fd0*/  FSEL R12, R4, R12, !P0 ;  /* 0x0000000c040c7208 */ /* 0x000fe40004000000 */
[----:B------:R-:W-:Y:S01]  /*0fe0*/  FSEL R13, R7, R13, !P0 ;  /* 0x0000000d070d7208 */ /* 0x000fe20004000000 */
[----:B------:R-:W-:Y:S06]  /*0ff0*/  BRA `(.L_x_62) ;  /* 0x0000000000547947 */ /* 0x000fec0003800000 */
.L_x_61:
        /* <DEDUP_REMOVED lines=12> */
[----:B------:R-:W-:Y:S02]  /*10c0*/  @!P0 IMAD.MOV.U32 R12, RZ, RZ, RZ ;  /* 0x000000ffff0c8224 */ /* 0x000fe400078e00ff */
[----:B------:R-:W-:Y:S02]  /*10d0*/  @P0 IMAD.MOV.U32 R12, RZ, RZ, RZ ;  /* 0x000000ffff0c0224 */ /* 0x000fe400078e00ff */
[----:B------:R-:W-:Y:S01]  /*10e0*/  @P0 IMAD.MOV.U32 R13, RZ, RZ, R2 ;  /* 0x000000ffff0d0224 */ /* 0x000fe200078e0002 */
[----:B------:R-:W-:Y:S06]  /*10f0*/  BRA `(.L_x_62) ;  /* 0x0000000000147947 */ /* 0x000fec0003800000 */
.L_x_64:
[----:B------:R-:W-:Y:S01]  /*1100*/  LOP3.LUT R13, R7, 0x80000, RZ, 0xfc, !PT ;  /* 0x00080000070d7812 */ /* 0x000fe200078efcff */
[----:B------:R-:W-:Y:S01]  /*1110*/  IMAD.MOV.U32 R12, RZ, RZ, R6 ;  /* 0x000000ffff0c7224 */ /* 0x000fe200078e0006 */
[----:B------:R-:W-:Y:S06]  /*1120*/  BRA `(.L_x_62) ;  /* 0x0000000000087947 */ /* 0x000fec0003800000 */
.L_x_63:
[----:B------:R-:W-:Y:S01]  /*1130*/  LOP3.LUT R13, R5, 0x80000, RZ, 0xfc, !PT ;  /* 0x00080000050d7812 */ /* 0x000fe200078efcff */
[----:B------:R-:W-:-:S07]  /*1140*/  IMAD.MOV.U32 R12, RZ, RZ, R4 ;  /* 0x000000ffff0c7224 */ /* 0x000fce00078e0004 */
.L_x_62:
[----:B------:R-:W-:Y:S05]  /*1150*/  BSYNC.RECONVERGENT B1 ;  /* 0x0000000000017941 */ /* 0x000fea0003800200 */
.L_x_60:
[----:B------:R-:W-:Y:S02]  /*1160*/  IMAD.MOV.U32 R11, RZ, RZ, 0x0 ;  /* 0x00000000ff0b7424 */ /* 0x000fe400078e00ff */
[----:B------:R-:W-:Y:S02]  /*1170*/  IMAD.MOV.U32 R2, RZ, RZ, R12 ;  /* 0x000000ffff027224 */ /* 0x000fe400078e000c */
[----:B------:R-:W-:Y:S01]  /*1180*/  IMAD.MOV.U32 R3, RZ, RZ, R13 ;  /* 0x000000ffff037224 */ /* 0x000fe200078e000d */
[----:B------:R-:W-:Y:S06]  /*1190*/  RET.REL.NODEC R10 `(_Z16tsp_spin_averagePiPdiii) ;  /* 0xffffffec0a987950 */ /* 0x000fec0003c3ffff */
.L_x_65:
        /* <DEDUP_REMOVED lines=14> */
.L_x_133:


//--------------------- .text._Z20TSP_distances_EUC_2DPdS_S_i --------------------------
	.section	.text._Z20TSP_distances_EUC_2DPdS_S_i,"ax",@progbits
	.align	128
        .global         _Z20TSP_distances_EUC_2DPdS_S_i
        .type           _Z20TSP_distances_EUC_2DPdS_S_i,@function
        .size           _Z20TSP_distances_EUC_2DPdS_S_i,(.L_x_134 - _Z20TSP_distances_EUC_2DPdS_S_i)
        .other          _Z20TSP_distances_EUC_2DPdS_S_i,@"STO_CUDA_ENTRY STV_DEFAULT"
_Z20TSP_distances_EUC_2DPdS_S_i:
.text._Z20TSP_distances_EUC_2DPdS_S_i:
        /* <DEDUP_REMOVED lines=11> */
[----:B------:R-:W-:-:S13]  /*00b0*/  ISETP.GE.OR P0, PT, R3, R2, P0 ;  /* 0x000000020300720c */ /* 0x000fda0000706670 */
[----:B------:R-:W-:Y:S05]  /*00c0*/  @P0 EXIT ;  /* 0x000000000000094d */ /* 0x000fea0003800000 */
[----:B------:R-:W0:Y:S01]  /*00d0*/  LDC.64 R12, c[0x0][0x390] ;  /* 0x0000e400ff0c7b82 */ /* 0x000e220000000a00 */
[----:B------:R-:W1:Y:S07]  /*00e0*/  LDCU.64 UR4, c[0x0][0x358] ;  /* 0x00006b00ff0477ac */ /* 0x000e6e0008000a00 */
[----:B------:R-:W2:Y:S01]  /*00f0*/  LDC.64 R8, c[0x0][0x388] ;  /* 0x0000e200ff087b82 */ /* 0x000ea20000000a00 */
[----:B0-----:R-:W-:-:S04]  /*0100*/  IMAD.WIDE R10, R3, 0x8, R12 ;  /* 0x00000008030a7825 */ /* 0x001fc800078e020c */
[C---:B------:R-:W-:Y:S02]  /*0110*/  IMAD.WIDE.U32 R12, R2.reuse, 0x8, R12 ;  /* 0x00000008020c7825 */ /* 0x040fe400078e000c */
[----:B-1----:R-:W3:Y:S02]  /*0120*/  LDG.E.64 R10, desc[UR4][R10.64] ;  /* 0x000000040a0a7981 */ /* 0x002ee4000c1e1b00 */
[--C-:B--2---:R-:W-:Y:S02]  /*0130*/  IMAD.WIDE R6, R3, 0x8, R8.reuse ;  /* 0x0000000803067825 */ /* 0x104fe400078e0208 */
[----:B------:R-:W3:Y:S02]  /*0140*/  LDG.E.64 R12, desc[UR4][R12.64] ;  /* 0x000000040c0c7981 */ /* 0x000ee4000c1e1b00 */
[----:B------:R-:W-:Y:S02]  /*0150*/  IMAD.WIDE.U32 R8, R2, 0x8, R8 ;  /* 0x0000000802087825 */ /* 0x000fe400078e0008 */
[----:B------:R-:W2:Y:S04]  /*0160*/  LDG.E.64 R6, desc[UR4][R6.64] ;  /* 0x0000000406067981 */ /* 0x000ea8000c1e1b00 */
[----:B------:R-:W2:Y:S01]  /*0170*/  LDG.E.64 R8, desc[UR4][R8.64] ;  /* 0x0000000408087981 */ /* 0x000ea2000c1e1b00 */
[----:B------:R-:W-:Y:S01]  /*0180*/  BSSY.RECONVERGENT B0, `(.L_x_66) ;  /* 0x0000007000007945 */ /* 0x000fe20003800200 */
[----:B------:R-:W-:Y:S01]  /*0190*/  MOV R0, 0x1f0 ;  /* 0x000001f000007802 */ /* 0x000fe20000000f00 */
[----:B---3--:R-:W-:-:S02]  /*01a0*/  DADD R14, R10, -R12 ;  /* 0x000000000a0e7229 */ /* 0x008fc4000000080c */
[----:B--2---:R-:W-:-:S06]  /*01b0*/  DADD R4, R6, -R8 ;  /* 0x0000000006047229 */ /* 0x004fcc0000000808 */
[----:B------:R-:W-:-:S08]  /*01c0*/  DMUL R14, R14, R14 ;  /* 0x0000000e0e0e7228 */ /* 0x000fd00000000000 */
[----:B------:R-:W-:-:S11]  /*01d0*/  DFMA R4, R4, R4, R14 ;  /* 0x000000040404722b */ /* 0x000fd6000000000e */
[----:B------:R-:W-:Y:S05]  /*01e0*/  CALL.REL.NOINC `($_Z20TSP_distances_EUC_2DPdS_S_i$__internal_accurate_pow) ;  /* 0x00000000008c7944 */ /* 0x000fea0003c00000 */
[----:B------:R-:W-:Y:S05]  /*01f0*/  BSYNC.RECONVERGENT B0 ;  /* 0x0000000000007941 */ /* 0x000fea0003800200 */
.L_x_66:
[C---:B------:R-:W-:Y:S01]  /*0200*/  DADD R6, R4.reuse, 0.5 ;  /* 0x3fe0000004067429 */ /* 0x040fe20000000000 */
[----:B------:R-:W-:Y:S01]  /*0210*/  ISETP.GE.AND P2, PT, R5, RZ, PT ;  /* 0x000000ff0500720c */ /* 0x000fe20003f46270 */
[C---:B------:R-:W-:Y:S01]  /*0220*/  DSETP.NEU.AND P0, PT, R4.reuse, RZ, PT ;  /* 0x000000ff0400722a */ /* 0x040fe20003f0d000 */
[----:B------:R-:W-:Y:S02]  /*0230*/  BSSY.RECONVERGENT B0, `(.L_x_67) ;  /* 0x000000f000007945 */ /* 0x000fe40003800200 */
[----:B------:R-:W-:Y:S02]  /*0240*/  FSEL R8, R8, RZ, P2 ;  /* 0x000000ff08087208 */ /* 0x000fe40001000000 */
[----:B------:R-:W-:Y:S01]  /*0250*/  FSEL R12, R12, -QNAN , P2 ;  /* 0xfff800000c0c7808 */ /* 0x000fe20001000000 */
[----:B------:R-:W-:Y:S02]  /*0260*/  DSETP.NEU.AND P2, PT, R4, 1, PT ;  /* 0x3ff000000400742a */ /* 0x000fe40003f4d000 */
[----:B------:R-:W-:-:S02]  /*0270*/  LOP3.LUT R6, R7, 0x7ff00000, RZ, 0xc0, !PT ;  /* 0x7ff0000007067812 */ /* 0x000fc400078ec0ff */
[----:B------:R-:W-:Y:S02]  /*0280*/  FSEL R7, R12, RZ, P0 ;  /* 0x000000ff0c077208 */ /* 0x000fe40000000000 */
[----:B------:R-:W-:Y:S02]  /*0290*/  ISETP.NE.AND P1, PT, R6, 0x7ff00000, PT ;  /* 0x7ff000000600780c */ /* 0x000fe40003f25270 */
[----:B------:R-:W-:-:S11]  /*02a0*/  FSEL R6, R8, RZ, P0 ;  /* 0x000000ff08067208 */ /* 0x000fd60000000000 */
[----:B------:R-:W-:Y:S05]  /*02b0*/  @P1 BRA `(.L_x_68) ;  /* 0x0000000000181947 */ /* 0x000fea0003800000 */
[----:B------:R-:W-:-:S14]  /*02c0*/  DSETP.NAN.AND P0, PT, R4, R4, PT ;  /* 0x000000040400722a */ /* 0x000fdc0003f08000 */
[----:B------:R-:W-:Y:S01]  /*02d0*/  @P0 DADD R6, R4, 0.5 ;  /* 0x3fe0000004060429 */ /* 0x000fe20000000000 */
[----:B------:R-:W-:Y:S10]  /*02e0*/  @P0 BRA `(.L_x_68) ;  /* 0x00000000000c0947 */ /* 0x000ff40003800000 */
[----:B------:R-:W-:-:S14]  /*02f0*/  DSETP.NEU.AND P0, PT, |R4|, +INF , PT ;  /* 0x7ff000000400742a */ /* 0x000fdc0003f0d200 */
[----:B------:R-:W-:Y:S02]  /*0300*/  @!P0 IMAD.MOV.U32 R6, RZ, RZ, 0x0 ;  /* 0x00000000ff068424 */ /* 0x000fe400078e00ff */
[----:B------:R-:W-:-:S07]  /*0310*/  @!P0 IMAD.MOV.U32 R7, RZ, RZ, 0x7ff00000 ;  /* 0x7ff00000ff078424 */ /* 0x000fce00078e00ff */
.L_x_68:
[----:B------:R-:W-:Y:S05]  /*0320*/  BSYNC.RECONVERGENT B0 ;  /* 0x0000000000007941 */ /* 0x000fea0003800200 */
.L_x_67:
[----:B------:R-:W-:Y:S01]  /*0330*/  FSEL R6, R6, RZ, P2 ;  /* 0x000000ff06067208 */ /* 0x000fe20001000000 */
[----:B------:R-:W-:Y:S01]  /*0340*/  VIADD R0, R3, 0x2 ;  /* 0x0000000203007836 */ /* 0x000fe20000000000 */
[----:B------:R-:W-:Y:S01]  /*0350*/  FSEL R7, R7, 1.875, P2 ;  /* 0x3ff0000007077808 */ /* 0x000fe20001000000 */
[----:B------:R-:W0:Y:S01]  /*0360*/  LDC.64 R8, c[0x0][0x380] ;  /* 0x0000e000ff087b82 */ /* 0x000e220000000a00 */
[----:B------:R-:W1:Y:S01]  /*0370*/  LDCU UR6, c[0x0][0x398] ;  /* 0x00007300ff0677ac */ /* 0x000e620008000800 */
[----:B------:R-:W-:Y:S01]  /*0380*/  IMAD R0, R3, R0, R0 ;  /* 0x0000000003007224 */ /* 0x000fe200078e0200 */
[----:B------:R-:W2:Y:S04]  /*0390*/  F2I.F64.TRUNC R4, R6 ;  /* 0x0000000600047311 */ /* 0x000ea8000030d100 */
[----:B------:R-:W-:-:S04]  /*03a0*/  LEA.HI R0, R0, R0, RZ, 0x1 ;  /* 0x0000000000007211 */ /* 0x000fc800078f08ff */
[----:B------:R-:W-:-:S05]  /*03b0*/  SHF.R.S32.HI R11, RZ, 0x1, R0 ;  /* 0x00000001ff0b7819 */ /* 0x000fca0000011400 */
[----:B------:R-:W-:Y:S01]  /*03c0*/  IMAD.IADD R2, R2, 0x1, -R11 ;  /* 0x0000000102027824 */ /* 0x000fe200078e0a0b */
[----:B--2---:R-:W2:Y:S03]  /*03d0*/  I2F.F64 R4, R4 ;  /* 0x0000000400047312 */ /* 0x004ea60000201c00 */
[----:B-1----:R-:W-:-:S04]  /*03e0*/  IMAD R3, R3, UR6, R2 ;  /* 0x0000000603037c24 */ /* 0x002fc8000f8e0202 */
[----:B0-----:R-:W-:-:S05]  /*03f0*/  IMAD.WIDE R2, R3, 0x8, R8 ;  /* 0x0000000803027825 */ /* 0x001fca00078e0208 */
[----:B--2---:R-:W-:Y:S01]  /*0400*/  STG.E.64 desc[UR4][R2.64], R4 ;  /* 0x0000000402007986 */ /* 0x004fe2000c101b04 */
[----:B------:R-:W-:Y:S05]  /*0410*/  EXIT ;  /* 0x000000000000794d */ /* 0x000fea0003800000 */
        .type           $_Z20TSP_distances_EUC_2DPdS_S_i$__internal_accurate_pow,@function
        .size           $_Z20TSP_distances_EUC_2DPdS_S_i$__internal_accurate_pow,(.L_x_134 - $_Z20TSP_distances_EUC_2DPdS_S_i$__internal_accurate_pow)
$_Z20TSP_distances_EUC_2DPdS_S_i$__internal_accurate_pow:
[----:B------:R-:W-:Y:S01]  /*0420*/  DADD R6, -RZ, |R4| ;  /* 0x00000000ff067229 */ /* 0x000fe20000000504 */
[----:B------:R-:W-:Y:S01]  /*0430*/  MOV R20, RZ ;  /* 0x000000ff00147202 */ /* 0x000fe20000000f00 */
[----:B------:R-:W-:Y:S01]  /*0440*/  IMAD.MOV.U32 R18, RZ, RZ, 0x41ad3b5a ;  /* 0x41ad3b5aff127424 */ /* 0x000fe200078e00ff */
[----:B------:R-:W-:Y:S01]  /*0450*/  UMOV UR6, 0x7d2cafe2 ;  /* 0x7d2cafe200067882 */ /* 0x000fe20000000000 */
[----:B------:R-:W-:Y:S01]  /*0460*/  IMAD.MOV.U32 R19, RZ, RZ, 0x3ed0f5d2 ;  /* 0x3ed0f5d2ff137424 */ /* 0x000fe200078e00ff */
[----:B------:R-:W-:Y:S01]  /*0470*/  UMOV UR7, 0x3eb0f5ff ;  /* 0x3eb0f5ff00077882 */ /* 0x000fe20000000000 */
[----:B------:R-:W-:Y:S01]  /*0480*/  UMOV UR8, 0x3b39803f ;  /* 0x3b39803f00087882 */ /* 0x000fe20000000000 */
[----:B------:R-:W-:-:S03]  /*0490*/  UMOV UR9, 0x3c7abc9e ;  /* 0x3c7abc9e00097882 */ /* 0x000fc60000000000 */
[----:B------:R-:W-:Y:S01]  /*04a0*/  ISETP.GT.U32.AND P0, PT, R7, 0xfffff, PT ;  /* 0x000fffff0700780c */ /* 0x000fe20003f04070 */
[----:B------:R-:W-:-:S12]  /*04b0*/  IMAD.MOV.U32 R10, RZ, RZ, R7 ;  /* 0x000000ffff0a7224 */ /* 0x000fd800078e0007 */
[----:B------:R-:W-:-:S10]  /*04c0*/  @!P0 DMUL R8, R6, 1.80143985094819840000e+16 ;  /* 0x4350000006088828 */ /* 0x000fd40000000000 */
[----:B------:R-:W-:Y:S01]  /*04d0*/  @!P0 MOV R10, R9 ;  /* 0x00000009000a8202 */ /* 0x000fe20000000f00 */
[----:B------:R-:W-:-:S03]  /*04e0*/  @!P0 IMAD.MOV.U32 R6, RZ, RZ, R8 ;  /* 0x000000ffff068224 */ /* 0x000fc600078e0008 */
[----:B------:R-:W-:Y:S01]  /*04f0*/  LOP3.LUT R10, R10, 0x800fffff, RZ, 0xc0, !PT ;  /* 0x800fffff0a0a7812 */ /* 0x000fe200078ec0ff */
[----:B------:R-:W-:Y:S01]  /*0500*/  IMAD.MOV.U32 R14, RZ, RZ, R6 ;  /* 0x000000ffff0e7224 */ /* 0x000fe200078e0006 */
[----:B------:R-:W-:Y:S02]  /*0510*/  SHF.R.U32.HI R6, RZ, 0x14, R7 ;  /* 0x00000014ff067819 */ /* 0x000fe40000011607 */
[----:B------:R-:W-:Y:S02]  /*0520*/  LOP3.LUT R15, R10, 0x3ff00000, RZ, 0xfc, !PT ;  /* 0x3ff000000a0f7812 */ /* 0x000fe400078efcff */
[----:B------:R-:W-:Y:S02]  /*0530*/  @!P0 LEA.HI R6, R9, 0xffffffca, RZ, 0xc ;  /* 0xffffffca09068811 */ /* 0x000fe400078f60ff */
[----:B------:R-:W-:Y:S02]  /*0540*/  ISETP.GE.U32.AND P1, PT, R15, 0x3ff6a09f, PT ;  /* 0x3ff6a09f0f00780c */ /* 0x000fe40003f26070 */
[----:B------:R-:W-:-:S11]  /*0550*/  IADD3 R7, PT, PT, R6, -0x3ff, RZ ;  /* 0xfffffc0106077810 */ /* 0x000fd60007ffe0ff */
[----:B------:R-:W-:Y:S02]  /*0560*/  @P1 VIADD R11, R15, 0xfff00000 ;  /* 0xfff000000f0b1836 */ /* 0x000fe40000000000 */
[----:B------:R-:W-:Y:S02]  /*0570*/  @P1 VIADD R7, R6, 0xfffffc02 ;  /* 0xfffffc0206071836 */ /* 0x000fe40000000000 */
[----:B------:R-:W-:-:S03]  /*0580*/  @P1 IMAD.MOV.U32 R15, RZ, RZ, R11 ;  /* 0x000000ffff0f1224 */ /* 0x000fc600078e000b */
[----:B------:R-:W-:Y:S01]  /*0590*/  LOP3.LUT R6, R7, 0x80000000, RZ, 0x3c, !PT ;  /* 0x8000000007067812 */ /* 0x000fe200078e3cff */
[----:B------:R-:W-:Y:S02]  /*05a0*/  IMAD.MOV.U32 R7, RZ, RZ, 0x43300000 ;  /* 0x43300000ff077424 */ /* 0x000fe400078e00ff */
        /* <DEDUP_REMOVED lines=8> */
[-C--:B------:R-:W-:Y:S02]  /*0630*/  DMUL R16, R10, R10.reuse ;  /* 0x0000000a0a107228 */ /* 0x080fe40000000000 */
[----:B------:R-:W-:Y:S02]  /*0640*/  DADD R22, R14, -R10 ;  /* 0x000000000e167229 */ /* 0x000fe4000000080a */
[----:B------:R-:W-:-:S04]  /*0650*/  DMUL R26, R10, R10 ;  /* 0x0000000a0a1a7228 */ /* 0x000fc80000000000 */
[----:B------:R-:W-:Y:S01]  /*0660*/  DFMA R12, R16, UR6, R18 ;  /* 0x00000006100c7c2b */ /* 0x000fe20008000012 */
[----:B------:R-:W-:Y:S01]  /*0670*/  UMOV UR6, 0x75488a3f ;  /* 0x75488a3f00067882 */ /* 0x000fe20000000000 */
[----:B------:R-:W-:Y:S01]  /*0680*/  UMOV UR7, 0x3ef3b20a ;  /* 0x3ef3b20a00077882 */ /* 0x000fe20000000000 */
[----:B------:R-:W-:-:S05]  /*0690*/  DADD R22, R22, R22 ;  /* 0x0000000016167229 */ /* 0x000fca0000000016 */
[----:B------:R-:W-:Y:S01]  /*06a0*/  DFMA R12, R16, R12, UR6 ;  /* 0x00000006100c7e2b */ /* 0x000fe2000800000c */
[----:B------:R-:W-:Y:S01]  /*06b0*/  UMOV UR6, 0xe4faecd5 ;  /* 0xe4faecd500067882 */ /* 0x000fe20000000000 */
[----:B------:R-:W-:Y:S01]  /*06c0*/  UMOV UR7, 0x3f1745cd ;  /* 0x3f1745cd00077882 */ /* 0x000fe20000000000 */
[----:B------:R-:W-:-:S05]  /*06d0*/  DFMA R14, R14, -R10, R22 ;  /* 0x8000000a0e0e722b */ /* 0x000fca0000000016 */
[----:B------:R-:W-:Y:S01]  /*06e0*/  DFMA R12, R16, R12, UR6 ;  /* 0x00000006100c7e2b */ /* 0x000fe2000800000c */
[----:B------:R-:W-:Y:S01]  /*06f0*/  UMOV UR6, 0x258a578b ;  /* 0x258a578b00067882 */ /* 0x000fe20000000000 */
[----:B------:R-:W-:Y:S01]  /*0700*/  UMOV UR7, 0x3f3c71c7 ;  /* 0x3f3c71c700077882 */ /* 0x000fe20000000000 */
[----:B------:R-:W-:Y:S02]  /*0710*/  DMUL R14, R20, R14 ;  /* 0x0000000e140e7228 */ /* 0x000fe40000000000 */
[----:B------:R-:W-:-:S03]  /*0720*/  DFMA R20, R10, R10, -R26 ;  /* 0x0000000a0a14722b */ /* 0x000fc6000000081a */
        /* <DEDUP_REMOVED lines=10> */
[----:B------:R-:W-:Y:S01]  /*07d0*/  DADD R22, -R12, UR6 ;  /* 0x000000060c167e29 */ /* 0x000fe20008000100 */
[----:B------:R-:W-:Y:S01]  /*07e0*/  UMOV UR6, 0xb9e7b0 ;  /* 0x00b9e7b000067882 */ /* 0x000fe20000000000 */
[----:B------:R-:W-:-:S06]  /*07f0*/  UMOV UR7, 0x3c46a4cb ;  /* 0x3c46a4cb00077882 */ /* 0x000fcc0000000000 */
[----:B------:R-:W-:Y:S02]  /*0800*/  DFMA R18, R16, R18, R22 ;  /* 0x000000121012722b */ /* 0x000fe40000000016 */
[----:B------:R-:W-:Y:S01]  /*0810*/  DMUL R16, R10, R26 ;  /* 0x0000001a0a107228 */ /* 0x000fe20000000000 */
[----:B------:R-:W-:Y:S02]  /*0820*/  VIADD R23, R15, 0x100000 ;  /* 0x001000000f177836 */ /* 0x000fe40000000000 */
[----:B------:R-:W-:-:S03]  /*0830*/  IMAD.MOV.U32 R22, RZ, RZ, R14 ;  /* 0x000000ffff167224 */ /* 0x000fc600078e000e */
[----:B------:R-:W-:Y:S01]  /*0840*/  DADD R18, R18, -UR6 ;  /* 0x8000000612127e29 */ /* 0x000fe20008000000 */
[----:B------:R-:W-:Y:S01]  /*0850*/  UMOV UR6, 0x80000000 ;  /* 0x8000000000067882 */ /* 0x000fe20000000000 */
[C---:B------:R-:W-:Y:S01]  /*0860*/  DFMA R24, R10.reuse, R26, -R16 ;  /* 0x0000001a0a18722b */ /* 0x040fe20000000810 */
[----:B------:R-:W-:Y:S01]  /*0870*/  UMOV UR7, 0x43300000 ;  /* 0x4330000000077882 */ /* 0x000fe20000000000 */
[----:B------:R-:W-:-:S04]  /*0880*/  DFMA R20, R10, R22, R20 ;  /* 0x000000160a14722b */ /* 0x000fc80000000014 */
[----:B------:R-:W-:Y:S02]  /*0890*/  DADD R22, R12, R18 ;  /* 0x000000000c167229 */ /* 0x000fe40000000012 */
[----:B------:R-:W-:-:S06]  /*08a0*/  DFMA R24, R14, R26, R24 ;  /* 0x0000001a0e18722b */ /* 0x000fcc0000000018 */
[----:B------:R-:W-:Y:S02]  /*08b0*/  DMUL R26, R22, R16 ;  /* 0x00000010161a7228 */ /* 0x000fe40000000000 */
[----:B------:R-:W-:Y:S02]  /*08c0*/  DFMA R20, R10, R20, R24 ;  /* 0x000000140a14722b */ /* 0x000fe40000000018 */
[----:B------:R-:W-:-:S04]  /*08d0*/  DADD R24, R12, -R22 ;  /* 0x000000000c187229 */ /* 0x000fc80000000816 */
[----:B------:R-:W-:-:S04]  /*08e0*/  DFMA R12, R22, R16, -R26 ;  /* 0x00000010160c722b */ /* 0x000fc8000000081a */
[----:B------:R-:W-:-:S04]  /*08f0*/  DADD R24, R18, R24 ;  /* 0x0000000012187229 */ /* 0x000fc80000000018 */
        /* <DEDUP_REMOVED lines=8> */
[----:B------:R-:W-:-:S08]  /*0980*/  DADD R10, R26, R10 ;  /* 0x000000001a0a7229 */ /* 0x000fd0000000000a */
[----:B------:R-:W-:Y:S02]  /*0990*/  DADD R10, R14, R10 ;  /* 0x000000000e0a7229 */ /* 0x000fe4000000000a */
[----:B------:R-:W-:Y:S01]  /*09a0*/  DADD R14, R6, -UR6 ;  /* 0x80000006060e7e29 */ /* 0x000fe20008000000 */
[----:B------:R-:W-:Y:S01]  /*09b0*/  UMOV UR6, 0xfefa39ef ;  /* 0xfefa39ef00067882 */ /* 0x000fe20000000000 */
[----:B------:R-:W-:-:S04]  /*09c0*/  UMOV UR7, 0x3fe62e42 ;  /* 0x3fe62e4200077882 */ /* 0x000fc80000000000 */
[----:B------:R-:W-:-:S08]  /*09d0*/  DADD R8, R12, R10 ;  /* 0x000000000c087229 */ /* 0x000fd0000000000a */
[--C-:B------:R-:W-:Y:S02]  /*09e0*/  DFMA R6, R14, UR6, R8.reuse ;  /* 0x000000060e067c2b */ /* 0x100fe40008000008 */
[----:B------:R-:W-:-:S06]  /*09f0*/  DADD R12, R12, -R8 ;  /* 0x000000000c0c7229 */ /* 0x000fcc0000000808 */
[----:B------:R-:W-:Y:S02]  /*0a00*/  DFMA R16, R14, -UR6, R6 ;  /* 0x800000060e107c2b */ /* 0x000fe40008000006 */
[----:B------:R-:W-:-:S06]  /*0a10*/  DADD R12, R10, R12 ;  /* 0x000000000a0c7229 */ /* 0x000fcc000000000c */
[----:B------:R-:W-:-:S08]  /*0a20*/  DADD R16, -R8, R16 ;  /* 0x0000000008107229 */ /* 0x000fd00000000110 */
[----:B------:R-:W-:-:S08]  /*0a30*/  DADD R12, R12, -R16 ;  /* 0x000000000c0c7229 */ /* 0x000fd00000000810 */
[----:B------:R-:W-:-:S08]  /*0a40*/  DFMA R12, R14, UR8, R12 ;  /* 0x000000080e0c7c2b */ /* 0x000fd0000800000c */
[----:B------:R-:W-:-:S08]  /*0a50*/  DADD R8, R6, R12 ;  /* 0x0000000006087229 */ /* 0x000fd0000000000c */
[----:B------:R-:W-:Y:S02]  /*0a60*/  DADD R10, R6, -R8 ;  /* 0x00000000060a7229 */ /* 0x000fe40000000808 */
[----:B------:R-:W-:-:S06]  /*0a70*/  DMUL R6, R8, 0.5 ;  /* 0x3fe0000008067828 */ /* 0x000fcc0000000000 */
[----:B------:R-:W-:Y:S02]  /*0a80*/  DADD R12, R12, R10 ;  /* 0x000000000c0c7229 */ /* 0x000fe4000000000a */
[----:B------:R-:W-:Y:S01]  /*0a90*/  DFMA R8, R8, 0.5, -R6 ;  /* 0x3fe000000808782b */ /* 0x000fe20000000806 */
[----:B------:R-:W-:Y:S02]  /*0aa0*/  IMAD.MOV.U32 R10, RZ, RZ, 0x652b82fe ;  /* 0x652b82feff0a7424 */ /* 0x000fe400078e00ff */
[----:B------:R-:W-:-:S05]  /*0ab0*/  IMAD.MOV.U32 R11, RZ, RZ, 0x3ff71547 ;  /* 0x3ff71547ff0b7424 */ /* 0x000fca00078e00ff */
[----:B------:R-:W-:-:S08]  /*0ac0*/  DFMA R12, R12, 0.5, R8 ;  /* 0x3fe000000c0c782b */ /* 0x000fd00000000008 */
        /* <DEDUP_REMOVED lines=11> */
[----:B------:R-:W-:Y:S01]  /*0b80*/  MOV R16, 0xfca213ea ;  /* 0xfca213ea00107802 */ /* 0x000fe20000000f00 */
[----:B------:R-:W-:Y:S01]  /*0b90*/  IMAD.MOV.U32 R17, RZ, RZ, 0x3e928af3 ;  /* 0x3e928af3ff117424 */ /* 0x000fe200078e00ff */
[----:B------:R-:W-:-:S05]  /*0ba0*/  UMOV UR7, 0x3e5ade15 ;  /* 0x3e5ade1500077882 */ /* 0x000fca0000000000 */
        /* <DEDUP_REMOVED lines=27> */
[----:B------:R-:W-:Y:S02]  /*0d60*/  IMAD R7, R10, 0x100000, R15 ;  /* 0x001000000a077824 */ /* 0x000fe400078e020f */
[----:B------:R-:W-:Y:S01]  /*0d70*/  IMAD.MOV.U32 R6, RZ, RZ, R14 ;  /* 0x000000ffff067224 */ /* 0x000fe200078e000e */
[----:B------:R-:W-:Y:S06]  /*0d80*/  @!P0 BRA `(.L_x_69) ;  /* 0x0000000000308947 */ /* 0x000fec0003800000 */
[----:B------:R-:W-:Y:S01]  /*0d90*/  FSETP.GEU.AND P1, PT, |R9|, 4.2275390625, PT ;  /* 0x408748000900780b */ /* 0x000fe20003f2e200 */
[C---:B------:R-:W-:Y:S02]  /*0da0*/  DADD R16, R8.reuse, +INF ;  /* 0x7ff0000008107429 */ /* 0x040fe40000000000 */
[----:B------:R-:W-:-:S08]  /*0db0*/  DSETP.GEU.AND P0, PT, R8, RZ, PT ;  /* 0x000000ff0800722a */ /* 0x000fd00003f0e000 */
[----:B------:R-:W-:Y:S02]  /*0dc0*/  FSEL R7, R17, RZ, P0 ;  /* 0x000000ff11077208 */ /* 0x000fe40000000000 */
[----:B------:R-:W-:-:S04]  /*0dd0*/  @!P1 LEA.HI R6, R10, R10, RZ, 0x1 ;  /* 0x0000000a0a069211 */ /* 0x000fc800078f08ff */
[----:B------:R-:W-:Y:S02]  /*0de0*/  @!P1 SHF.R.S32.HI R9, RZ, 0x1, R6 ;  /* 0x00000001ff099819 */ /* 0x000fe40000011406 */
[----:B------:R-:W-:Y:S02]  /*0df0*/  FSEL R6, R16, RZ, P0 ;  /* 0x000000ff10067208 */ /* 0x000fe40000000000 */
[----:B------:R-:W-:Y:S01]  /*0e00*/  @!P1 LEA R15, R9, R15, 0x14 ;  /* 0x0000000f090f9211 */ /* 0x000fe200078ea0ff */
[----:B------:R-:W-:-:S05]  /*0e10*/  @!P1 IMAD.IADD R8, R10, 0x1, -R9 ;  /* 0x000000010a089824 */ /* 0x000fca00078e0a09 */
[----:B------:R-:W-:Y:S01]  /*0e20*/  @!P1 LEA R9, R8, 0x3ff00000, 0x14 ;  /* 0x3ff0000008099811 */ /* 0x000fe200078ea0ff */
[----:B------:R-:W-:-:S06]  /*0e30*/  @!P1 IMAD.MOV.U32 R8, RZ, RZ, RZ ;  /* 0x000000ffff089224 */ /* 0x000fcc00078e00ff */
[----:B------:R-:W-:-:S11]  /*0e40*/  @!P1 DMUL R6, R14, R8 ;  /* 0x000000080e069228 */ /* 0x000fd60000000000 */
.L_x_69:
[----:B------:R-:W-:Y:S02]  /*0e50*/  DFMA R12, R12, R6, R6 ;  /* 0x000000060c0c722b */ /* 0x000fe40000000006 */
[----:B------:R-:W-:-:S08]  /*0e60*/  DSETP.NEU.AND P0, PT, |R6|, +INF , PT ;  /* 0x7ff000000600742a */ /* 0x000fd00003f0d200 */
[----:B------:R-:W-:Y:S01]  /*0e70*/  FSEL R8, R6, R12, !P0 ;  /* 0x0000000c06087208 */ /* 0x000fe20004000000 */
[----:B------:R-:W-:Y:S01]  /*0e80*/  IMAD.MOV.U32 R6, RZ, RZ, R0 ;  /* 0x000000ffff067224 */ /* 0x000fe200078e0000 */
[----:B------:R-:W-:Y:S01]  /*0e90*/  FSEL R12, R7, R13, !P0 ;  /* 0x0000000d070c7208 */ /* 0x000fe20004000000 */
[----:B------:R-:W-:-:S04]  /*0ea0*/  IMAD.MOV.U32 R7, RZ, RZ, 0x0 ;  /* 0x00000000ff077424 */ /* 0x000fc800078e00ff */
[----:B------:R-:W-:Y:S05]  /*0eb0*/  RET.REL.NODEC R6 `(_Z20TSP_distances_EUC_2DPdS_S_i) ;  /* 0xfffffff006507950 */ /* 0x000fea0003c3ffff */
.L_x_70:
        /* <DEDUP_REMOVED lines=12> */
.L_x_134:


//--------------------- .text._Z17TSP_distances_GEOPdS_S_i --------------------------
	.section	.text._Z17TSP_distances_GEOPdS_S_i,"ax",@progbits
	.align	128
        .global         _Z17TSP_distances_GEOPdS_S_i
        .type           _Z17TSP_distances_GEOPdS_S_i,@function
        .size           _Z17TSP_distances_GEOPdS_S_i,(.L_x_135 - _Z17TSP_distances_GEOPdS_S_i)
        .other          _Z17TSP_distances_GEOPdS_S_i,@"STO_CUDA_ENTRY STV_DEFAULT"
_Z17TSP_distances_GEOPdS_S_i:
.text._Z17TSP_distances_GEOPdS_S_i:
[----:B------:R-:W0:Y:S01]  /*0000*/  LDC R1, c[0x0][0x37c] ;  /* 0x0000df00ff017b82 */ /* 0x000e220000000800 */
[----:B------:R-:W1:Y:S07]  /*0010*/  S2R R2, SR_TID.Y ;  /* 0x0000000000027919 */ /* 0x000e6e0000002200 */
[----:B------:R-:W2:Y:S01]  /*0020*/  LDC R0, c[0x0][0x360] ;  /* 0x0000d800ff007b82 */ /* 0x000ea20000000800 */
[----:B------:R-:W3:Y:S01]  /*0030*/  LDCU UR6, c[0x0][0x398] ;  /* 0x00007300ff0677ac */ /* 0x000ee20008000800 */
[----:B0-----:R-:W-:Y:S01]  /*0040*/  VIADD R1, R1, 0xffffffd8 ;  /* 0xffffffd801017836 */ /* 0x001fe20000000000 */
[----:B------:R-:W2:Y:S05]  /*0050*/  S2R R5, SR_TID.X ;  /* 0x0000000000057919 */ /* 0x000eaa0000002100 */
[----:B------:R-:W1:Y:S08]  /*0060*/  S2UR UR5, SR_CTAID.Y ;  /* 0x00000000000579c3 */ /* 0x000e700000002600 */
[----:B------:R-:W1:Y:S08]  /*0070*/  LDC R3, c[0x0][0x364] ;  /* 0x0000d900ff037b82 */ /* 0x000e700000000800 */
[----:B------:R-:W2:Y:S01]  /*0080*/  S2UR UR4, SR_CTAID.X ;  /* 0x00000000000479c3 */ /* 0x000ea20000002500 */
[----:B-1----:R-:W-:-:S05]  /*0090*/  IMAD R3, R3, UR5, R2 ;  /* 0x0000000503037c24 */ /* 0x002fca000f8e0202 */
[----:B---3--:R-:W-:Y:S01]  /*00a0*/  ISETP.GE.AND P0, PT, R3, UR6, PT ;  /* 0x0000000603007c0c */ /* 0x008fe2000bf06270 */
[----:B--2---:R-:W-:-:S05]  /*00b0*/  IMAD R0, R0, UR4, R5 ;  /* 0x0000000400007c24 */ /* 0x004fca000f8e0205 */
[----:B------:R-:W-:-:S13]  /*00c0*/  ISETP.GE.OR P0, PT, R0, R3, P0 ;  /* 0x000000030000720c */ /* 0x000fda0000706670 */
[----:B------:R-:W-:Y:S05]  /*00d0*/  @P0 EXIT ;  /* 0x000000000000094d */ /* 0x000fea0003800000 */
[----:B------:R-:W0:Y:S01]  /*00e0*/  LDC.64 R6, c[0x0][0x390] ;  /* 0x0000e400ff067b82 */ /* 0x000e220000000a00 */
[----:B------:R-:W1:Y:S01]  /*00f0*/  LDCU.64 UR4, c[0x0][0x358] ;  /* 0x00006b00ff0477ac */ /* 0x000e620008000a00 */
[----:B0-----:R-:W-:-:S04]  /*0100*/  IMAD.WIDE R4, R0, 0x8, R6 ;  /* 0x0000000800047825 */ /* 0x001fc800078e0206 */
[----:B------:R-:W-:Y:S02]  /*0110*/  IMAD.WIDE.U32 R6, R3, 0x8, R6 ;  /* 0x0000000803067825 */ /* 0x000fe400078e0006 */
[----:B-1----:R-:W2:Y:S04]  /*0120*/  LDG.E.64 R4, desc[UR4][R4.64] ;  /* 0x0000000404047981 */ /* 0x002ea8000c1e1b00 */
[----:B------:R-:W2:Y:S01]  /*0130*/  LDG.E.64 R6, desc[UR4][R6.64] ;  /* 0x0000000406067981 */ /* 0x000ea2000c1e1b00 */
[----:B------:R-:W-:Y:S01]  /*0140*/  BSSY.RECONVERGENT B0, `(.L_x_71) ;  /* 0x000001f000007945 */ /* 0x000fe20003800200 */
[----:B--2---:R-:W-:-:S08]  /*0150*/  DADD R22, R4, -R6 ;  /* 0x0000000004167229 */ /* 0x004fd00000000806 */
[----:B------:R-:W-:-:S14]  /*0160*/  DSETP.NEU.AND P0, PT, |R22|, +INF , PT ;  /* 0x7ff000001600742a */ /* 0x000fdc0003f0d200 */
[----:B------:R-:W-:Y:S01]  /*0170*/  @!P0 DMUL R20, RZ, R22 ;  /* 0x00000016ff148228 */ /* 0x000fe20000000000 */
[----:B------:R-:W-:Y:S01]  /*0180*/  @!P0 IMAD.MOV.U32 R2, RZ, RZ, 0x1 ;  /* 0x00000001ff028424 */ /* 0x000fe200078e00ff */
[----:B------:R-:W-:Y:S09]  /*0190*/  @!P0 BRA `(.L_x_72) ;  /* 0x0000000000648947 */ /* 0x000ff20003800000 */
[----:B------:R-:W-:Y:S01]  /*01a0*/  UMOV UR6, 0x6dc9c883 ;  /* 0x6dc9c88300067882 */ /* 0x000fe20000000000 */
[----:B------:R-:W-:Y:S01]  /*01b0*/  UMOV UR7, 0x3fe45f30 ;  /* 0x3fe45f3000077882 */ /* 0x000fe20000000000 */
[C---:B------:R-:W-:Y:S01]  /*01c0*/  DSETP.GE.AND P0, PT, |R22|.reuse, 2.14748364800000000000e+09, PT ;  /* 0x41e000001600742a */ /* 0x040fe20003f06200 */
[----:B------:R-:W-:Y:S01]  /*01d0*/  BSSY.RECONVERGENT B1, `(.L_x_73) ;  /* 0x0000014000017945 */ /* 0x000fe20003800200 */
[----:B------:R-:W-:Y:S01]  /*01e0*/  DMUL R4, R22, UR6 ;  /* 0x0000000616047c28 */ /* 0x000fe20008000000 */
[----:B------:R-:W-:Y:S01]  /*01f0*/  UMOV UR6, 0x54442d18 ;  /* 0x54442d1800067882 */ /* 0x000fe20000000000 */
[----:B------:R-:W-:-:S04]  /*0200*/  UMOV UR7, 0x3ff921fb ;  /* 0x3ff921fb00077882 */ /* 0x000fc80000000000 */
[----:B------:R-:W0:Y:S08]  /*0210*/  F2I.F64 R2, R4 ;  /* 0x0000000400027311 */ /* 0x000e300000301100 */
[----:B0-----:R-:W0:Y:S02]  /*0220*/  I2F.F64 R20, R2 ;  /* 0x0000000200147312 */ /* 0x001e240000201c00 */
[----:B0-----:R-:W-:Y:S01]  /*0230*/  DFMA R6, R20, -UR6, R22 ;  /* 0x8000000614067c2b */ /* 0x001fe20008000016 */
[----:B------:R-:W-:Y:S01]  /*0240*/  UMOV UR6, 0x33145c00 ;  /* 0x33145c0000067882 */ /* 0x000fe20000000000 */
[----:B------:R-:W-:-:S06]  /*0250*/  UMOV UR7, 0x3c91a626 ;  /* 0x3c91a62600077882 */ /* 0x000fcc0000000000 */
[----:B------:R-:W-:Y:S01]  /*0260*/  DFMA R6, R20, -UR6, R6 ;  /* 0x8000000614067c2b */ /* 0x000fe20008000006 */
[----:B------:R-:W-:Y:S01]  /*0270*/  UMOV UR6, 0x252049c0 ;  /* 0x252049c000067882 */ /* 0x000fe20000000000 */
[----:B------:R-:W-:-:S06]  /*0280*/  UMOV UR7, 0x397b839a ;  /* 0x397b839a00077882 */ /* 0x000fcc0000000000 */
[----:B------:R-:W-:Y:S01]  /*0290*/  DFMA R20, R20, -UR6, R6 ;  /* 0x8000000614147c2b */ /* 0x000fe20008000006 */
[----:B------:R-:W-:Y:S10]  /*02a0*/  @!P0 BRA `(.L_x_74) ;  /* 0x0000000000188947 */ /* 0x000ff40003800000 */
[----:B------:R-:W-:Y:S01]  /*02b0*/  IMAD.MOV.U32 R2, RZ, RZ, R22 ;  /* 0x000000ffff027224 */ /* 0x000fe200078e0016 */
[----:B------:R-:W-:-:S07]  /*02c0*/  MOV R22, 0x2e0 ;  /* 0x000002e000167802 */ /* 0x000fce0000000f00 */
[----:B------:R-:W-:Y:S05]  /*02d0*/  CALL.REL.NOINC `($_Z17TSP_distances_GEOPdS_S_i$__internal_trig_reduction_slowpathd) ;  /* 0x0000001000e07944 */ /* 0x000fea0003c00000 */
[----:B------:R-:W-:Y:S02]  /*02e0*/  IMAD.MOV.U32 R2, RZ, RZ, R8 ;  /* 0x000000ffff027224 */ /* 0x000fe400078e0008 */
[----:B------:R-:W-:Y:S02]  /*02f0*/  IMAD.MOV.U32 R20, RZ, RZ, R18 ;  /* 0x000000ffff147224 */ /* 0x000fe400078e0012 */
[----:B------:R-:W-:-:S07]  /*0300*/  IMAD.MOV.U32 R21, RZ, RZ, R19 ;  /* 0x000000ffff157224 */ /* 0x000fce00078e0013 */
.L_x_74:
[----:B------:R-:W-:Y:S05]  /*0310*/  BSYNC.RECONVERGENT B1 ;  /* 0x0000000000017941 */ /* 0x000fea0003800200 */
.L_x_73:
[----:B------:R-:W-:-:S07]  /*0320*/  VIADD R2, R2, 0x1 ;  /* 0x0000000102027836 */ /* 0x000fce0000000000 */
.L_x_72:
[----:B------:R-:W-:Y:S05]  /*0330*/  BSYNC.RECONVERGENT B0 ;  /* 0x0000000000007941 */ /* 0x000fea0003800200 */
.L_x_71:
[----:B------:R-:W0:Y:S01]  /*0340*/  LDCU.64 UR6, c[0x4][0x8] ;  /* 0x01000100ff0677ac */ /* 0x000e220008000a00 */
[----:B------:R-:W-:-:S05]  /*0350*/  IMAD.SHL.U32 R4, R2, 0x40, RZ ;  /* 0x0000004002047824 */ /* 0x000fca00078e00ff */
[----:B------:R-:W-:-:S04]  /*0360*/  LOP3.LUT R4, R4, 0x40, RZ, 0xc0, !PT ;  /* 0x0000004004047812 */ /* 0x000fc800078ec0ff */
[----:B0-----:R-:W-:Y:S02]  /*0370*/  IADD3 R26, P0, PT, R4, UR6, RZ ;  /* 0x00000006041a7c10 */ /* 0x001fe4000ff1e0ff */
[----:B------:R-:W0:Y:S03]  /*0380*/  LDC.64 R4, c[0x0][0x388] ;  /* 0x0000e200ff047b82 */ /* 0x000e260000000a00 */
[----:B------:R-:W-:-:S05]  /*0390*/  IMAD.X R27, RZ, RZ, UR7, P0 ;  /* 0x00000007ff1b7e24 */ /* 0x000fca00080e06ff */
[----:B------:R-:W2:Y:S04]  /*03a0*/  LDG.E.128.CONSTANT R8, desc[UR4][R26.64] ;  /* 0x000000041a087981 */ /* 0x000ea8000c1e9d00 */
[----:B------:R-:W3:Y:S04]  /*03b0*/  LDG.E.128.CONSTANT R12, desc[UR4][R26.64+0x10] ;  /* 0x000010041a0c7981 */ /* 0x000ee8000c1e9d00 */
[----:B------:R-:W4:Y:S01]  /*03c0*/  LDG.E.128.CONSTANT R16, desc[UR4][R26.64+0x20] ;  /* 0x000020041a107981 */ /* 0x000f22000c1e9d00 */
[----:B0-----:R-:W-:-:S04]  /*03d0*/  IMAD.WIDE R6, R0, 0x8, R4 ;  /* 0x0000000800067825 */ /* 0x001fc800078e0204 */
[----:B------:R-:W-:Y:S02]  /*03e0*/  IMAD.WIDE.U32 R4, R3, 0x8, R4 ;  /* 0x0000000803047825 */ /* 0x000fe400078e0004 */
[----:B------:R-:W5:Y:S04]  /*03f0*/  LDG.E.64 R6, desc[UR4][R6.64] ;  /* 0x0000000406067981 */ /* 0x000f68000c1e1b00 */
[----:B------:R-:W5:Y:S01]  /*0400*/  LDG.E.64 R4, desc[UR4][R4.64] ;  /* 0x0000000404047981 */ /* 0x000f62000c1e1b00 */
[----:B------:R-:W-:Y:S01]  /*0410*/  LOP3.LUT R22, R2, 0x1, RZ, 0xc0, !PT ;  /* 0x0000000102167812 */ /* 0x000fe200078ec0ff */
[----:B------:R-:W-:Y:S01]  /*0420*/  IMAD.MOV.U32 R24, RZ, RZ, 0x20fd8164 ;  /* 0x20fd8164ff187424 */ /* 0x000fe200078e00ff */
[----:B------:R-:W-:Y:S01]  /*0430*/  BSSY.RECONVERGENT B0, `(.L_x_75) ;  /* 0x0000033000007945 */ /* 0x000fe20003800200 */
[----:B------:R-:W-:Y:S01]  /*0440*/  IMAD.MOV.U32 R25, RZ, RZ, 0x3da8ff83 ;  /* 0x3da8ff83ff197424 */ /* 0x000fe200078e00ff */
[----:B------:R-:W-:Y:S01]  /*0450*/  ISETP.NE.U32.AND P0, PT, R22, 0x1, PT ;  /* 0x000000011600780c */ /* 0x000fe20003f05070 */
[----:B------:R-:W-:-:S03]  /*0460*/  DMUL R22, R20, R20 ;  /* 0x0000001414167228 */ /* 0x000fc60000000000 */
[----:B------:R-:W-:Y:S02]  /*0470*/  FSEL R24, R24, -8.06006814911005101289e+34, !P0 ;  /* 0xf9785eba18187808 */ /* 0x000fe40004000000 */
[----:B------:R-:W-:-:S06]  /*0480*/  FSEL R25, -R25, 0.11223486810922622681, !P0 ;  /* 0x3de5db6519197808 */ /* 0x000fcc0004000100 */
[----:B--2---:R-:W-:-:S08]  /*0490*/  DFMA R8, R22, R24, R8 ;  /* 0x000000181608722b */ /* 0x004fd00000000008 */
[----:B------:R-:W-:-:S08]  /*04a0*/  DFMA R8, R22, R8, R10 ;  /* 0x000000081608722b */ /* 0x000fd0000000000a */
[----:B---3--:R-:W-:-:S08]  /*04b0*/  DFMA R8, R22, R8, R12 ;  /* 0x000000081608722b */ /* 0x008fd0000000000c */
[----:B------:R-:W-:-:S08]  /*04c0*/  DFMA R8, R22, R8, R14 ;  /* 0x000000081608722b */ /* 0x000fd0000000000e */
[----:B----4-:R-:W-:-:S08]  /*04d0*/  DFMA R8, R22, R8, R16 ;  /* 0x000000081608722b */ /* 0x010fd00000000010 */
[----:B------:R-:W-:-:S08]  /*04e0*/  DFMA R8, R22, R8, R18 ;  /* 0x000000081608722b */ /* 0x000fd00000000012 */
[----:B------:R-:W-:Y:S02]  /*04f0*/  DFMA R20, R8, R20, R20 ;  /* 0x000000140814722b */ /* 0x000fe40000000014 */
[----:B------:R-:W-:Y:S02]  /*0500*/  DFMA R22, R22, R8, 1 ;  /* 0x3ff000001616742b */ /* 0x000fe40000000008 */
[----:B-----5:R-:W-:-:S08]  /*0510*/  DADD R8, R6, -R4 ;  /* 0x0000000006087229 */ /* 0x020fd00000000804 */
[----:B------:R-:W-:Y:S01]  /*0520*/  FSEL R12, R22, R20, !P0 ;  /* 0x00000014160c7208 */ /* 0x000fe20004000000 */
[----:B------:R-:W-:Y:S01]  /*0530*/  DSETP.NEU.AND P1, PT, |R8|, +INF , PT ;  /* 0x7ff000000800742a */ /* 0x000fe20003f2d200 */
[----:B------:R-:W-:Y:S02]  /*0540*/  FSEL R13, R23, R21, !P0 ;  /* 0x00000015170d7208 */ /* 0x000fe40004000000 */
[----:B------:R-:W-:-:S04]  /*0550*/  LOP3.LUT P0, RZ, R2, 0x2, RZ, 0xc0, !PT ;  /* 0x0000000202ff7812 */ /* 0x000fc8000780c0ff */
[----:B------:R-:W-:-:S07]  /*0560*/  DADD R10, RZ, -R12 ;  /* 0x00000000ff0a7229 */ /* 0x000fce000000080c */
[----:B------:R-:W-:Y:S01]  /*0570*/  @!P1 DMUL R22, RZ, R8 ;  /* 0x00000008ff169228 */ /* 0x000fe20000000000 */
[----:B------:R-:W-:Y:S02]  /*0580*/  @!P1 IMAD.MOV.U32 R2, RZ, RZ, 0x1 ;  /* 0x00000001ff029424 */ /* 0x000fe400078e00ff */
[----:B------:R-:W-:Y:S02]  /*0590*/  FSEL R20, R12, R10, !P0 ;  /* 0x0000000a0c147208 */ /* 0x000fe40004000000 */
[----:B------:R-:W-:Y:S01]  /*05a0*/  FSEL R21, R13, R11, !P0 ;  /* 0x0000000b0d157208 */ /* 0x000fe20004000000 */
[----:B------:R-:W-:Y:S06]  /*05b0*/  @!P1 BRA `(.L_x_76) ;  /* 0x0000000000689947 */ /* 0x000fec0003800000 */
        /* <DEDUP_REMOVED lines=18> */
[----:B------:R-:W-:Y:S01]  /*06e0*/  MOV R22, 0x710 ;  /* 0x0000071000167802 */ /* 0x000fe20000000f00 */
[----:B------:R-:W-:-:S07]  /*06f0*/  IMAD.MOV.U32 R23, RZ, RZ, R9 ;  /* 0x000000ffff177224 */ /* 0x000fce00078e0009 */
[----:B------:R-:W-:Y:S05]  /*0700*/  CALL.REL.NOINC `($_Z17TSP_distances_GEOPdS_S_i$__internal_trig_reduction_slowpathd) ;  /* 0x0000000c00d47944 */ /* 0x000fea0003c00000 */
[----:B------:R-:W-:Y:S02]  /*0710*/  IMAD.MOV.U32 R2, RZ, RZ, R8 ;  /* 0x000000ffff027224 */ /* 0x000fe400078e0008 */
[----:B------:R-:W-:Y:S02]  /*0720*/  IMAD.MOV.U32 R22, RZ, RZ, R18 ;  /* 0x000000ffff167224 */ /* 0x000fe400078e0012 */
[----:B------:R-:W-:-:S07]  /*0730*/  IMAD.MOV.U32 R23, RZ, RZ, R19 ;  /* 0x000000ffff177224 */ /* 0x000fce00078e0013 */
.L_x_78:
[----:B------:R-:W-:Y:S05]  /*0740*/  BSYNC.RECONVERGENT B1 ;  /* 0x0000000000017941 */ /* 0x000fea0003800200 */
.L_x_77:
[----:B------:R-:W-:-:S07]  /*0750*/  VIADD R2, R2, 0x1 ;  /* 0x0000000102027836 */ /* 0x000fce0000000000 */
.L_x_76:
[----:B------:R-:W-:Y:S05]  /*0760*/  BSYNC.RECONVERGENT B0 ;  /* 0x0000000000007941 */ /* 0x000fea0003800200 */
.L_x_75:
[----:B------:R-:W0:Y:S01]  /*0770*/  LDCU.64 UR6, c[0x4][0x8] ;  /* 0x01000100ff0677ac */ /* 0x000e220008000a00 */
[----:B------:R-:W-:-:S05]  /*0780*/  IMAD.SHL.U32 R8, R2, 0x40, RZ ;  /* 0x0000004002087824 */ /* 0x000fca00078e00ff */
[----:B------:R-:W-:-:S04]  /*0790*/  LOP3.LUT R8, R8, 0x40, RZ, 0xc0, !PT ;  /* 0x0000004008087812 */ /* 0x000fc800078ec0ff */
[----:B0-----:R-:W-:-:S05]  /*07a0*/  IADD3 R28, P0, PT, R8, UR6, RZ ;  /* 0x00000006081c7c10 */ /* 0x001fca000ff1e0ff */
[----:B------:R-:W-:-:S05]  /*07b0*/  IMAD.X R29, RZ, RZ, UR7, P0 ;  /* 0x00000007ff1d7e24 */ /* 0x000fca00080e06ff */
[----:B------:R-:W2:Y:S04]  /*07c0*/  LDG.E.128.CONSTANT R8, desc[UR4][R28.64] ;  /* 0x000000041c087981 */ /* 0x000ea8000c1e9d00 */
[----:B------:R-:W3:Y:S04]  /*07d0*/  LDG.E.128.CONSTANT R12, desc[UR4][R28.64+0x10] ;  /* 0x000010041c0c7981 */ /* 0x000ee8000c1e9d00 */
[----:B------:R-:W4:Y:S01]  /*07e0*/  LDG.E.128.CONSTANT R16, desc[UR4][R28.64+0x20] ;  /* 0x000020041c107981 */ /* 0x000f22000c1e9d00 */
[----:B------:R-:W-:Y:S01]  /*07f0*/  LOP3.LUT R24, R2, 0x1, RZ, 0xc0, !PT ;  /* 0x0000000102187812 */ /* 0x000fe200078ec0ff */
[----:B------:R-:W-:Y:S01]  /*0800*/  IMAD.MOV.U32 R25, RZ, RZ, 0x3da8ff83 ;  /* 0x3da8ff83ff197424 */ /* 0x000fe200078e00ff */
[----:B------:R-:W-:Y:S01]  /*0810*/  DMUL R26, R22, R22 ;  /* 0x00000016161a7228 */ /* 0x000fe20000000000 */
[----:B------:R-:W-:Y:S01]  /*0820*/  BSSY.RECONVERGENT B0, `(.L_x_79) ;  /* 0x000002f000007945 */ /* 0x000fe20003800200 */
[----:B------:R-:W-:Y:S01]  /*0830*/  ISETP.NE.U32.AND P0, PT, R24, 0x1, PT ;  /* 0x000000011800780c */ /* 0x000fe20003f05070 */
[----:B------:R-:W-:-:S03]  /*0840*/  IMAD.MOV.U32 R24, RZ, RZ, 0x20fd8164 ;  /* 0x20fd8164ff187424 */ /* 0x000fc600078e00ff */
[----:B------:R-:W-:Y:S02]  /*0850*/  FSEL R25, -R25, 0.11223486810922622681, !P0 ;  /* 0x3de5db6519197808 */ /* 0x000fe40004000100 */
[----:B------:R-:W-:-:S06]  /*0860*/  FSEL R24, R24, -8.06006814911005101289e+34, !P0 ;  /* 0xf9785eba18187808 */ /* 0x000fcc0004000000 */
        /* <DEDUP_REMOVED lines=8> */
[----:B------:R-:W-:-:S08]  /*08f0*/  DADD R22, R6, R4 ;  /* 0x0000000006167229 */ /* 0x000fd00000000004 */
[----:B------:R-:W-:Y:S01]  /*0900*/  DSETP.NEU.AND P1, PT, |R22|, +INF , PT ;  /* 0x7ff000001600742a */ /* 0x000fe20003f2d200 */
[----:B------:R-:W-:Y:S02]  /*0910*/  FSEL R6, R8, R10, !P0 ;  /* 0x0000000a08067208 */ /* 0x000fe40004000000 */
[----:B------:R-:W-:Y:S02]  /*0920*/  FSEL R7, R9, R11, !P0 ;  /* 0x0000000b09077208 */ /* 0x000fe40004000000 */
[----:B------:R-:W-:-:S04]  /*0930*/  LOP3.LUT P0, RZ, R2, 0x2, RZ, 0xc0, !PT ;  /* 0x0000000202ff7812 */ /* 0x000fc8000780c0ff */
[----:B------:R-:W-:-:S05]  /*0940*/  DADD R4, RZ, -R6 ;  /* 0x00000000ff047229 */ /* 0x000fca0000000806 */
[----:B------:R-:W-:Y:S01]  /*0950*/  @!P1 DMUL R18, RZ, R22 ;  /* 0x00000016ff129228 */ /* 0x000fe20000000000 */
[----:B------:R-:W-:-:S04]  /*0960*/  @!P1 IMAD.MOV.U32 R2, RZ, RZ, 0x1 ;  /* 0x00000001ff029424 */ /* 0x000fc800078e00ff */
        /* <DEDUP_REMOVED lines=23> */
[----:B------:R-:W-:-:S07]  /*0ae0*/  IMAD.MOV.U32 R2, RZ, RZ, R8 ;  /* 0x000000ffff027224 */ /* 0x000fce00078e0008 */
.L_x_82:
[----:B------:R-:W-:Y:S05]  /*0af0*/  BSYNC.RECONVERGENT B1 ;  /* 0x0000000000017941 */ /* 0x000fea0003800200 */
.L_x_81:
[----:B------:R-:W-:-:S07]  /*0b00*/  VIADD R2, R2, 0x1 ;  /* 0x0000000102027836 */ /* 0x000fce0000000000 */
.L_x_80:
[----:B------:R-:W-:Y:S05]  /*0b10*/  BSYNC.RECONVERGENT B0 ;  /* 0x0000000000007941 */ /* 0x000fea0003800200 */
.L_x_79:
        /* <DEDUP_REMOVED lines=17> */
[----:B------:R-:W-:Y:S02]  /*0c30*/  DFMA R4, R22, R4, R6 ;  /* 0x000000041604722b */ /* 0x000fe40000000006 */
[C---:B------:R-:W-:Y:S02]  /*0c40*/  DADD R6, -R20.reuse, 1 ;  /* 0x3ff0000014067429 */ /* 0x040fe40000000100 */
[----:B------:R-:W-:-:S04]  /*0c50*/  DADD R20, R20, 1 ;  /* 0x3ff0000014147429 */ /* 0x000fc80000000000 */
[----:B---3--:R-:W-:-:S08]  /*0c60*/  DFMA R4, R22, R4, R8 ;  /* 0x000000041604722b */ /* 0x008fd00000000008 */
[----:B------:R-:W-:-:S08]  /*0c70*/  DFMA R4, R22, R4, R10 ;  /* 0x000000041604722b */ /* 0x000fd0000000000a */
[----:B----4-:R-:W-:-:S08]  /*0c80*/  DFMA R4, R22, R4, R12 ;  /* 0x000000041604722b */ /* 0x010fd0000000000c */
[----:B------:R-:W-:-:S08]  /*0c90*/  DFMA R4, R22, R4, R14 ;  /* 0x000000041604722b */ /* 0x000fd0000000000e */
[----:B------:R-:W-:Y:S02]  /*0ca0*/  DFMA R18, R4, R18, R18 ;  /* 0x000000120412722b */ /* 0x000fe40000000012 */
[----:B------:R-:W-:-:S10]  /*0cb0*/  DFMA R4, R22, R4, 1 ;  /* 0x3ff000001604742b */ /* 0x000fd40000000004 */
[----:B------:R-:W-:Y:S02]  /*0cc0*/  FSEL R8, R4, R18, !P0 ;  /* 0x0000001204087208 */ /* 0x000fe40004000000 */
[----:B------:R-:W-:Y:S02]  /*0cd0*/  FSEL R9, R5, R19, !P0 ;  /* 0x0000001305097208 */ /* 0x000fe40004000000 */
[----:B------:R-:W-:-:S04]  /*0ce0*/  LOP3.LUT P0, RZ, R2, 0x2, RZ, 0xc0, !PT ;  /* 0x0000000202ff7812 */ /* 0x000fc8000780c0ff */
[----:B------:R-:W-:-:S10]  /*0cf0*/  DADD R4, RZ, -R8 ;  /* 0x00000000ff047229 */ /* 0x000fd40000000808 */
[----:B------:R-:W-:Y:S02]  /*0d00*/  FSEL R4, R8, R4, !P0 ;  /* 0x0000000408047208 */ /* 0x000fe40004000000 */
[----:B------:R-:W-:-:S06]  /*0d10*/  FSEL R5, R9, R5, !P0 ;  /* 0x0000000509057208 */ /* 0x000fcc0004000000 */
[----:B------:R-:W-:-:S08]  /*0d20*/  DMUL R6, R6, R4 ;  /* 0x0000000406067228 */ /* 0x000fd00000000000 */
[----:B------:R-:W-:-:S08]  /*0d30*/  DFMA R4, R20, R16, -R6 ;  /* 0x000000101404722b */ /* 0x000fd00000000806 */
[----:B------:R-:W-:-:S08]  /*0d40*/  DMUL R4, R4, 0.5 ;  /* 0x3fe0000004047828 */ /* 0x000fd00000000000 */
[----:B------:R-:W-:-:S10]  /*0d50*/  DADD R6, -RZ, |R4| ;  /* 0x00000000ff067229 */ /* 0x000fd40000000504 */
[----:B------:R-:W-:-:S13]  /*0d60*/  ISETP.GT.AND P0, PT, R7, 0x3fe26665, PT ;  /* 0x3fe266650700780c */ /* 0x000fda0003f04270 */
[----:B------:R-:W-:Y:S05]  /*0d70*/  @P0 BRA `(.L_x_84) ;  /* 0x0000000000d40947 */ /* 0x000fea0003800000 */
[----:B------:R-:W-:Y:S01]  /*0d80*/  DMUL R6, R4, R4 ;  /* 0x0000000404067228 */ /* 0x000fe20000000000 */
[----:B------:R-:W-:Y:S01]  /*0d90*/  IMAD.MOV.U32 R8, RZ, RZ, 0x180754af ;  /* 0x180754afff087424 */ /* 0x000fe200078e00ff */
[----:B------:R-:W-:Y:S01]  /*0da0*/  UMOV UR6, 0xdc1895e9 ;  /* 0xdc1895e900067882 */ /* 0x000fe20000000000 */
[----:B------:R-:W-:Y:S01]  /*0db0*/  IMAD.MOV.U32 R9, RZ, RZ, 0x3fb3823b ;  /* 0x3fb3823bff097424 */ /* 0x000fe200078e00ff */
[----:B------:R-:W-:Y:S01]  /*0dc0*/  UMOV UR7, 0x3fb0066b ;  /* 0x3fb0066b00077882 */ /* 0x000fe20000000000 */
[----:B------:R-:W-:-:S04]  /*0dd0*/  ISETP.GT.AND P0, PT, R5, -0x1, PT ;  /* 0xffffffff0500780c */ /* 0x000fc80003f04270 */
[----:B------:R-:W-:Y:S01]  /*0de0*/  DFMA R8, R6, UR6, -R8 ;  /* 0x0000000606087c2b */ /* 0x000fe20008000808 */
[----:B------:R-:W-:Y:S01]  /*0df0*/  UMOV UR6, 0xcc2f79ae ;  /* 0xcc2f79ae00067882 */ /* 0x000fe20000000000 */
[----:B------:R-:W-:-:S06]  /*0e00*/  UMOV UR7, 0x3fb11e52 ;  /* 0x3fb11e5200077882 */ /* 0x000fcc0000000000 */
[----:B------:R-:W-:Y:S01]  /*0e10*/  DFMA R8, R6, R8, UR6 ;  /* 0x0000000606087e2b */ /* 0x000fe20008000008 */
[----:B------:R-:W-:Y:S01]  /*0e20*/  UMOV UR6, 0x3526861b ;  /* 0x3526861b00067882 */ /* 0x000fe20000000000 */
[----:B------:R-:W-:-:S06]  /*0e30*/  UMOV UR7, 0x3f924eaf ;  /* 0x3f924eaf00077882 */ /* 0x000fcc0000000000 */
[----:B------:R-:W-:Y:S01]  /*0e40*/  DFMA R8, R6, R8, -UR6 ;  /* 0x8000000606087e2b */ /* 0x000fe20008000008 */
        /* <DEDUP_REMOVED lines=29> */
[----:B------:R-:W-:Y:S01]  /*1020*/  DMUL R8, R6, R8 ;  /* 0x0000000806087228 */ /* 0x000fe20000000000 */
[----:B------:R-:W-:Y:S02]  /*1030*/  @P0 IMAD.MOV.U32 R6, RZ, RZ, 0x33145c07 ;  /* 0x33145c07ff060424 */ /* 0x000fe400078e00ff */
[----:B------:R-:W-:-:S05]  /*1040*/  @P0 IMAD.MOV.U32 R7, RZ, RZ, 0x3c91a626 ;  /* 0x3c91a626ff070424 */ /* 0x000fca00078e00ff */
[----:B------:R-:W-:Y:S01]  /*1050*/  DFMA R8, |R4|, R8, |R4| ;  /* 0x000000080408722b */ /* 0x000fe20000000604 */
[----:B------:R-:W-:Y:S02]  /*1060*/  @!P0 IMAD.MOV.U32 R4, RZ, RZ, 0x33145c07 ;  /* 0x33145c07ff048424 */ /* 0x000fe400078e00ff */
[----:B------:R-:W-:-:S05]  /*1070*/  @!P0 IMAD.MOV.U32 R5, RZ, RZ, 0x3c91a626 ;  /* 0x3c91a626ff058424 */ /* 0x000fca00078e00ff */
[C---:B------:R-:W-:Y:S02]  /*1080*/  @P0 DADD R6, R8.reuse, -R6 ;  /* 0x0000000008060229 */ /* 0x040fe40000000806 */
[----:B------:R-:W-:-:S08]  /*1090*/  @!P0 DADD R4, R8, R4 ;  /* 0x0000000008048229 */ /* 0x000fd00000000004 */
[----:B------:R-:W-:Y:S02]  /*10a0*/  @!P0 DADD R4, R4, UR6 ;  /* 0x0000000604048e29 */ /* 0x000fe40008000000 */
[----:B------:R-:W-:Y:S01]  /*10b0*/  @P0 DADD R4, -R6, UR6 ;  /* 0x0000000606040e29 */ /* 0x000fe20008000100 */
[----:B------:R-:W-:Y:S10]  /*10c0*/  BRA `(.L_x_85) ;  /* 0x0000000400207947 */ /* 0x000ff40003800000 */
.L_x_84:
[----:B------:R-:W-:Y:S01]  /*10d0*/  DADD R6, -|R4|, 1 ;  /* 0x3ff0000004067429 */ /* 0x000fe20000000300 */
[----:B------:R-:W-:Y:S01]  /*10e0*/  IMAD.MOV.U32 R8, RZ, RZ, 0x66faac4b ;  /* 0x66faac4bff087424 */ /* 0x000fe200078e00ff */
[----:B------:R-:W-:Y:S01]  /*10f0*/  UMOV UR6, 0x71155f70 ;  /* 0x71155f7000067882 */ /* 0x000fe20000000000 */
[----:B------:R-:W-:Y:S01]  /*1100*/  IMAD.MOV.U32 R9, RZ, RZ, 0x3ebac2fe ;  /* 0x3ebac2feff097424 */ /* 0x000fe200078e00ff */
[----:B------:R-:W-:-:S05]  /*1110*/  UMOV UR7, 0x3ec715b3 ;  /* 0x3ec715b300077882 */ /* 0x000fca0000000000 */
[----:B------:R-:W-:Y:S01]  /*1120*/  DFMA R8, R6, UR6, -R8 ;  /* 0x0000000606087c2b */ /* 0x000fe20008000808 */
[----:B------:R-:W-:Y:S01]  /*1130*/  UMOV UR6, 0x8efcd9b8 ;  /* 0x8efcd9b800067882 */ /* 0x000fe20000000000 */
[----:B------:R-:W-:Y:S01]  /*1140*/  UMOV UR7, 0x3ed9a9b8 ;  /* 0x3ed9a9b800077882 */ /* 0x000fe20000000000 */
[----:B------:R-:W-:-:S05]  /*1150*/  ISETP.GE.AND P0, PT, R7, 0x1, PT ;  /* 0x000000010700780c */ /* 0x000fca0003f06270 */
[----:B------:R-:W-:Y:S01]  /*1160*/  DFMA R8, R6, R8, UR6 ;  /* 0x0000000606087e2b */ /* 0x000fe20008000008 */
[----:B------:R-:W-:Y:S01]  /*1170*/  UMOV UR6, 0xa8a0c4c3 ;  /* 0xa8a0c4c300067882 */ /* 0x000fe20000000000 */
[----:B------:R-:W-:-:S06]  /*1180*/  UMOV UR7, 0x3edd0f40 ;  /* 0x3edd0f4000077882 */ /* 0x000fcc0000000000 */
[----:B------:R-:W-:Y:S01]  /*1190*/  DFMA R10, R6, R8, UR6 ;  /* 0x00000006060a7e2b */ /* 0x000fe20008000008 */
[----:B------:R-:W-:Y:S01]  /*11a0*/  UMOV UR6, 0xfa9e0e1f ;  /* 0xfa9e0e1f00067882 */ /* 0x000fe20000000000 */
[----:B------:R-:W-:Y:S01]  /*11b0*/  UMOV UR7, 0x3ef46d4c ;  /* 0x3ef46d4c00077882 */ /* 0x000fe20000000000 */
[----:B------:R-:W-:Y:S02]  /*11c0*/  VIADD R9, R7, 0xfff00000 ;  /* 0xfff0000007097836 */ /* 0x000fe40000000000 */
[----:B------:R-:W-:-:S03]  /*11d0*/  IMAD.MOV.U32 R8, RZ, RZ, R6 ;  /* 0x000000ffff087224 */ /* 0x000fc600078e0006 */
[----:B------:R-:W-:Y:S01]  /*11e0*/  DFMA R12, R6, R10, UR6 ;  /* 0x00000006060c7e2b */ /* 0x000fe2000800000a */
[----:B------:R-:W-:Y:S01]  /*11f0*/  UMOV UR6, 0x8d1e2422 ;  /* 0x8d1e242200067882 */ /* 0x000fe20000000000 */
[----:B------:R-:W-:Y:S01]  /*1200*/  UMOV UR7, 0x3f079c16 ;  /* 0x3f079c1600077882 */ /* 0x000fe20000000000 */
[----:B------:R-:W0:Y:S01]  /*1210*/  MUFU.RSQ64H R11, R9 ;  /* 0x00000009000b7308 */ /* 0x000e220000001c00 */
[----:B------:R-:W-:-:S04]  /*1220*/  IMAD.MOV.U32 R10, RZ, RZ, RZ ;  /* 0x000000ffff0a7224 */ /* 0x000fc800078e00ff */
[----:B------:R-:W-:Y:S01]  /*1230*/  DFMA R12, R6, R12, UR6 ;  /* 0x00000006060c7e2b */ /* 0x000fe2000800000c */
[----:B------:R-:W-:Y:S01]  /*1240*/  UMOV UR6, 0xc3bca540 ;  /* 0xc3bca54000067882 */ /* 0x000fe20000000000 */
[----:B------:R-:W-:-:S06]  /*1250*/  UMOV UR7, 0x3f1c9a88 ;  /* 0x3f1c9a8800077882 */ /* 0x000fcc0000000000 */
[----:B------:R-:W-:Y:S01]  /*1260*/  DFMA R12, R6, R12, UR6 ;  /* 0x00000006060c7e2b */ /* 0x000fe2000800000c */
[----:B------:R-:W-:Y:S01]  /*1270*/  UMOV UR6, 0x4bd476df ;  /* 0x4bd476df00067882 */ /* 0x000fe20000000000 */
[----:B------:R-:W-:Y:S01]  /*1280*/  UMOV UR7, 0x3f31c4e6 ;  /* 0x3f31c4e600077882 */ /* 0x000fe20000000000 */
[----:B0-----:R-:W-:-:S05]  /*1290*/  DMUL R14, R8, R10 ;  /* 0x0000000a080e7228 */ /* 0x001fca0000000000 */
[----:B------:R-:W-:Y:S01]  /*12a0*/  DFMA R18, R6, R12, UR6 ;  /* 0x0000000606127e2b */ /* 0x000fe2000800000c */
[----:B------:R-:W-:Y:S01]  /*12b0*/  UMOV UR6, 0x60009c8f ;  /* 0x60009c8f00067882 */ /* 0x000fe20000000000 */
[----:B------:R-:W-:Y:S01]  /*12c0*/  UMOV UR7, 0x3f46e8ba ;  /* 0x3f46e8ba00077882 */ /* 0x000fe20000000000 */
[----:B------:R-:W-:Y:S01]  /*12d0*/  VIADD R13, R11, 0xfff00000 ;  /* 0xfff000000b0d7836 */ /* 0x000fe20000000000 */
[----:B------:R-:W-:Y:S01]  /*12e0*/  DFMA R16, R14, -R14, R8 ;  /* 0x8000000e0e10722b */ /* 0x000fe20000000008 */
[----:B------:R-:W-:-:S03]  /*12f0*/  IMAD.MOV.U32 R12, RZ, RZ, RZ ;  /* 0x000000ffff0c7224 */ /* 0x000fc600078e00ff */
[----:B------:R-:W-:Y:S01]  /*1300*/  DFMA R18, R6, R18, UR6 ;  /* 0x0000000606127e2b */ /* 0x000fe20008000012 */
[----:B------:R-:W-:Y:S01]  /*1310*/  UMOV UR6, 0xc62b05a2 ;  /* 0xc62b05a200067882 */ /* 0x000fe20000000000 */
[----:B------:R-:W-:Y:S02]  /*1320*/  UMOV UR7, 0x3f5f1c71 ;  /* 0x3f5f1c7100077882 */ /* 0x000fe40000000000 */
[----:B------:R-:W-:-:S04]  /*1330*/  DFMA R14, R12, R16, R14 ;  /* 0x000000100c0e722b */ /* 0x000fc8000000000e */
[----:B------:R-:W-:Y:S01]  /*1340*/  DFMA R18, R6, R18, UR6 ;  /* 0x0000000606127e2b */ /* 0x000fe20008000012 */
[----:B------:R-:W-:Y:S01]  /*1350*/  UMOV UR6, 0xb6dc9f2c ;  /* 0xb6dc9f2c00067882 */ /* 0x000fe20000000000 */
[----:B------:R-:W-:Y:S02]  /*1360*/  UMOV UR7, 0x3f76db6d ;  /* 0x3f76db6d00077882 */ /* 0x000fe40000000000 */
[-C--:B------:R-:W-:Y:S02]  /*1370*/  DFMA R10, R10, -R14.reuse, 1 ;  /* 0x3ff000000a0a742b */ /* 0x080fe4000000080e */
[----:B------:R-:W-:Y:S02]  /*1380*/  DFMA R8, R14, -R14, R8 ;  /* 0x8000000e0e08722b */ /* 0x000fe40000000008 */
[----:B------:R-:W-:Y:S01]  /*1390*/  DFMA R18, R6, R18, UR6 ;  /* 0x0000000606127e2b */ /* 0x000fe20008000012 */
[----:B------:R-:W-:Y:S01]  /*13a0*/  UMOV UR6, 0x3333329c ;  /* 0x3333329c00067882 */ /* 0x000fe20000000000 */
[----:B------:R-:W-:-:S02]  /*13b0*/  UMOV UR7, 0x3f933333 ;  /* 0x3f93333300077882 */ /* 0x000fc40000000000 */
[----:B------:R-:W-:-:S04]  /*13c0*/  DFMA R10, R12, R10, R12 ;  /* 0x0000000a0c0a722b */ /* 0x000fc8000000000c */
[----:B------:R-:W-:Y:S01]  /*13d0*/  DFMA R18, R6, R18, UR6 ;  /* 0x0000000606127e2b */ /* 0x000fe20008000012 */
[----:B------:R-:W-:Y:S01]  /*13e0*/  UMOV UR6, 0x55555555 ;  /* 0x5555555500067882 */ /* 0x000fe20000000000 */
[----:B------:R-:W-:Y:S02]  /*13f0*/  UMOV UR7, 0x3fb55555 ;  /* 0x3fb5555500077882 */ /* 0x000fe40000000000 */
[----:B------:R-:W-:Y:S02]  /*1400*/  DFMA R8, R10, R8, R14 ;  /* 0x000000080a08722b */ /* 0x000fe4000000000e */
[----:B------:R-:W-:Y:S02]  /*1410*/  DMUL R10, RZ, |R4| ;  /* 0x40000004ff0a7228 */ /* 0x000fe40000000000 */
[----:B------:R-:W-:Y:S01]  /*1420*/  DFMA R18, R6, R18, UR6 ;  /* 0x0000000606127e2b */ /* 0x000fe20008000012 */
[----:B------:R-:W-:Y:S01]  /*1430*/  UMOV UR6, 0x33145c07 ;  /* 0x33145c0700067882 */ /* 0x000fe20000000000 */
[----:B------:R-:W-:-:S04]  /*1440*/  UMOV UR7, 0x3ca1a626 ;  /* 0x3ca1a62600077882 */ /* 0x000fc80000000000 */
[----:B------:R-:W-:Y:S02]  /*1450*/  VIADD R9, R9, 0x100000 ;  /* 0x0010000009097836 */ /* 0x000fe40000000000 */
[----:B------:R-:W-:-:S08]  /*1460*/  DMUL R18, R6, R18 ;  /* 0x0000001206127228 */ /* 0x000fd00000000000 */
[----:B------:R-:W-:-:S10]  /*1470*/  DFMA R18, R8, R18, R8 ;  /* 0x000000120812722b */ /* 0x000fd40000000008 */
[----:B------:R-:W-:Y:S02]  /*1480*/  FSEL R10, R10, R18, !P0 ;  /* 0x000000120a0a7208 */ /* 0x000fe40004000000 */
[----:B------:R-:W-:Y:S02]  /*1490*/  FSEL R11, R11, R19, !P0 ;  /* 0x000000130b0b7208 */ /* 0x000fe40004000000 */
[----:B------:R-:W-:-:S04]  /*14a0*/  ISETP.GE.AND P0, PT, R7, RZ, PT ;  /* 0x000000ff0700720c */ /* 0x000fc80003f06270 */
[----:B------:R-:W-:-:S10]  /*14b0*/  DMUL R8, R10, +INF ;  /* 0x7ff000000a087828 */ /* 0x000fd40000000000 */
[----:B------:R-:W-:Y:S02]  /*14c0*/  FSEL R8, R8, R10, !P0 ;  /* 0x0000000a08087208 */ /* 0x000fe40004000000 */
[----:B------:R-:W-:Y:S02]  /*14d0*/  FSEL R9, R9, R11, !P0 ;  /* 0x0000000b09097208 */ /* 0x000fe40004000000 */
[----:B------:R-:W-:-:S04]  /*14e0*/  ISETP.GE.AND P0, PT, R5, RZ, PT ;  /* 0x000000ff0500720c */ /* 0x000fc80003f06270 */
[----:B------:R-:W-:Y:S01]  /*14f0*/  DADD R6, R8, -UR6 ;  /* 0x8000000608067e29 */ /* 0x000fe20008000000 */
[----:B------:R-:W-:Y:S01]  /*1500*/  UMOV UR6, 0x54442d18 ;  /* 0x54442d1800067882 */ /* 0x000fe20000000000 */
[----:B------:R-:W-:-:S06]  /*1510*/  UMOV UR7, 0x400921fb ;  /* 0x400921fb00077882 */ /* 0x000fcc0000000000 */
[----:B------:R-:W-:-:S10]  /*1520*/  DADD R6, -R6, UR6 ;  /* 0x0000000606067e29 */ /* 0x000fd40008000100 */
[----:B------:R-:W-:Y:S02]  /*1530*/  FSEL R4, R6, R8, !P0 ;  /* 0x0000000806047208 */ /* 0x000fe40004000000 */
[----:B------:R-:W-:-:S07]  /*1540*/  FSEL R5, R7, R9, !P0 ;  /* 0x0000000907057208 */ /* 0x000fce0004000000 */
.L_x_85:
[----:B------:R-:W-:Y:S05]  /*1550*/  BSYNC.RECONVERGENT B0 ;  /* 0x0000000000007941 */ /* 0x000fea0003800200 */
.L_x_83:
[----:B------:R-:W-:Y:S01]  /*1560*/  IMAD.MOV.U32 R6, RZ, RZ, 0x0 ;  /* 0x00000000ff067424 */ /* 0x000fe200078e00ff */
[----:B------:R-:W0:Y:S01]  /*1570*/  LDC.64 R8, c[0x0][0x380] ;  /* 0x0000e000ff087b82 */ /* 0x000e220000000a00 */
[----:B------:R-:W-:Y:S01]  /*1580*/  IMAD.MOV.U32 R7, RZ, RZ, 0x40b8ea00 ;  /* 0x40b8ea00ff077424 */ /* 0x000fe200078e00ff */
[----:B------:R-:W1:Y:S05]  /*1590*/  LDCU UR6, c[0x0][0x398] ;  /* 0x00007300ff0677ac */ /* 0x000e6a0008000800 */
[----:B------:R-:W-:Y:S01]  /*15a0*/  DFMA R4, R4, R6, 1 ;  /* 0x3ff000000404742b */ /* 0x000fe20000000006 */
[----:B------:R-:W-:-:S04]  /*15b0*/  VIADD R7, R0, 0x2 ;  /* 0x0000000200077836 */ /* 0x000fc80000000000 */
[----:B------:R-:W-:-:S05]  /*15c0*/  IMAD R7, R0, R7, R7 ;  /* 0x0000000700077224 */ /* 0x000fca00078e0207 */
[----:B------:R-:W2:Y:S01]  /*15d0*/  F2I.F64.TRUNC R4, R4 ;  /* 0x0000000400047311 */ /* 0x000ea2000030d100 */
[----:B------:R-:W-:-:S04]  /*15e0*/  LEA.HI R7, R7, R7, RZ, 0x1 ;  /* 0x0000000707077211 */ /* 0x000fc800078f08ff */
[----:B------:R-:W-:-:S05]  /*15f0*/  SHF.R.S32.HI R2, RZ, 0x1, R7 ;  /* 0x00000001ff027819 */ /* 0x000fca0000011407 */
[----:B------:R-:W-:-:S04]  /*1600*/  IMAD.IADD R3, R3, 0x1, -R2 ;  /* 0x0000000103037824 */ /* 0x000fc800078e0a02 */
[----:B-1----:R-:W-:Y:S01]  /*1610*/  IMAD R3, R0, UR6, R3 ;  /* 0x0000000600037c24 */ /* 0x002fe2000f8e0203 */
[----:B--2---:R-:W1:Y:S03]  /*1620*/  I2F.F64 R6, R4 ;  /* 0x0000000400067312 */ /* 0x004e660000201c00 */
[----:B0-----:R-:W-:-:S05]  /*1630*/  IMAD.WIDE R2, R3, 0x8, R8 ;  /* 0x0000000803027825 */ /* 0x001fca00078e0208 */
[----:B-1----:R-:W-:Y:S01]  /*1640*/  STG.E.64 desc[UR4][R2.64], R6 ;  /* 0x0000000602007986 */ /* 0x002fe2000c101b04 */
[----:B------:R-:W-:Y:S05]  /*1650*/  EXIT ;  /* 0x000000000000794d */ /* 0x000fea0003800000 */
        .type           $_Z17TSP_distances_GEOPdS_S_i$__internal_trig_reduction_slowpathd,@function
        .size           $_Z17TSP_distances_GEOPdS_S_i$__internal_trig_reduction_slowpathd,(.L_x_135 - $_Z17TSP_distances_GEOPdS_S_i$__internal_trig_reduction_slowpathd)
$_Z17TSP_distances_GEOPdS_S_i$__internal_trig_reduction_slowpathd:
[--C-:B------:R-:W-:Y:S01]  /*1660*/  SHF.R.U32.HI R18, RZ, 0x14, R23.reuse ;  /* 0x00000014ff127819 */ /* 0x100fe20000011617 */
[----:B------:R-:W-:Y:S02]  /*1670*/  IMAD.MOV.U32 R19, RZ, RZ, R23 ;  /* 0x000000ffff137224 */ /* 0x000fe400078e0017 */
[----:B------:R-:W-:Y:S01]  /*1680*/  IMAD.MOV.U32 R8, RZ, RZ, RZ ;  /* 0x000000ffff087224 */ /* 0x000fe200078e00ff */
[----:B------:R-:W-:-:S04]  /*1690*/  LOP3.LUT R9, R18, 0x7ff, RZ, 0xc0, !PT ;  /* 0x000007ff12097812 */ /* 0x000fc800078ec0ff */
[----:B------:R-:W-:-:S13]  /*16a0*/  ISETP.NE.AND P0, PT, R9, 0x7ff, PT ;  /* 0x000007ff0900780c */ /* 0x000fda0003f05270 */
[----:B------:R-:W-:Y:S05]  /*16b0*/  @!P0 BRA `(.L_x_86) ;  /* 0x0000000800588947 */ /* 0x000fea0003800000 */
[----:B------:R-:W-:Y:S01]  /*16c0*/  VIADD R8, R9, 0xfffffc00 ;  /* 0xfffffc0009087836 */ /* 0x000fe20000000000 */
[----:B------:R-:W-:Y:S01]  /*16d0*/  BSSY.RECONVERGENT B2, `(.L_x_87) ;  /* 0x0000033000027945 */ /* 0x000fe20003800200 */
[----:B------:R-:W-:-:S03]  /*16e0*/  CS2R R10, SRZ ;  /* 0x00000000000a7805 */ /* 0x000fc6000001ff00 */
[----:B------:R-:W-:Y:S02]  /*16f0*/  SHF.R.U32.HI R14, RZ, 0x6, R8 ;  /* 0x00000006ff0e7819 */ /* 0x000fe40000011608 */
[----:B------:R-:W-:Y:S02]  /*1700*/  ISETP.GE.U32.AND P0, PT, R8, 0x80, PT ;  /* 0x000000800800780c */ /* 0x000fe40003f06070 */
[C---:B------:R-:W-:Y:S02]  /*1710*/  IADD3 R8, PT, PT, -R14.reuse, 0x13, RZ ;  /* 0x000000130e087810 */ /* 0x040fe40007ffe1ff */
[----:B------:R-:W-:Y:S02]  /*1720*/  IADD3 R15, PT, PT, -R14, 0xf, RZ ;  /* 0x0000000f0e0f7810 */ /* 0x000fe40007ffe1ff */
[----:B------:R-:W-:-:S04]  /*1730*/  SEL R12, R8, 0x12, P0 ;  /* 0x00000012080c7807 */ /* 0x000fc80000000000 */
[----:B------:R-:W-:-:S13]  /*1740*/  ISETP.GE.AND P0, PT, R15, R12, PT ;  /* 0x0000000c0f00720c */ /* 0x000fda0003f06270 */
[----:B------:R-:W-:Y:S05]  /*1750*/  @P0 BRA `(.L_x_88) ;  /* 0x0000000000a80947 */ /* 0x000fea0003800000 */
[----:B------:R-:W0:Y:S01]  /*1760*/  LDC.64 R8, c[0x0][0x358] ;  /* 0x0000d600ff087b82 */ /* 0x000e220000000a00 */
[C---:B------:R-:W-:Y:S01]  /*1770*/  SHF.L.U64.HI R25, R2.reuse, 0xb, R19 ;  /* 0x0000000b02197819 */ /* 0x040fe20000010213 */
[----:B------:R-:W-:Y:S01]  /*1780*/  BSSY.RECONVERGENT B3, `(.L_x_89) ;  /* 0x0000022000037945 */ /* 0x000fe20003800200 */
[----:B------:R-:W-:Y:S01]  /*1790*/  IMAD.SHL.U32 R19, R2, 0x800, RZ ;  /* 0x0000080002137824 */ /* 0x000fe200078e00ff */
[----:B------:R-:W-:Y:S01]  /*17a0*/  IADD3 R2, PT, PT, RZ, -R14, -R12 ;  /* 0x8000000eff027210 */ /* 0x000fe20007ffe80c */
[----:B------:R-:W-:Y:S01]  /*17b0*/  IMAD.MOV.U32 R24, RZ, RZ, RZ ;  /* 0x000000ffff187224 */ /* 0x000fe200078e00ff */
[----:B------:R-:W-:Y:S02]  /*17c0*/  CS2R R10, SRZ ;  /* 0x00000000000a7805 */ /* 0x000fe4000001ff00 */
[----:B------:R-:W-:-:S07]  /*17d0*/  LOP3.LUT R25, R25, 0x80000000, RZ, 0xfc, !PT ;  /* 0x8000000019197812 */ /* 0x000fce00078efcff */
.L_x_90:
[----:B------:R-:W1:Y:S01]  /*17e0*/  LDC.64 R12, c[0x4][RZ] ;  /* 0x01000000ff0c7b82 */ /* 0x000e620000000a00 */
[----:B0-----:R-:W-:Y:S02]  /*17f0*/  R2UR UR6, R8 ;  /* 0x00000000080672ca */ /* 0x001fe400000e0000 */
[----:B------:R-:W-:Y:S01]  /*1800*/  R2UR UR7, R9 ;  /* 0x00000000090772ca */ /* 0x000fe200000e0000 */
[----:B-1----:R-:W-:-:S12]  /*1810*/  IMAD.WIDE R12, R15, 0x8, R12 ;  /* 0x000000080f0c7825 */ /* 0x002fd800078e020c */
[----:B------:R-:W2:Y:S01]  /*1820*/  LDG.E.64.CONSTANT R12, desc[UR6][R12.64] ;  /* 0x000000060c0c7981 */ /* 0x000ea2000c1e9b00 */
[----:B------:R-:W-:Y:S02]  /*1830*/  VIADD R2, R2, 0x1 ;  /* 0x0000000102027836 */ /* 0x000fe40000000000 */
[----:B------:R-:W-:Y:S02]  /*1840*/  VIADD R15, R15, 0x1 ;  /* 0x000000010f0f7836 */ /* 0x000fe40000000000 */
[----:B--2---:R-:W-:-:S04]  /*1850*/  IMAD.WIDE.U32 R10, P2, R12, R19, R10 ;  /* 0x000000130c0a7225 */ /* 0x004fc8000784000a */
[----:B------:R-:W-:Y:S02]  /*1860*/  IMAD R27, R12, R25, RZ ;  /* 0x000000190c1b7224 */ /* 0x000fe400078e02ff */
[CC--:B------:R-:W-:Y:S02]  /*1870*/  IMAD R26, R13.reuse, R19.reuse, RZ ;  /* 0x000000130d1a7224 */ /* 0x0c0fe400078e02ff */
[----:B------:R-:W-:Y:S01]  /*1880*/  IMAD.HI.U32 R29, R13, R19, RZ ;  /* 0x000000130d1d7227 */ /* 0x000fe200078e00ff */
[----:B------:R-:W-:-:S03]  /*1890*/  IADD3 R11, P0, PT, R27, R11, RZ ;  /* 0x0000000b1b0b7210 */ /* 0x000fc60007f1e0ff */
[----:B------:R-:W-:Y:S01]  /*18a0*/  IMAD R27, R24, 0x8, R1 ;  /* 0x00000008181b7824 */ /* 0x000fe200078e0201 */
[----:B------:R-:W-:Y:S01]  /*18b0*/  IADD3 R11, P1, PT, R26, R11, RZ ;  /* 0x0000000b1a0b7210 */ /* 0x000fe20007f3e0ff */
[----:B------:R-:W-:-:S04]  /*18c0*/  IMAD.HI.U32 R26, R12, R25, RZ ;  /* 0x000000190c1a7227 */ /* 0x000fc800078e00ff */
[----:B------:R-:W-:Y:S01]  /*18d0*/  IMAD.X R26, RZ, RZ, R26, P2 ;  /* 0x000000ffff1a7224 */ /* 0x000fe200010e061a */
[----:B------:R0:W-:Y:S01]  /*18e0*/  STL.64 [R27], R10 ;  /* 0x0000000a1b007387 */ /* 0x0001e20000100a00 */
[----:B------:R-:W-:-:S03]  /*18f0*/  IMAD.HI.U32 R12, R13, R25, RZ ;  /* 0x000000190d0c7227 */ /* 0x000fc600078e00ff */
[----:B------:R-:W-:Y:S01]  /*1900*/  IADD3.X R26, P0, PT, R29, R26, RZ, P0, !PT ;  /* 0x0000001a1d1a7210 */ /* 0x000fe2000071e4ff */
[----:B------:R-:W-:Y:S02]  /*1910*/  IMAD R13, R13, R25, RZ ;  /* 0x000000190d0d7224 */ /* 0x000fe400078e02ff */
[----:B------:R-:W-:Y:S02]  /*1920*/  VIADD R24, R24, 0x1 ;  /* 0x0000000118187836 */ /* 0x000fe40000000000 */
[----:B------:R-:W-:Y:S01]  /*1930*/  IMAD.X R12, RZ, RZ, R12, P0 ;  /* 0x000000ffff0c7224 */ /* 0x000fe200000e060c */
[----:B------:R-:W-:Y:S02]  /*1940*/  ISETP.NE.AND P0, PT, R2, -0xf, PT ;  /* 0xfffffff10200780c */ /* 0x000fe40003f05270 */
[----:B------:R-:W-:-:S05]  /*1950*/  IADD3.X R26, P1, PT, R13, R26, RZ, P1, !PT ;  /* 0x0000001a0d1a7210 */ /* 0x000fca0000f3e4ff */
[----:B------:R-:W-:Y:S02]  /*1960*/  IMAD.X R13, RZ, RZ, R12, P1 ;  /* 0x000000ffff0d7224 */ /* 0x000fe400008e060c */
[----:B0-----:R-:W-:Y:S02]  /*1970*/  IMAD.MOV.U32 R10, RZ, RZ, R26 ;  /* 0x000000ffff0a7224 */ /* 0x001fe400078e001a */
[----:B------:R-:W-:Y:S02]  /*1980*/  IMAD.MOV.U32 R11, RZ, RZ, R13 ;  /* 0x000000ffff0b7224 */ /* 0x000fe400078e000d */
[----:B------:R-:W-:Y:S05]  /*1990*/  @P0 BRA `(.L_x_90) ;  /* 0xfffffffc00900947 */ /* 0x000fea000383ffff */
[----:B------:R-:W-:Y:S05]  /*19a0*/  BSYNC.RECONVERGENT B3 ;  /* 0x0000000000037941 */ /* 0x000fea0003800200 */
.L_x_89:
[----:B------:R-:W-:Y:S02]  /*19b0*/  LOP3.LUT R2, R18, 0x7ff, RZ, 0xc0, !PT ;  /* 0x000007ff12027812 */ /* 0x000fe400078ec0ff */
[----:B------:R-:W-:-:S03]  /*19c0*/  IADD3 R15, PT, PT, -R14, 0x13, RZ ;  /* 0x000000130e0f7810 */ /* 0x000fc60007ffe1ff */
[----:B------:R-:W-:-:S05]  /*19d0*/  VIADD R2, R2, 0xfffffc00 ;  /* 0xfffffc0002027836 */ /* 0x000fca0000000000 */
[----:B------:R-:W-:-:S04]  /*19e0*/  ISETP.GE.U32.AND P0, PT, R2, 0x80, PT ;  /* 0x000000800200780c */ /* 0x000fc80003f06070 */
[----:B------:R-:W-:-:S09]  /*19f0*/  SEL R15, R15, 0x12, P0 ;  /* 0x000000120f0f7807 */ /* 0x000fd20000000000 */
.L_x_88:
[----:B------:R-:W-:Y:S05]  /*1a00*/  BSYNC.RECONVERGENT B2 ;  /* 0x0000000000027941 */ /* 0x000fea0003800200 */
.L_x_87:
[----:B------:R-:W-:Y:S01]  /*1a10*/  LOP3.LUT P0, R18, R18, 0x3f, RZ, 0xc0, !PT ;  /* 0x0000003f12127812 */ /* 0x000fe2000780c0ff */
[----:B------:R-:W-:-:S04]  /*1a20*/  IMAD.IADD R14, R14, 0x1, R15 ;  /* 0x000000010e0e7824 */ /* 0x000fc800078e020f */
[----:B------:R-:W-:-:S05]  /*1a30*/  IMAD.U32 R26, R14, 0x8, R1 ;  /* 0x000000080e1a7824 */ /* 0x000fca00078e0001 */
[----:B------:R0:W-:Y:S04]  /*1a40*/  STL.64 [R26+-0x78], R10 ;  /* 0xffff880a1a007387 */ /* 0x0001e80000100a00 */
[----:B------:R-:W2:Y:S04]  /*1a50*/  @P0 LDL.64 R24, [R1+0x8] ;  /* 0x0000080001180983 */ /* 0x000ea80000100a00 */
[----:B------:R-:W3:Y:S04]  /*1a60*/  LDL.64 R12, [R1+0x10] ;  /* 0x00001000010c7983 */ /* 0x000ee80000100a00 */
[----:B------:R-:W4:Y:S01]  /*1a70*/  LDL.64 R8, [R1+0x18] ;  /* 0x0000180001087983 */ /* 0x000f220000100a00 */
[----:B------:R-:W-:Y:S01]  /*1a80*/  @P0 LOP3.LUT R2, R18, 0x3f, RZ, 0x3c, !PT ;  /* 0x0000003f12020812 */ /* 0x000fe200078e3cff */
[----:B------:R-:W-:Y:S01]  /*1a90*/  BSSY.RECONVERGENT B2, `(.L_x_91) ;  /* 0x0000034000027945 */ /* 0x000fe20003800200 */
[----:B--2---:R-:W-:-:S02]  /*1aa0*/  @P0 SHF.R.U64 R15, R24, 0x1, R25 ;  /* 0x00000001180f0819 */ /* 0x004fc40000001219 */
[----:B------:R-:W-:Y:S02]  /*1ab0*/  @P0 SHF.R.U32.HI R19, RZ, 0x1, R25 ;  /* 0x00000001ff130819 */ /* 0x000fe40000011619 */
[C---:B---3--:R-:W-:Y:S02]  /*1ac0*/  @P0 SHF.L.U32 R25, R12.reuse, R18, RZ ;  /* 0x000000120c190219 */ /* 0x048fe400000006ff */
[----:B0-----:R-:W-:Y:S02]  /*1ad0*/  @P0 SHF.R.U64 R10, R15, R2, R19 ;  /* 0x000000020f0a0219 */ /* 0x001fe40000001213 */
[--C-:B------:R-:W-:Y:S02]  /*1ae0*/  @P0 SHF.R.U32.HI R29, RZ, 0x1, R13.reuse ;  /* 0x00000001ff1d0819 */ /* 0x100fe4000001160d */
[C-C-:B------:R-:W-:Y:S02]  /*1af0*/  @P0 SHF.R.U64 R27, R12.reuse, 0x1, R13.reuse ;  /* 0x000000010c1b0819 */ /* 0x140fe4000000120d */
[----:B------:R-:W-:-:S02]  /*1b00*/  @P0 SHF.L.U64.HI R14, R12, R18, R13 ;  /* 0x000000120c0e0219 */ /* 0x000fc4000001020d */
[----:B------:R-:W-:Y:S02]  /*1b10*/  @P0 SHF.R.U32.HI R11, RZ, R2, R19 ;  /* 0x00000002ff0b0219 */ /* 0x000fe40000011613 */
[----:B------:R-:W-:Y:S02]  /*1b20*/  @P0 LOP3.LUT R12, R25, R10, RZ, 0xfc, !PT ;  /* 0x0000000a190c0212 */ /* 0x000fe400078efcff */
[----:B----4-:R-:W-:Y:S02]  /*1b30*/  @P0 SHF.L.U32 R15, R8, R18, RZ ;  /* 0x00000012080f0219 */ /* 0x010fe400000006ff */
[----:B------:R-:W-:Y:S01]  /*1b40*/  @P0 SHF.R.U64 R24, R27, R2, R29 ;  /* 0x000000021b180219 */ /* 0x000fe2000000121d */
[----:B------:R-:W-:Y:S01]  /*1b50*/  IMAD.SHL.U32 R10, R12, 0x4, RZ ;  /* 0x000000040c0a7824 */ /* 0x000fe200078e00ff */
[----:B------:R-:W-:Y:S02]  /*1b60*/  @P0 LOP3.LUT R13, R14, R11, RZ, 0xfc, !PT ;  /* 0x0000000b0e0d0212 */ /* 0x000fe400078efcff */
[----:B------:R-:W-:-:S02]  /*1b70*/  @P0 SHF.L.U64.HI R11, R8, R18, R9 ;  /* 0x00000012080b0219 */ /* 0x000fc40000010209 */
[----:B------:R-:W-:Y:S02]  /*1b80*/  @P0 SHF.R.U32.HI R2, RZ, R2, R29 ;  /* 0x00000002ff020219 */ /* 0x000fe4000001161d */
[----:B------:R-:W-:Y:S02]  /*1b90*/  @P0 LOP3.LUT R8, R15, R24, RZ, 0xfc, !PT ;  /* 0x000000180f080212 */ /* 0x000fe400078efcff */
[----:B------:R-:W-:Y:S02]  /*1ba0*/  SHF.L.U64.HI R12, R12, 0x2, R13 ;  /* 0x000000020c0c7819 */ /* 0x000fe4000001020d */
[----:B------:R-:W-:Y:S02]  /*1bb0*/  @P0 LOP3.LUT R9, R11, R2, RZ, 0xfc, !PT ;  /* 0x000000020b090212 */ /* 0x000fe400078efcff */
[----:B------:R-:W-:Y:S02]  /*1bc0*/  SHF.L.W.U32.HI R13, R13, 0x2, R8 ;  /* 0x000000020d0d7819 */ /* 0x000fe40000010e08 */
[----:B------:R-:W-:-:S02]  /*1bd0*/  IADD3 RZ, P0, PT, RZ, -R10, RZ ;  /* 0x8000000affff7210 */ /* 0x000fc40007f1e0ff */
[----:B------:R-:W-:Y:S02]  /*1be0*/  LOP3.LUT R2, RZ, R12, RZ, 0x33, !PT ;  /* 0x0000000cff027212 */ /* 0x000fe400078e33ff */
[----:B------:R-:W-:Y:S02]  /*1bf0*/  SHF.L.W.U32.HI R8, R8, 0x2, R9 ;  /* 0x0000000208087819 */ /* 0x000fe40000010e09 */
[----:B------:R-:W-:Y:S02]  /*1c00*/  LOP3.LUT R14, RZ, R13, RZ, 0x33, !PT ;  /* 0x0000000dff0e7212 */ /* 0x000fe400078e33ff */
[----:B------:R-:W-:Y:S02]  /*1c10*/  IADD3.X R11, P0, PT, RZ, R2, RZ, P0, !PT ;  /* 0x00000002ff0b7210 */ /* 0x000fe4000071e4ff */
[----:B------:R-:W-:Y:S02]  /*1c20*/  LOP3.LUT R2, RZ, R8, RZ, 0x33, !PT ;  /* 0x00000008ff027212 */ /* 0x000fe400078e33ff */
[----:B------:R-:W-:-:S02]  /*1c30*/  IADD3.X R14, P1, PT, RZ, R14, RZ, P0, !PT ;  /* 0x0000000eff0e7210 */ /* 0x000fc4000073e4ff */
[----:B------:R-:W-:-:S03]  /*1c40*/  ISETP.GT.U32.AND P2, PT, R13, -0x1, PT ;  /* 0xffffffff0d00780c */ /* 0x000fc60003f44070 */
[----:B------:R-:W-:Y:S01]  /*1c50*/  IMAD.X R15, RZ, RZ, R2, P1 ;  /* 0x000000ffff0f7224 */ /* 0x000fe200008e0602 */
[----:B------:R-:W-:-:S04]  /*1c60*/  ISETP.GT.AND.EX P0, PT, R8, -0x1, PT, P2 ;  /* 0xffffffff0800780c */ /* 0x000fc80003f04320 */
[----:B------:R-:W-:Y:S02]  /*1c70*/  SEL R2, R8, R15, P0 ;  /* 0x0000000f08027207 */ /* 0x000fe40000000000 */
[----:B------:R-:W-:Y:S02]  /*1c80*/  SEL R19, R13, R14, P0 ;  /* 0x0000000e0d137207 */ /* 0x000fe40000000000 */
[----:B------:R-:W-:Y:S02]  /*1c90*/  ISETP.NE.U32.AND P1, PT, R2, RZ, PT ;  /* 0x000000ff0200720c */ /* 0x000fe40003f25070 */
[----:B------:R-:W-:Y:S02]  /*1ca0*/  SEL R11, R12, R11, P0 ;  /* 0x0000000b0c0b7207 */ /* 0x000fe40000000000 */
[----:B------:R-:W-:Y:S01]  /*1cb0*/  SEL R14, R19, R2, !P1 ;  /* 0x00000002130e7207 */ /* 0x000fe20004800000 */
[----:B------:R-:W-:-:S05]  /*1cc0*/  @!P0 IMAD.MOV R10, RZ, RZ, -R10 ;  /* 0x000000ffff0a8224 */ /* 0x000fca00078e0a0a */
[----:B------:R-:W0:Y:S02]  /*1cd0*/  FLO.U32 R14, R14 ;  /* 0x0000000e000e7300 */ /* 0x000e2400000e0000 */
[C---:B0-----:R-:W-:Y:S02]  /*1ce0*/  IADD3 R15, PT, PT, -R14.reuse, 0x1f, RZ ;  /* 0x0000001f0e0f7810 */ /* 0x041fe40007ffe1ff */
[----:B------:R-:W-:-:S03]  /*1cf0*/  IADD3 R13, PT, PT, -R14, 0x3f, RZ ;  /* 0x0000003f0e0d7810 */ /* 0x000fc60007ffe1ff */
[----:B------:R-:W-:-:S05]  /*1d00*/  @P1 IMAD.MOV R13, RZ, RZ, R15 ;  /* 0x000000ffff0d1224 */ /* 0x000fca00078e020f */
[----:B------:R-:W-:-:S13]  /*1d10*/  ISETP.NE.AND P1, PT, R13, RZ, PT ;  /* 0x000000ff0d00720c */ /* 0x000fda0003f25270 */
[----:B------:R-:W-:Y:S05]  /*1d20*/  @!P1 BRA `(.L_x_92) ;  /* 0x0000000000289947 */ /* 0x000fea0003800000 */
[--C-:B------:R-:W-:Y:S02]  /*1d30*/  SHF.R.U64 R12, R10, 0x1, R11.reuse ;  /* 0x000000010a0c7819 */ /* 0x100fe4000000120b */
[C---:B------:R-:W-:Y:S02]  /*1d40*/  LOP3.LUT R10, R13.reuse, 0x3f, RZ, 0xc0, !PT ;  /* 0x0000003f0d0a7812 */ /* 0x040fe400078ec0ff */
[----:B------:R-:W-:Y:S02]  /*1d50*/  SHF.R.U32.HI R14, RZ, 0x1, R11 ;  /* 0x00000001ff0e7819 */ /* 0x000fe4000001160b */
[----:B------:R-:W-:Y:S02]  /*1d60*/  LOP3.LUT R11, R13, 0x3f, RZ, 0xc, !PT ;  /* 0x0000003f0d0b7812 */ /* 0x000fe400078e0cff */
[CC--:B------:R-:W-:Y:S02]  /*1d70*/  SHF.L.U64.HI R15, R19.reuse, R10.reuse, R2 ;  /* 0x0000000a130f7219 */ /* 0x0c0fe40000010202 */
[----:B------:R-:W-:-:S02]  /*1d80*/  SHF.L.U32 R10, R19, R10, RZ ;  /* 0x0000000a130a7219 */ /* 0x000fc400000006ff */
[-CC-:B------:R-:W-:Y:S02]  /*1d90*/  SHF.R.U64 R19, R12, R11.reuse, R14.reuse ;  /* 0x0000000b0c137219 */ /* 0x180fe4000000120e */
[----:B------:R-:W-:Y:S02]  /*1da0*/  SHF.R.U32.HI R2, RZ, R11, R14 ;  /* 0x0000000bff027219 */ /* 0x000fe4000001160e */
[----:B------:R-:W-:Y:S02]  /*1db0*/  LOP3.LUT R19, R10, R19, RZ, 0xfc, !PT ;  /* 0x000000130a137212 */ /* 0x000fe400078efcff */
[----:B------:R-:W-:-:S07]  /*1dc0*/  LOP3.LUT R2, R15, R2, RZ, 0xfc, !PT ;  /* 0x000000020f027212 */ /* 0x000fce00078efcff */
.L_x_92:
[----:B------:R-:W-:Y:S05]  /*1dd0*/  BSYNC.RECONVERGENT B2 ;  /* 0x0000000000027941 */ /* 0x000fea0003800200 */
.L_x_91:
[----:B------:R-:W-:-:S04]  /*1de0*/  IMAD.WIDE.U32 R14, R19, 0x2168c235, RZ ;  /* 0x2168c235130e7825 */ /* 0x000fc800078e00ff */
[----:B------:R-:W-:Y:S01]  /*1df0*/  IMAD.MOV.U32 R10, RZ, RZ, R15 ;  /* 0x000000ffff0a7224 */ /* 0x000fe200078e000f */
[----:B------:R-:W-:Y:S01]  /*1e00*/  IADD3 RZ, P1, PT, R14, R14, RZ ;  /* 0x0000000e0eff7210 */ /* 0x000fe20007f3e0ff */
[----:B------:R-:W-:Y:S02]  /*1e10*/  IMAD.MOV.U32 R11, RZ, RZ, RZ ;  /* 0x000000ffff0b7224 */ /* 0x000fe400078e00ff */
[----:B------:R-:W-:-:S04]  /*1e20*/  IMAD.HI.U32 R12, R2, -0x36f0255e, RZ ;  /* 0xc90fdaa2020c7827 */ /* 0x000fc800078e00ff */
[----:B------:R-:W-:-:S04]  /*1e30*/  IMAD.WIDE.U32 R10, R19, -0x36f0255e, R10 ;  /* 0xc90fdaa2130a7825 */ /* 0x000fc800078e000a */
[C---:B------:R-:W-:Y:S02]  /*1e40*/  IMAD R15, R2.reuse, -0x36f0255e, RZ ;  /* 0xc90fdaa2020f7824 */ /* 0x040fe400078e02ff */
[----:B------:R-:W-:-:S04]  /*1e50*/  IMAD.WIDE.U32 R10, P2, R2, 0x2168c235, R10 ;  /* 0x2168c235020a7825 */ /* 0x000fc8000784000a */
[----:B------:R-:W-:Y:S01]  /*1e60*/  IMAD.X R2, RZ, RZ, R12, P2 ;  /* 0x000000ffff027224 */ /* 0x000fe200010e060c */
[----:B------:R-:W-:Y:S02]  /*1e70*/  IADD3 R11, P2, PT, R15, R11, RZ ;  /* 0x0000000b0f0b7210 */ /* 0x000fe40007f5e0ff */
[----:B------:R-:W-:Y:S02]  /*1e80*/  IADD3.X RZ, P1, PT, R10, R10, RZ, P1, !PT ;  /* 0x0000000a0aff7210 */ /* 0x000fe40000f3e4ff */
[C---:B------:R-:W-:Y:S01]  /*1e90*/  ISETP.GT.U32.AND P3, PT, R11.reuse, RZ, PT ;  /* 0x000000ff0b00720c */ /* 0x040fe20003f64070 */
[----:B------:R-:W-:Y:S01]  /*1ea0*/  IMAD.X R2, RZ, RZ, R2, P2 ;  /* 0x000000ffff027224 */ /* 0x000fe200010e0602 */
[----:B------:R-:W-:-:S04]  /*1eb0*/  IADD3.X R10, P2, PT, R11, R11, RZ, P1, !PT ;  /* 0x0000000b0b0a7210 */ /* 0x000fc80000f5e4ff */
[C---:B------:R-:W-:Y:S01]  /*1ec0*/  ISETP.GT.AND.EX P1, PT, R2.reuse, RZ, PT, P3 ;  /* 0x000000ff0200720c */ /* 0x040fe20003f24330 */
[----:B------:R-:W-:-:S03]  /*1ed0*/  IMAD.X R15, R2, 0x1, R2, P2 ;  /* 0x00000001020f7824 */ /* 0x000fc600010e0602 */
[----:B------:R-:W-:Y:S02]  /*1ee0*/  SEL R10, R10, R11, P1 ;  /* 0x0000000b0a0a7207 */ /* 0x000fe40000800000 */
[----:B------:R-:W-:Y:S02]  /*1ef0*/  SEL R11, R15, R2, P1 ;  /* 0x000000020f0b7207 */ /* 0x000fe40000800000 */
[----:B------:R-:W-:Y:S02]  /*1f00*/  IADD3 R2, P2, PT, R10, 0x1, RZ ;  /* 0x000000010a027810 */ /* 0x000fe40007f5e0ff */
[----:B------:R-:W-:Y:S02]  /*1f10*/  SEL R10, RZ, 0xffffffff, !P1 ;  /* 0xffffffffff0a7807 */ /* 0x000fe40004800000 */
[----:B------:R-:W-:Y:S01]  /*1f20*/  LOP3.LUT P1, R23, R23, 0x80000000, RZ, 0xc0, !PT ;  /* 0x8000000017177812 */ /* 0x000fe2000782c0ff */
[----:B------:R-:W-:Y:S02]  /*1f30*/  IMAD.X R11, RZ, RZ, R11, P2 ;  /* 0x000000ffff0b7224 */ /* 0x000fe400010e060b */
[----:B------:R-:W-:Y:S01]  /*1f40*/  IMAD.IADD R10, R10, 0x1, -R13 ;  /* 0x000000010a0a7824 */ /* 0x000fe200078e0a0d */
[----:B------:R-:W-:-:S02]  /*1f50*/  SHF.R.U32.HI R13, RZ, 0x1e, R9 ;  /* 0x0000001eff0d7819 */ /* 0x000fc40000011609 */
[----:B------:R-:W-:Y:S01]  /*1f60*/  SHF.R.U64 R2, R2, 0xa, R11 ;  /* 0x0000000a02027819 */ /* 0x000fe2000000120b */
[----:B------:R-:W-:Y:S01]  /*1f70*/  IMAD.SHL.U32 R10, R10, 0x100000, RZ ;  /* 0x001000000a0a7824 */ /* 0x000fe200078e00ff */
[----:B------:R-:W-:Y:S02]  /*1f80*/  LEA.HI R8, R8, R13, RZ, 0x1 ;  /* 0x0000000d08087211 */ /* 0x000fe400078f08ff */
[----:B------:R-:W-:Y:S02]  /*1f90*/  IADD3 R2, P2, PT, R2, 0x1, RZ ;  /* 0x0000000102027810 */ /* 0x000fe40007f5e0ff */
[----:B------:R-:W-:Y:S01]  /*1fa0*/  @!P0 LOP3.LUT R23, R23, 0x80000000, RZ, 0x3c, !PT ;  /* 0x8000000017178812 */ /* 0x000fe200078e3cff */
[----:B------:R-:W-:Y:S01]  /*1fb0*/  @P1 IMAD.MOV R8, RZ, RZ, -R8 ;  /* 0x000000ffff081224 */ /* 0x000fe200078e0a08 */
[----:B------:R-:W-:-:S04]  /*1fc0*/  LEA.HI.X R11, R11, RZ, RZ, 0x16, P2 ;  /* 0x000000ff0b0b7211 */ /* 0x000fc800010fb4ff */
[--C-:B------:R-:W-:Y:S02]  /*1fd0*/  SHF.R.U64 R2, R2, 0x1, R11.reuse ;  /* 0x0000000102027819 */ /* 0x100fe4000000120b */
[----:B------:R-:W-:Y:S02]  /*1fe0*/  SHF.R.U32.HI R9, RZ, 0x1, R11 ;  /* 0x00000001ff097819 */ /* 0x000fe4000001160b */
[----:B------:R-:W-:-:S04]  /*1ff0*/  IADD3 R2, P2, P3, RZ, RZ, R2 ;  /* 0x000000ffff027210 */ /* 0x000fc80007b5e002 */
[----:B------:R-:W-:-:S04]  /*2000*/  IADD3.X R10, PT, PT, R10, 0x3fe00000, R9, P2, P3 ;  /* 0x3fe000000a0a7810 */ /* 0x000fc800017e6409 */
[----:B------:R-:W-:-:S07]  /*2010*/  LOP3.LUT R19, R10, R23, RZ, 0xfc, !PT ;  /* 0x000000170a137212 */ /* 0x000fce00078efcff */
.L_x_86:
[----:B------:R-:W-:Y:S02]  /*2020*/  IMAD.MOV.U32 R23, RZ, RZ, 0x0 ;  /* 0x00000000ff177424 */ /* 0x000fe400078e00ff */
[----:B------:R-:W-:Y:S02]  /*2030*/  IMAD.MOV.U32 R18, RZ, RZ, R2 ;  /* 0x000000ffff127224 */ /* 0x000fe400078e0002 */
[----:B------:R-:W-:Y:S05]  /*2040*/  RET.REL.NODEC R22 `(_Z17TSP_distances_GEOPdS_S_i) ;  /* 0xffffffdc16ec7950 */ /* 0x000fea0003c3ffff */
.L_x_93:
        /* <DEDUP_REMOVED lines=11> */
.L_x_135:


//--------------------- .text._Z11sum_max_cutPdS_dii --------------------------
	.section	.text._Z11sum_max_cutPdS_dii,"ax",@progbits
	.align	128
        .global         _Z11sum_max_cutPdS_dii
        .type           _Z11sum_max_cutPdS_dii,@function
        .size           _Z11sum_max_cutPdS_dii,(.L_x_141 - _Z11sum_max_cutPdS_dii)
        .other          _Z11sum_max_cutPdS_dii,@"STO_CUDA_ENTRY STV_DEFAULT"
_Z11sum_max_cutPdS_dii:
.text._Z11sum_max_cutPdS_dii:
[----:B------:R-:W-:Y:S01]  /*0000*/  LDC R1, c[0x0][0x37c] ;  /* 0x0000df00ff017b82 */ /* 0x000fe20000000800 */
[----:B------:R-:W0:Y:S07]  /*0010*/  S2R R3, SR_TID.X ;  /* 0x0000000000037919 */ /* 0x000e2e0000002100 */
[----:B------:R-:W1:Y:S01]  /*0020*/  S2UR UR4, SR_CTAID.Y ;  /* 0x00000000000479c3 */ /* 0x000e620000002600 */
[----:B------:R-:W2:Y:S07]  /*0030*/  S2R R2, SR_TID.Y ;  /* 0x0000000000027919 */ /* 0x000eae0000002200 */
[----:B------:R-:W0:Y:S08]  /*0040*/  S2UR UR6, SR_CTAID.X ;  /* 0x00000000000679c3 */ /* 0x000e300000002500 */
[----:B------:R-:W0:Y:S01]  /*0050*/  LDC R0, c[0x0][0x360] ;  /* 0x0000d800ff007b82 */ /* 0x000e220000000800 */
[----:B------:R-:W1:Y:S07]  /*0060*/  LDCU UR5, c[0x0][0x364] ;  /* 0x00006c80ff0577ac */ /* 0x000e6e0008000800 */
[----:B------:R-:W3:Y:S01]  /*0070*/  LDC R25, c[0x0][0x398] ;  /* 0x0000e600ff197b82 */ /* 0x000ee20000000800 */
[----:B-1----:R-:W-:Y:S01]  /*0080*/  UIMAD UR4, UR4, UR5, URZ ;  /* 0x00000005040472a4 */ /* 0x002fe2000f8e02ff */
[----:B0-----:R-:W-:-:S05]  /*0090*/  IMAD R0, R0, UR6, R3 ;  /* 0x0000000600007c24 */ /* 0x001fca000f8e0203 */
[----:B--2---:R-:W-:-:S04]  /*00a0*/  LOP3.LUT P0, RZ, R2, UR4, RZ, 0xfc, !PT ;  /* 0x0000000402ff7c12 */ /* 0x004fc8000f80fcff */
[----:B---3--:R-:W-:-:S13]  /*00b0*/  ISETP.GE.OR P0, PT, R0, R25, P0 ;  /* 0x000000190000720c */ /* 0x008fda0000706670 */
[----:B------:R-:W-:Y:S05]  /*00c0*/  @P0 EXIT ;  /* 0x000000000000094d */ /* 0x000fea0003800000 */
[----:B------:R-:W0:Y:S01]  /*00d0*/  LDCU UR5, c[0x0][0x39c] ;  /* 0x00007380ff0577ac */ /* 0x000e220008000800 */
[----:B------:R-:W-:Y:S01]  /*00e0*/  CS2R R10, SRZ ;  /* 0x00000000000a7805 */ /* 0x000fe2000001ff00 */
[----:B------:R-:W1:Y:S01]  /*00f0*/  LDCU.64 UR8, c[0x0][0x358] ;  /* 0x00006b00ff0877ac */ /* 0x000e620008000a00 */
[----:B0-----:R-:W-:-:S09]  /*0100*/  UISETP.GE.AND UP0, UPT, UR5, 0x1, UPT ;  /* 0x000000010500788c */ /* 0x001fd2000bf06270 */
[----:B-1----:R-:W-:Y:S05]  /*0110*/  BRA.U !UP0, `(.L_x_94) ;  /* 0x0000000508f87547 */ /* 0x002fea000b800000 */
[----:B------:R-:W-:Y:S01]  /*0120*/  UISETP.GE.U32.AND UP1, UPT, UR5, 0x10, UPT ;  /* 0x000000100500788c */ /* 0x000fe2000bf26070 */
[----:B------:R-:W-:Y:S01]  /*0130*/  CS2R R10, SRZ ;  /* 0x00000000000a7805 */ /* 0x000fe2000001ff00 */
[----:B------:R-:W-:Y:S01]  /*0140*/  ULOP3.LUT UR6, UR5, 0xf, URZ, 0xc0, !UPT ;  /* 0x0000000f05067892 */ /* 0x000fe2000f8ec0ff */
[----:B------:R-:W-:-:S03]  /*0150*/  UMOV UR4, URZ ;  /* 0x000000ff00047c82 */ /* 0x000fc60008000000 */
[----:B------:R-:W-:-:S03]  /*0160*/  UISETP.NE.AND UP0, UPT, UR6, URZ, UPT ;  /* 0x000000ff0600728c */ /* 0x000fc6000bf05270 */
[----:B------:R-:W-:Y:S08]  /*0170*/  BRA.U !UP1, `(.L_x_95) ;  /* 0x0000000109e47547 */ /* 0x000ff0000b800000 */
[----:B------:R-:W-:Y:S01]  /*0180*/  ULOP3.LUT UR4, UR5, 0x7ffffff0, URZ, 0xc0, !UPT ;  /* 0x7ffffff005047892 */ /* 0x000fe2000f8ec0ff */
[----:B------:R-:W-:Y:S02]  /*0190*/  MOV R24, R0 ;  /* 0x0000000000187202 */ /* 0x000fe40000000f00 */
[----:B------:R-:W-:Y:S01]  /*01a0*/  CS2R R10, SRZ ;  /* 0x00000000000a7805 */ /* 0x000fe2000001ff00 */
[----:B------:R-:W-:-:S12]  /*01b0*/  UIADD3 UR7, UPT, UPT, -UR4, URZ, URZ ;  /* 0x000000ff04077290 */ /* 0x000fd8000fffe1ff */
.L_x_96:
[----:B------:R-:W0:Y:S02]  /*01c0*/  LDC.64 R2, c[0x0][0x380] ;  /* 0x0000e000ff027b82 */ /* 0x000e240000000a00 */
[----:B0-----:R-:W-:-:S05]  /*01d0*/  IMAD.WIDE R2, R24, 0x8, R2 ;  /* 0x0000000818027825 */ /* 0x001fca00078e0202 */
[----:B------:R-:W2:Y:S01]  /*01e0*/  LDG.E.64 R12, desc[UR8][R2.64] ;  /* 0x00000008020c7981 */ /* 0x000ea2000c1e1b00 */
[----:B------:R-:W-:-:S05]  /*01f0*/  IMAD.WIDE R14, R25, 0x8, R2 ;  /* 0x00000008190e7825 */ /* 0x000fca00078e0202 */
[----:B------:R-:W3:Y:S01]  /*0200*/  LDG.E.64 R20, desc[UR8][R14.64] ;  /* 0x000000080e147981 */ /* 0x000ee2000c1e1b00 */
[----:B------:R-:W-:-:S05]  /*0210*/  IMAD.WIDE R22, R25, 0x8, R14 ;  /* 0x0000000819167825 */ /* 0x000fca00078e020e */
[----:B------:R-:W4:Y:S01]  /*0220*/  LDG.E.64 R18, desc[UR8][R22.64] ;  /* 0x0000000816127981 */ /* 0x000f22000c1e1b00 */
[----:B------:R-:W-:-:S05]  /*0230*/  IMAD.WIDE R26, R25, 0x8, R22 ;  /* 0x00000008191a7825 */ /* 0x000fca00078e0216 */
[----:B------:R-:W5:Y:S01]  /*0240*/  LDG.E.64 R8, desc[UR8][R26.64] ;  /* 0x000000081a087981 */ /* 0x000f62000c1e1b00 */
[----:B------:R-:W-:-:S05]  /*0250*/  IMAD.WIDE R28, R25, 0x8, R26 ;  /* 0x00000008191c7825 */ /* 0x000fca00078e021a */
[----:B------:R0:W5:Y:S02]  /*0260*/  LDG.E.64 R6, desc[UR8][R28.64] ;  /* 0x000000081c067981 */ /* 0x000164000c1e1b00 */
[----:B0-----:R-:W-:-:S05]  /*0270*/  IMAD.WIDE R28, R25, 0x8, R28 ;  /* 0x00000008191c7825 */ /* 0x001fca00078e021c */
[----:B------:R-:W5:Y:S01]  /*0280*/  LDG.E.64 R4, desc[UR8][R28.64] ;  /* 0x000000081c047981 */ /* 0x000f62000c1e1b00 */
[----:B------:R-:W-:-:S05]  /*0290*/  IMAD.WIDE R16, R25, 0x8, R28 ;  /* 0x0000000819107825 */ /* 0x000fca00078e021c */
[----:B------:R-:W5:Y:S01]  /*02a0*/  LDG.E.64 R2, desc[UR8][R16.64] ;  /* 0x0000000810027981 */ /* 0x000f62000c1e1b00 */
[----:B------:R-:W-:-:S04]  /*02b0*/  IMAD.WIDE R14, R25, 0x8, R16 ;  /* 0x00000008190e7825 */ /* 0x000fc800078e0210 */
[C---:B------:R-:W-:Y:S01]  /*02c0*/  IMAD.WIDE R22, R25.reuse, 0x8, R14 ;  /* 0x0000000819167825 */ /* 0x040fe200078e020e */
[----:B------:R-:W5:Y:S04]  /*02d0*/  LDG.E.64 R16, desc[UR8][R14.64] ;  /* 0x000000080e107981 */ /* 0x000f68000c1e1b00 */
[----:B------:R0:W5:Y:S02]  /*02e0*/  LDG.E.64 R14, desc[UR8][R22.64] ;  /* 0x00000008160e7981 */ /* 0x000164000c1e1b00 */
[----:B0-----:R-:W-:-:S04]  /*02f0*/  IMAD.WIDE R22, R25, 0x8, R22 ;  /* 0x0000000819167825 */ /* 0x001fc800078e0216 */
[C---:B------:R-:W-:Y:S01]  /*0300*/  IMAD.WIDE R26, R25.reuse, 0x8, R22 ;  /* 0x00000008191a7825 */ /* 0x040fe200078e0216 */
[----:B--2---:R-:W-:Y:S01]  /*0310*/  DADD R10, R12, R10 ;  /* 0x000000000c0a7229 */ /* 0x004fe2000000000a */
[----:B------:R-:W2:Y:S07]  /*0320*/  LDG.E.64 R12, desc[UR8][R22.64] ;  /* 0x00000008160c7981 */ /* 0x000eae000c1e1b00 */
[----:B---3--:R-:W-:Y:S02]  /*0330*/  DADD R20, R10, R20 ;  /* 0x000000000a147229 */ /* 0x008fe40000000014 */
[----:B------:R0:W3:Y:S06]  /*0340*/  LDG.E.64 R10, desc[UR8][R26.64] ;  /* 0x000000081a0a7981 */ /* 0x0000ec000c1e1b00 */
[----:B----4-:R-:W-:Y:S01]  /*0350*/  DADD R18, R20, R18 ;  /* 0x0000000014127229 */ /* 0x010fe20000000012 */
[----:B0-----:R-:W-:-:S05]  /*0360*/  IMAD.WIDE R26, R25, 0x8, R26 ;  /* 0x00000008191a7825 */ /* 0x001fca00078e021a */
[----:B------:R-:W4:Y:S01]  /*0370*/  LDG.E.64 R20, desc[UR8][R26.64] ;  /* 0x000000081a147981 */ /* 0x000f22000c1e1b00 */
[----:B------:R-:W-:Y:S01]  /*0380*/  IMAD.WIDE R22, R25, 0x8, R26 ;  /* 0x0000000819167825 */ /* 0x000fe200078e021a */
[----:B-----5:R-:W-:-:S04]  /*0390*/  DADD R18, R18, R8 ;  /* 0x0000000012127229 */ /* 0x020fc80000000008 */
[----:B------:R-:W5:Y:S01]  /*03a0*/  LDG.E.64 R8, desc[UR8][R22.64] ;  /* 0x0000000816087981 */ /* 0x000f62000c1e1b00 */
[----:B------:R-:W-:-:S03]  /*03b0*/  IMAD.WIDE R28, R25, 0x8, R22 ;  /* 0x00000008191c7825 */ /* 0x000fc600078e0216 */
[----:B------:R-:W-:Y:S02]  /*03c0*/  DADD R18, R18, R6 ;  /* 0x0000000012127229 */ /* 0x000fe40000000006 */
[----:B------:R0:W5:Y:S06]  /*03d0*/  LDG.E.64 R6, desc[UR8][R28.64] ;  /* 0x000000081c067981 */ /* 0x00016c000c1e1b00 */
[----:B------:R-:W-:Y:S01]  /*03e0*/  DADD R18, R18, R4 ;  /* 0x0000000012127229 */ /* 0x000fe20000000004 */
[----:B0-----:R-:W-:-:S05]  /*03f0*/  IMAD.WIDE R28, R25, 0x8, R28 ;  /* 0x00000008191c7825 */ /* 0x001fca00078e021c */
[----:B------:R-:W5:Y:S01]  /*0400*/  LDG.E.64 R4, desc[UR8][R28.64] ;  /* 0x000000081c047981 */ /* 0x000f62000c1e1b00 */
[----:B------:R-:W-:-:S06]  /*0410*/  IMAD.WIDE R26, R25, 0x8, R28 ;  /* 0x00000008191a7825 */ /* 0x000fcc00078e021c */
[----:B------:R-:W5:Y:S01]  /*0420*/  LDG.E.64 R26, desc[UR8][R26.64] ;  /* 0x000000081a1a7981 */ /* 0x000f62000c1e1b00 */
[----:B------:R-:W-:Y:S01]  /*0430*/  DADD R2, R18, R2 ;  /* 0x0000000012027229 */ /* 0x000fe20000000002 */
[----:B------:R-:W-:Y:S01]  /*0440*/  UIADD3 UR7, UPT, UPT, UR7, 0x10, URZ ;  /* 0x0000001007077890 */ /* 0x000fe2000fffe0ff */
[----:B------:R-:W-:-:S03]  /*0450*/  LEA R24, R25, R24, 0x4 ;  /* 0x0000001819187211 */ /* 0x000fc600078e20ff */
[----:B------:R-:W-:-:S03]  /*0460*/  UISETP.NE.AND UP1, UPT, UR7, URZ, UPT ;  /* 0x000000ff0700728c */ /* 0x000fc6000bf25270 */
[----:B------:R-:W-:-:S08]  /*0470*/  DADD R2, R2, R16 ;  /* 0x0000000002027229 */ /* 0x000fd00000000010 */
[----:B------:R-:W-:-:S08]  /*0480*/  DADD R2, R2, R14 ;  /* 0x0000000002027229 */ /* 0x000fd0000000000e */
[----:B--2---:R-:W-:-:S08]  /*0490*/  DADD R2, R2, R12 ;  /* 0x0000000002027229 */ /* 0x004fd0000000000c */
[----:B---3--:R-:W-:-:S08]  /*04a0*/  DADD R2, R2, R10 ;  /* 0x0000000002027229 */ /* 0x008fd0000000000a */
[----:B----4-:R-:W-:-:S08]  /*04b0*/  DADD R2, R2, R20 ;  /* 0x0000000002027229 */ /* 0x010fd00000000014 */
[----:B-----5:R-:W-:-:S08]  /*04c0*/  DADD R2, R2, R8 ;  /* 0x0000000002027229 */ /* 0x020fd00000000008 */
[----:B------:R-:W-:-:S08]  /*04d0*/  DADD R2, R2, R6 ;  /* 0x0000000002027229 */ /* 0x000fd00000000006 */
[----:B------:R-:W-:-:S08]  /*04e0*/  DADD R2, R2, R4 ;  /* 0x0000000002027229 */ /* 0x000fd00000000004 */
[----:B------:R-:W-:Y:S01]  /*04f0*/  DADD R10, R2, R26 ;  /* 0x00000000020a7229 */ /* 0x000fe2000000001a */
[----:B------:R-:W-:Y:S10]  /*0500*/  BRA.U UP1, `(.L_x_96) ;  /* 0xfffffffd012c7547 */ /* 0x000ff4000b83ffff */
.L_x_95:
[----:B------:R-:W-:Y:S05]  /*0510*/  BRA.U !UP0, `(.L_x_94) ;  /* 0x0000000108f87547 */ /* 0x000fea000b800000 */
[----:B------:R-:W-:Y:S02]  /*0520*/  UISETP.GE.U32.AND UP0, UPT, UR6, 0x8, UPT ;  /* 0x000000080600788c */ /* 0x000fe4000bf06070 */
[----:B------:R-:W-:-:S04]  /*0530*/  ULOP3.LUT UR7, UR5, 0x7, URZ, 0xc0, !UPT ;  /* 0x0000000705077892 */ /* 0x000fc8000f8ec0ff */
[----:B------:R-:W-:-:S03]  /*0540*/  UISETP.NE.AND UP1, UPT, UR7, URZ, UPT ;  /* 0x000000ff0700728c */ /* 0x000fc6000bf25270 */
[----:B------:R-:W-:Y:S08]  /*0550*/  BRA.U !UP0, `(.L_x_97) ;  /* 0x00000001086c7547 */ /* 0x000ff0000b800000 */
[----:B------:R-:W0:Y:S01]  /*0560*/  LDC.64 R12, c[0x0][0x380] ;  /* 0x0000e000ff0c7b82 */ /* 0x000e220000000a00 */
[----:B------:R-:W-:-:S04]  /*0570*/  IMAD R3, R25, UR4, R0 ;  /* 0x0000000419037c24 */ /* 0x000fc8000f8e0200 */
        /* <DEDUP_REMOVED lines=14> */
[----:B------:R-:W-:-:S05]  /*0660*/  IMAD.WIDE R20, R25, 0x8, R12 ;  /* 0x0000000819147825 */ /* 0x000fca00078e020c */
[----:B------:R-:W5:Y:S01]  /*0670*/  LDG.E.64 R12, desc[UR8][R20.64] ;  /* 0x00000008140c7981 */ /* 0x000f62000c1e1b00 */
[----:B------:R-:W-:Y:S01]  /*0680*/  UIADD3 UR4, UPT, UPT, UR4, 0x8, URZ ;  /* 0x0000000804047890 */ /* 0x000fe2000fffe0ff */
[----:B--2---:R-:W-:-:S08]  /*0690*/  DADD R2, R10, R2 ;  /* 0x000000000a027229 */ /* 0x004fd00000000002 */
[----:B---3--:R-:W-:-:S08]  /*06a0*/  DADD R2, R2, R4 ;  /* 0x0000000002027229 */ /* 0x008fd00000000004 */
[----:B----4-:R-:W-:-:S08]  /*06b0*/  DADD R2, R2, R6 ;  /* 0x0000000002027229 */ /* 0x010fd00000000006 */
[----:B-----5:R-:W-:-:S08]  /*06c0*/  DADD R2, R2, R8 ;  /* 0x0000000002027229 */ /* 0x020fd00000000008 */
[----:B------:R-:W-:-:S08]  /*06d0*/  DADD R2, R2, R18 ;  /* 0x0000000002027229 */ /* 0x000fd00000000012 */
[----:B------:R-:W-:-:S08]  /*06e0*/  DADD R2, R2, R16 ;  /* 0x0000000002027229 */ /* 0x000fd00000000010 */
[----:B------:R-:W-:-:S08]  /*06f0*/  DADD R2, R2, R14 ;  /* 0x0000000002027229 */ /* 0x000fd0000000000e */
[----:B------:R-:W-:-:S11]  /*0700*/  DADD R10, R2, R12 ;  /* 0x00000000020a7229 */ /* 0x000fd6000000000c */
.L_x_97:
        /* <DEDUP_REMOVED lines=13> */
[----:B------:R-:W-:-:S06]  /*07e0*/  IMAD.WIDE R16, R25, 0x8, R12 ;  /* 0x0000000819107825 */ /* 0x000fcc00078e020c */
[----:B------:R-:W5:Y:S01]  /*07f0*/  LDG.E.64 R16, desc[UR8][R16.64] ;  /* 0x0000000810107981 */ /* 0x000f62000c1e1b00 */
[----:B------:R-:W-:Y:S01]  /*0800*/  UIADD3 UR4, UPT, UPT, UR4, 0x4, URZ ;  /* 0x0000000404047890 */ /* 0x000fe2000fffe0ff */
[----:B--2---:R-:W-:-:S08]  /*0810*/  DADD R4, R10, R4 ;  /* 0x000000000a047229 */ /* 0x004fd00000000004 */
[----:B---3--:R-:W-:-:S08]  /*0820*/  DADD R4, R4, R8 ;  /* 0x0000000004047229 */ /* 0x008fd00000000008 */
[----:B----4-:R-:W-:-:S08]  /*0830*/  DADD R4, R4, R14 ;  /* 0x0000000004047229 */ /* 0x010fd0000000000e */
[----:B-----5:R-:W-:-:S11]  /*0840*/  DADD R10, R4, R16 ;  /* 0x00000000040a7229 */ /* 0x020fd60000000010 */
.L_x_98:
[----:B------:R-:W-:Y:S05]  /*0850*/  BRA.U !UP1, `(.L_x_94) ;  /* 0x0000000109287547 */ /* 0x000fea000b800000 */
[----:B------:R-:W0:Y:S01]  /*0860*/  LDC.64 R4, c[0x0][0x380] ;  /* 0x0000e000ff047b82 */ /* 0x000e220000000a00 */
[----:B------:R-:W-:Y:S01]  /*0870*/  IMAD R6, R25, UR4, R0 ;  /* 0x0000000419067c24 */ /* 0x000fe2000f8e0200 */
[----:B------:R-:W-:-:S12]  /*0880*/  UIADD3 UR5, UPT, UPT, -UR5, URZ, URZ ;  /* 0x000000ff05057290 */ /* 0x000fd8000fffe1ff */
.L_x_99:
[----:B0-----:R-:W-:-:S06]  /*0890*/  IMAD.WIDE R2, R6, 0x8, R4 ;  /* 0x0000000806027825 */ /* 0x001fcc00078e0204 */
[----:B------:R-:W2:Y:S01]  /*08a0*/  LDG.E.64 R2, desc[UR8][R2.64] ;  /* 0x0000000802027981 */ /* 0x000ea2000c1e1b00 */
[----:B------:R-:W-:Y:S01]  /*08b0*/  UIADD3 UR5, UPT, UPT, UR5, 0x1, URZ ;  /* 0x0000000105057890 */ /* 0x000fe2000fffe0ff */
[----:B------:R-:W-:-:S03]  /*08c0*/  IADD3 R6, PT, PT, R6, R25, RZ ;  /* 0x0000001906067210 */ /* 0x000fc60007ffe0ff */
[----:B------:R-:W-:Y:S01]  /*08d0*/  UISETP.NE.AND UP0, UPT, UR5, URZ, UPT ;  /* 0x000000ff0500728c */ /* 0x000fe2000bf05270 */
[----:B--2---:R-:W-:-:S08]  /*08e0*/  DADD R10, R2, R10 ;  /* 0x00000000020a7229 */ /* 0x004fd0000000000a */
[----:B------:R-:W-:Y:S05]  /*08f0*/  BRA.U UP0, `(.L_x_99) ;  /* 0xfffffffd00e47547 */ /* 0x000fea000b83ffff */
.L_x_94:
[----:B------:R-:W0:Y:S01]  /*0900*/  LDCU.64 UR4, c[0x0][0x390] ;  /* 0x00007200ff0477ac */ /* 0x000e220008000a00 */
[----:B------:R-:W1:Y:S01]  /*0910*/  LDC.64 R2, c[0x0][0x388] ;  /* 0x0000e200ff027b82 */ /* 0x000e620000000a00 */
[----:B0-----:R-:W-:Y:S01]  /*0920*/  DADD R10, R10, -UR4 ;  /* 0x800000040a0a7e29 */ /* 0x001fe20008000000 */
[----:B-1----:R-:W-:-:S07]  /*0930*/  IMAD.WIDE R2, R0, 0x8, R2 ;  /* 0x0000000800027825 */ /* 0x002fce00078e0202 */
[----:B------:R-:W-:-:S07]  /*0940*/  DMUL R10, R10, -0.5 ;  /* 0xbfe000000a0a7828 */ /* 0x000fce0000000000 */
[----:B------:R-:W-:Y:S01]  /*0950*/  STG.E.64 desc[UR8][R2.64], R10 ;  /* 0x0000000a02007986 */ /* 0x000fe2000c101b08 */
[----:B------:R-:W-:Y:S05]  /*0960*/  EXIT ;  /* 0x000000000000794d */ /* 0x000fea0003800000 */
.L_x_100:
        /* <DEDUP_REMOVED lines=9> */
.L_x_141:


//--------------------- .text._Z15compute_max_cutPiS_PdS_S0_ii --------------------------
	.section	.text._Z15compute_max_cutPiS_PdS_S0_ii,"ax",@progbits
	.align	128
        .global         _Z15compute_max_cutPiS_PdS_S0_ii
        .type           _Z15compute_max_cutPiS_PdS_S0_ii,@function
        .size           _Z15compute_max_cutPiS_PdS_S0_ii,(.L_x_142 - _Z15compute_max_cutPiS_PdS_S0_ii)
        .other          _Z15compute_max_cutPiS_PdS_S0_ii,@"STO_CUDA_ENTRY STV_DEFAULT"
_Z15compute_max_cutPiS_PdS_S0_ii:
.text._Z15compute_max_cutPiS_PdS_S0_ii:
[----:B------:R-:W-:Y:S01]  /*0000*/  LDC R1, c[0x0][0x37c] ;  /* 0x0000df00ff017b82 */ /* 0x000fe20000000800 */
[----:B------:R-:W0:Y:S07]  /*0010*/  S2R R5, SR_TID.Y ;  /* 0x0000000000057919 */ /* 0x000e2e0000002200 */
[----:B------:R-:W1:Y:S01]  /*0020*/  LDC R3, c[0x0][0x360] ;  /* 0x0000d800ff037b82 */ /* 0x000e620000000800 */
[----:B------:R-:W2:Y:S01]  /*0030*/  LDCU.64 UR6, c[0x0][0x3a8] ;  /* 0x00007500ff0677ac */ /* 0x000ea20008000a00 */
[----:B------:R-:W1:Y:S06]  /*0040*/  S2R R2, SR_TID.X ;  /* 0x0000000000027919 */ /* 0x000e6c0000002100 */
[----:B------:R-:W0:Y:S08]  /*0050*/  S2UR UR5, SR_CTAID.Y ;  /* 0x00000000000579c3 */ /* 0x000e300000002600 */
[----:B------:R-:W0:Y:S08]  /*0060*/  LDC R0, c[0x0][0x364] ;  /* 0x0000d900ff007b82 */ /* 0x000e300000000800 */
[----:B------:R-:W1:Y:S01]  /*0070*/  S2UR UR4, SR_CTAID.X ;  /* 0x00000000000479c3 */ /* 0x000e620000002500 */
[----:B0-----:R-:W-:-:S05]  /*0080*/  IMAD R0, R0, UR5, R5 ;  /* 0x0000000500007c24 */ /* 0x001fca000f8e0205 */
[----:B--2---:R-:W-:Y:S01]  /*0090*/  ISETP.GE.AND P0, PT, R0, UR7, PT ;  /* 0x0000000700007c0c */ /* 0x004fe2000bf06270 */
[----:B-1----:R-:W-:-:S05]  /*00a0*/  IMAD R3, R3, UR4, R2 ;  /* 0x0000000403037c24 */ /* 0x002fca000f8e0202 */
[----:B------:R-:W-:-:S13]  /*00b0*/  ISETP.GE.OR P0, PT, R3, UR6, P0 ;  /* 0x0000000603007c0c */ /* 0x000fda0008706670 */
[----:B------:R-:W-:Y:S05]  /*00c0*/  @P0 EXIT ;  /* 0x000000000000094d */ /* 0x000fea0003800000 */
[----:B------:R-:W0:Y:S01]  /*00d0*/  LDC.64 R4, c[0x0][0x380] ;  /* 0x0000e000ff047b82 */ /* 0x000e220000000a00 */
[----:B------:R-:W1:Y:S01]  /*00e0*/  LDCU.64 UR4, c[0x0][0x358] ;  /* 0x00006b00ff0477ac */ /* 0x000e620008000a00 */
[----:B0-----:R-:W-:-:S05]  /*00f0*/  IMAD.WIDE.U32 R4, R0, 0x4, R4 ;  /* 0x0000000400047825 */ /* 0x001fca00078e0004 */
[----:B-1----:R-:W2:Y:S04]  /*0100*/  LDG.E R2, desc[UR4][R4.64] ;  /* 0x0000000404027981 */ /* 0x002ea8000c1e1900 */
[----:B------:R-:W2:Y:S01]  /*0110*/  LDG.E R7, desc[UR4][R4.64+0x4] ;  /* 0x0000040404077981 */ /* 0x000ea2000c1e1900 */
[----:B------:R-:W-:Y:S01]  /*0120*/  BSSY.RECONVERGENT B0, `(.L_x_101) ;  /* 0x00000a2000007945 */ /* 0x000fe20003800200 */
[----:B------:R-:W-:Y:S02]  /*0130*/  CS2R R22, SRZ ;  /* 0x0000000000167805 */ /* 0x000fe4000001ff00 */
[----:B--2---:R-:W-:-:S13]  /*0140*/  ISETP.GE.AND P0, PT, R2, R7, PT ;  /* 0x000000070200720c */ /* 0x004fda0003f06270 */
[----:B------:R-:W-:Y:S05]  /*0150*/  @P0 BRA `(.L_x_102) ;  /* 0x0000000800780947 */ /* 0x000fea0003800000 */
[CC--:B------:R-:W-:Y:S01]  /*0160*/  IADD3 R5, PT, PT, R7.reuse, -R2.reuse, RZ ;  /* 0x8000000207057210 */ /* 0x0c0fe20007ffe0ff */
[----:B------:R-:W-:Y:S01]  /*0170*/  BSSY.RECONVERGENT B1, `(.L_x_103) ;  /* 0x000004f000017945 */ /* 0x000fe20003800200 */
[----:B------:R-:W-:Y:S02]  /*0180*/  IADD3 R7, PT, PT, -R7, R2, RZ ;  /* 0x0000000207077210 */ /* 0x000fe40007ffe1ff */
[----:B------:R-:W-:Y:S02]  /*0190*/  CS2R R22, SRZ ;  /* 0x0000000000167805 */ /* 0x000fe4000001ff00 */
[----:B------:R-:W-:Y:S02]  /*01a0*/  LOP3.LUT R6, R5, 0x7, RZ, 0xc0, !PT ;  /* 0x0000000705067812 */ /* 0x000fe400078ec0ff */
[----:B------:R-:W-:Y:S02]  /*01b0*/  ISETP.GT.U32.AND P1, PT, R7, -0x8, PT ;  /* 0xfffffff80700780c */ /* 0x000fe40003f24070 */
[----:B------:R-:W-:-:S11]  /*01c0*/  ISETP.NE.AND P0, PT, R6, RZ, PT ;  /* 0x000000ff0600720c */ /* 0x000fd60003f05270 */
[----:B------:R-:W-:Y:S05]  /*01d0*/  @P1 BRA `(.L_x_104) ;  /* 0x0000000400201947 */ /* 0x000fea0003800000 */
[----:B------:R-:W0:Y:S01]  /*01e0*/  LDC.64 R8, c[0x0][0x390] ;  /* 0x0000e400ff087b82 */ /* 0x000e220000000a00 */
[----:B------:R-:W-:Y:S02]  /*01f0*/  LOP3.LUT R4, R5, 0xfffffff8, RZ, 0xc0, !PT ;  /* 0xfffffff805047812 */ /* 0x000fe400078ec0ff */
[----:B------:R-:W-:Y:S02]  /*0200*/  CS2R R22, SRZ ;  /* 0x0000000000167805 */ /* 0x000fe4000001ff00 */
[----:B------:R-:W-:-:S03]  /*0210*/  IADD3 R4, PT, PT, -R4, RZ, RZ ;  /* 0x000000ff04047210 */ /* 0x000fc60007ffe1ff */
[----:B------:R-:W1:Y:S01]  /*0220*/  LDC.64 R10, c[0x0][0x388] ;  /* 0x0000e200ff0a7b82 */ /* 0x000e620000000a00 */
[----:B0-----:R-:W-:-:S04]  /*0230*/  IADD3 R8, P1, PT, R8, 0x20, RZ ;  /* 0x0000002008087810 */ /* 0x001fc80007f3e0ff */
[----:B------:R-:W-:Y:S02]  /*0240*/  IADD3.X R9, PT, PT, RZ, R9, RZ, P1, !PT ;  /* 0x00000009ff097210 */ /* 0x000fe40000ffe4ff */
[----:B-1----:R-:W-:-:S04]  /*0250*/  IADD3 R10, P2, PT, R10, 0x10, RZ ;  /* 0x000000100a0a7810 */ /* 0x002fc80007f5e0ff */
[----:B------:R-:W-:-:S09]  /*0260*/  IADD3.X R11, PT, PT, RZ, R11, RZ, P2, !PT ;  /* 0x0000000bff0b7210 */ /* 0x000fd200017fe4ff */
.L_x_105:
[----:B------:R-:W-:Y:S01]  /*0270*/  IMAD.WIDE R20, R2, 0x4, R10 ;  /* 0x0000000402147825 */ /* 0x000fe200078e020a */
[----:B------:R-:W0:Y:S04]  /*0280*/  LDC.64 R12, c[0x0][0x398] ;  /* 0x0000e600ff0c7b82 */ /* 0x000e280000000a00 */
[----:B------:R-:W2:Y:S04]  /*0290*/  LDG.E R14, desc[UR4][R20.64+-0x10] ;  /* 0xfffff004140e7981 */ /* 0x000ea8000c1e1900 */
[----:B------:R-:W3:Y:S04]  /*02a0*/  LDG.E R16, desc[UR4][R20.64+-0xc] ;  /* 0xfffff40414107981 */ /* 0x000ee8000c1e1900 */
[----:B------:R-:W4:Y:S04]  /*02b0*/  LDG.E R24, desc[UR4][R20.64+-0x8] ;  /* 0xfffff80414187981 */ /* 0x000f28000c1e1900 */
[----:B------:R-:W5:Y:S01]  /*02c0*/  LDG.E R28, desc[UR4][R20.64+-0x4] ;  /* 0xfffffc04141c7981 */ /* 0x000f62000c1e1900 */
[----:B--2---:R-:W-:-:S04]  /*02d0*/  IMAD R15, R14, UR6, R3 ;  /* 0x000000060e0f7c24 */ /* 0x004fc8000f8e0203 */
[----:B0-----:R-:W-:-:S05]  /*02e0*/  IMAD.WIDE R14, R15, 0x4, R12 ;  /* 0x000000040f0e7825 */ /* 0x001fca00078e020c */
[----:B------:R0:W2:Y:S01]  /*02f0*/  LDG.E R25, desc[UR4][R14.64] ;  /* 0x000000040e197981 */ /* 0x0000a2000c1e1900 */
[----:B---3--:R-:W-:Y:S02]  /*0300*/  IMAD R27, R16, UR6, R3 ;  /* 0x00000006101b7c24 */ /* 0x008fe4000f8e0203 */
[----:B0-----:R-:W-:-:S05]  /*0310*/  IMAD.WIDE R14, R2, 0x8, R8 ;  /* 0x00000008020e7825 */ /* 0x001fca00078e0208 */
[----:B------:R-:W3:Y:S01]  /*0320*/  LDG.E.64 R18, desc[UR4][R14.64+-0x20] ;  /* 0xffffe0040e127981 */ /* 0x000ee2000c1e1b00 */
[----:B------:R-:W-:-:S05]  /*0330*/  IMAD.WIDE R26, R27, 0x4, R12 ;  /* 0x000000041b1a7825 */ /* 0x000fca00078e020c */
[----:B------:R-:W5:Y:S04]  /*0340*/  LDG.E R7, desc[UR4][R26.64] ;  /* 0x000000041a077981 */ /* 0x000f68000c1e1900 */
[----:B------:R-:W5:Y:S01]  /*0350*/  LDG.E.64 R26, desc[UR4][R14.64+-0x18] ;  /* 0xffffe8040e1a7981 */ /* 0x000f62000c1e1b00 */
[----:B--2---:R-:W3:Y:S02]  /*0360*/  I2F.F64 R16, R25 ;  /* 0x0000001900107312 */ /* 0x004ee40000201c00 */
[----:B---3--:R-:W-:Y:S01]  /*0370*/  DFMA R18, R18, R16, R22 ;  /* 0x000000101212722b */ /* 0x008fe20000000016 */
[----:B----4-:R-:W-:Y:S02]  /*0380*/  IMAD R23, R24, UR6, R3 ;  /* 0x0000000618177c24 */ /* 0x010fe4000f8e0203 */
[----:B------:R-:W2:Y:S02]  /*0390*/  LDG.E R24, desc[UR4][R20.64] ;  /* 0x0000000414187981 */ /* 0x000ea4000c1e1900 */
[----:B------:R-:W-:Y:S01]  /*03a0*/  IMAD.WIDE R22, R23, 0x4, R12 ;  /* 0x0000000417167825 */ /* 0x000fe200078e020c */
[----:B-----5:R-:W0:Y:S04]  /*03b0*/  I2F.F64 R16, R7 ;  /* 0x0000000700107312 */ /* 0x020e280000201c00 */
[----:B------:R-:W3:Y:S04]  /*03c0*/  LDG.E R29, desc[UR4][R22.64] ;  /* 0x00000004161d7981 */ /* 0x000ee8000c1e1900 */
[----:B------:R-:W4:Y:S01]  /*03d0*/  LDG.E.64 R22, desc[UR4][R14.64+-0x10] ;  /* 0xfffff0040e167981 */ /* 0x000f22000c1e1b00 */
[----:B0-----:R-:W-:Y:S01]  /*03e0*/  DFMA R26, R26, R16, R18 ;  /* 0x000000101a1a722b */ /* 0x001fe20000000012 */
[----:B------:R-:W-:-:S02]  /*03f0*/  IMAD R19, R28, UR6, R3 ;  /* 0x000000061c137c24 */ /* 0x000fc4000f8e0203 */
[----:B------:R-:W5:Y:S02]  /*0400*/  LDG.E R28, desc[UR4][R20.64+0xc] ;  /* 0x00000c04141c7981 */ /* 0x000f64000c1e1900 */
[----:B------:R-:W-:-:S05]  /*0410*/  IMAD.WIDE R18, R19, 0x4, R12 ;  /* 0x0000000413127825 */ /* 0x000fca00078e020c */
[----:B------:R-:W5:Y:S04]  /*0420*/  LDG.E R25, desc[UR4][R18.64] ;  /* 0x0000000412197981 */ /* 0x000f68000c1e1900 */
[----:B------:R-:W5:Y:S01]  /*0430*/  LDG.E.64 R18, desc[UR4][R14.64+-0x8] ;  /* 0xfffff8040e127981 */ /* 0x000f62000c1e1b00 */
[----:B---3--:R-:W4:Y:S02]  /*0440*/  I2F.F64 R16, R29 ;  /* 0x0000001d00107312 */ /* 0x008f240000201c00 */
[----:B----4-:R-:W-:Y:S01]  /*0450*/  DFMA R16, R22, R16, R26 ;  /* 0x000000101610722b */ /* 0x010fe2000000001a */
[----:B--2---:R-:W-:Y:S02]  /*0460*/  IMAD R27, R24, UR6, R3 ;  /* 0x00000006181b7c24 */ /* 0x004fe4000f8e0203 */
[----:B------:R-:W2:Y:S02]  /*0470*/  LDG.E R24, desc[UR4][R20.64+0x4] ;  /* 0x0000040414187981 */ /* 0x000ea4000c1e1900 */
[----:B------:R-:W-:Y:S01]  /*0480*/  IMAD.WIDE R26, R27, 0x4, R12 ;  /* 0x000000041b1a7825 */ /* 0x000fe200078e020c */
[----:B-----5:R-:W0:Y:S04]  /*0490*/  I2F.F64 R22, R25 ;  /* 0x0000001900167312 */ /* 0x020e280000201c00 */
[----:B------:R-:W3:Y:S04]  /*04a0*/  LDG.E R7, desc[UR4][R26.64] ;  /* 0x000000041a077981 */ /* 0x000ee8000c1e1900 */
[----:B------:R-:W4:Y:S01]  /*04b0*/  LDG.E R26, desc[UR4][R20.64+0x8] ;  /* 0x00000804141a7981 */ /* 0x000f22000c1e1900 */
[----:B0-----:R-:W-:-:S03]  /*04c0*/  DFMA R16, R18, R22, R16 ;  /* 0x000000161210722b */ /* 0x001fc60000000010 */
[----:B------:R-:W5:Y:S01]  /*04d0*/  LDG.E.64 R18, desc[UR4][R14.64] ;  /* 0x000000040e127981 */ /* 0x000f62000c1e1b00 */
[----:B------:R-:W-:-:S03]  /*04e0*/  IMAD R28, R28, UR6, R3 ;  /* 0x000000061c1c7c24 */ /* 0x000fc6000f8e0203 */
[----:B------:R-:W5:Y:S01]  /*04f0*/  LDG.E.64 R20, desc[UR4][R14.64+0x10] ;  /* 0x000010040e147981 */ /* 0x000f62000c1e1b00 */
[----:B--2---:R-:W-:-:S04]  /*0500*/  IMAD R23, R24, UR6, R3 ;  /* 0x0000000618177c24 */ /* 0x004fc8000f8e0203 */
[----:B------:R-:W-:Y:S01]  /*0510*/  IMAD.WIDE R22, R23, 0x4, R12 ;  /* 0x0000000417167825 */ /* 0x000fe200078e020c */
[----:B---3--:R-:W5:Y:S04]  /*0520*/  I2F.F64 R24, R7 ;  /* 0x0000000700187312 */ /* 0x008f680000201c00 */
[----:B------:R-:W2:Y:S01]  /*0530*/  LDG.E R29, desc[UR4][R22.64] ;  /* 0x00000004161d7981 */ /* 0x000ea2000c1e1900 */
[----:B----4-:R-:W-:-:S04]  /*0540*/  IMAD R27, R26, UR6, R3 ;  /* 0x000000061a1b7c24 */ /* 0x010fc8000f8e0203 */
[----:B------:R-:W-:-:S04]  /*0550*/  IMAD.WIDE R26, R27, 0x4, R12 ;  /* 0x000000041b1a7825 */ /* 0x000fc800078e020c */
[----:B------:R-:W-:Y:S02]  /*0560*/  IMAD.WIDE R12, R28, 0x4, R12 ;  /* 0x000000041c0c7825 */ /* 0x000fe400078e020c */
[----:B------:R-:W3:Y:S01]  /*0570*/  LDG.E R26, desc[UR4][R26.64] ;  /* 0x000000041a1a7981 */ /* 0x000ee2000c1e1900 */
[----:B-----5:R-:W-:-:S03]  /*0580*/  DFMA R16, R18, R24, R16 ;  /* 0x000000181210722b */ /* 0x020fc60000000010 */
[----:B------:R-:W4:Y:S04]  /*0590*/  LDG.E.64 R18, desc[UR4][R14.64+0x8] ;  /* 0x000008040e127981 */ /* 0x000f28000c1e1b00 */
[----:B------:R-:W5:Y:S04]  /*05a0*/  LDG.E R12, desc[UR4][R12.64] ;  /* 0x000000040c0c7981 */ /* 0x000f68000c1e1900 */
[----:B------:R-:W5:Y:S01]  /*05b0*/  LDG.E.64 R24, desc[UR4][R14.64+0x18] ;  /* 0x000018040e187981 */ /* 0x000f62000c1e1b00 */
[----:B------:R-:W-:-:S04]  /*05c0*/  IADD3 R4, PT, PT, R4, 0x8, RZ ;  /* 0x0000000804047810 */ /* 0x000fc80007ffe0ff */
[----:B------:R-:W-:Y:S02]  /*05d0*/  ISETP.NE.AND P1, PT, R4, RZ, PT ;  /* 0x000000ff0400720c */ /* 0x000fe40003f25270 */
[----:B------:R-:W-:Y:S01]  /*05e0*/  IADD3 R2, PT, PT, R2, 0x8, RZ ;  /* 0x0000000802027810 */ /* 0x000fe20007ffe0ff */
[----:B--2---:R-:W4:Y:S08]  /*05f0*/  I2F.F64 R28, R29 ;  /* 0x0000001d001c7312 */ /* 0x004f300000201c00 */
[----:B---3--:R-:W0:Y:S01]  /*0600*/  I2F.F64 R22, R26 ;  /* 0x0000001a00167312 */ /* 0x008e220000201c00 */
[----:B----4-:R-:W-:-:S07]  /*0610*/  DFMA R16, R18, R28, R16 ;  /* 0x0000001c1210722b */ /* 0x010fce0000000010 */
[----:B-----5:R-:W1:Y:S01]  /*0620*/  I2F.F64 R18, R12 ;  /* 0x0000000c00127312 */ /* 0x020e620000201c00 */
[----:B0-----:R-:W-:-:S08]  /*0630*/  DFMA R22, R20, R22, R16 ;  /* 0x000000161416722b */ /* 0x001fd00000000010 */
[----:B-1----:R-:W-:Y:S01]  /*0640*/  DFMA R22, R24, R18, R22 ;  /* 0x000000121816722b */ /* 0x002fe20000000016 */
[----:B------:R-:W-:Y:S10]  /*0650*/  @P1 BRA `(.L_x_105) ;  /* 0xfffffffc00041947 */ /* 0x000ff4000383ffff */
.L_x_104:
[----:B------:R-:W-:Y:S05]  /*0660*/  BSYNC.RECONVERGENT B1 ;  /* 0x0000000000017941 */ /* 0x000fea0003800200 */
.L_x_103:
[----:B------:R-:W-:Y:S05]  /*0670*/  @!P0 BRA `(.L_x_102) ;  /* 0x0000000400308947 */ /* 0x000fea0003800000 */
[----:B------:R-:W-:Y:S01]  /*0680*/  ISETP.GE.U32.AND P0, PT, R6, 0x4, PT ;  /* 0x000000040600780c */ /* 0x000fe20003f06070 */
[----:B------:R-:W-:Y:S01]  /*0690*/  BSSY.RECONVERGENT B1, `(.L_x_106) ;  /* 0x0000026000017945 */ /* 0x000fe20003800200 */
[----:B------:R-:W-:-:S04]  /*06a0*/  LOP3.LUT R21, R5, 0x3, RZ, 0xc0, !PT ;  /* 0x0000000305157812 */ /* 0x000fc800078ec0ff */
[----:B------:R-:W-:-:S07]  /*06b0*/  ISETP.NE.AND P1, PT, R21, RZ, PT ;  /* 0x000000ff1500720c */ /* 0x000fce0003f25270 */
[----:B------:R-:W-:Y:S06]  /*06c0*/  @!P0 BRA `(.L_x_107) ;  /* 0x0000000000888947 */ /* 0x000fec0003800000 */
[----:B------:R-:W0:Y:S08]  /*06d0*/  LDC.64 R6, c[0x0][0x388] ;  /* 0x0000e200ff067b82 */ /* 0x000e300000000a00 */
[----:B------:R-:W1:Y:S08]  /*06e0*/  LDC.64 R8, c[0x0][0x398] ;  /* 0x0000e600ff087b82 */ /* 0x000e700000000a00 */
[----:B------:R-:W2:Y:S01]  /*06f0*/  LDC.64 R14, c[0x0][0x390] ;  /* 0x0000e400ff0e7b82 */ /* 0x000ea20000000a00 */
[----:B0-----:R-:W-:-:S05]  /*0700*/  IMAD.WIDE R6, R2, 0x4, R6 ;  /* 0x0000000402067825 */ /* 0x001fca00078e0206 */
[----:B------:R-:W3:Y:S04]  /*0710*/  LDG.E R10, desc[UR4][R6.64] ;  /* 0x00000004060a7981 */ /* 0x000ee8000c1e1900 */
[----:B------:R-:W4:Y:S04]  /*0720*/  LDG.E R12, desc[UR4][R6.64+0x4] ;  /* 0x00000404060c7981 */ /* 0x000f28000c1e1900 */
[----:B------:R-:W5:Y:S04]  /*0730*/  LDG.E R20, desc[UR4][R6.64+0x8] ;  /* 0x0000080406147981 */ /* 0x000f68000c1e1900 */
[----:B------:R-:W5:Y:S01]  /*0740*/  LDG.E R4, desc[UR4][R6.64+0xc] ;  /* 0x00000c0406047981 */ /* 0x000f62000c1e1900 */
[----:B--2---:R-:W-:-:S05]  /*0750*/  IMAD.WIDE R14, R2, 0x8, R14 ;  /* 0x00000008020e7825 */ /* 0x004fca00078e020e */
[----:B------:R-:W2:Y:S01]  /*0760*/  LDG.E.64 R6, desc[UR4][R14.64] ;  /* 0x000000040e067981 */ /* 0x000ea2000c1e1b00 */
[----:B---3--:R-:W-:-:S03]  /*0770*/  IMAD R17, R10, UR6, R3 ;  /* 0x000000060a117c24 */ /* 0x008fc6000f8e0203 */
[----:B------:R-:W3:Y:S01]  /*0780*/  LDG.E.64 R10, desc[UR4][R14.64+0x10] ;  /* 0x000010040e0a7981 */ /* 0x000ee2000c1e1b00 */
[----:B-1----:R-:W-:-:S04]  /*0790*/  IMAD.WIDE R16, R17, 0x4, R8 ;  /* 0x0000000411107825 */ /* 0x002fc800078e0208 */
[--C-:B----4-:R-:W-:Y:S02]  /*07a0*/  IMAD R19, R12, UR6, R3.reuse ;  /* 0x000000060c137c24 */ /* 0x110fe4000f8e0203 */
[----:B------:R-:W4:Y:S01]  /*07b0*/  LDG.E R16, desc[UR4][R16.64] ;  /* 0x0000000410107981 */ /* 0x000f22000c1e1900 */
[----:B-----5:R-:W-:Y:S02]  /*07c0*/  IMAD R25, R20, UR6, R3 ;  /* 0x0000000614197c24 */ /* 0x020fe4000f8e0203 */
[--C-:B------:R-:W-:Y:S01]  /*07d0*/  IMAD.WIDE R18, R19, 0x4, R8.reuse ;  /* 0x0000000413127825 */ /* 0x100fe200078e0208 */
[----:B------:R-:W5:Y:S05]  /*07e0*/  LDG.E.64 R12, desc[UR4][R14.64+0x18] ;  /* 0x000018040e0c7981 */ /* 0x000f6a000c1e1b00 */
[----:B------:R-:W2:Y:S01]  /*07f0*/  LDG.E R18, desc[UR4][R18.64] ;  /* 0x0000000412127981 */ /* 0x000ea2000c1e1900 */
[----:B------:R-:W-:-:S04]  /*0800*/  IMAD.WIDE R24, R25, 0x4, R8 ;  /* 0x0000000419187825 */ /* 0x000fc800078e0208 */
[----:B------:R-:W-:Y:S01]  /*0810*/  IMAD R27, R4, UR6, R3 ;  /* 0x00000006041b7c24 */ /* 0x000fe2000f8e0203 */
[----:B------:R-:W3:Y:S03]  /*0820*/  LDG.E R20, desc[UR4][R24.64] ;  /* 0x0000000418147981 */ /* 0x000ee6000c1e1900 */
[----:B------:R-:W-:Y:S02]  /*0830*/  IMAD.WIDE R26, R27, 0x4, R8 ;  /* 0x000000041b1a7825 */ /* 0x000fe400078e0208 */
[----:B------:R-:W5:Y:S04]  /*0840*/  LDG.E.64 R8, desc[UR4][R14.64+0x8] ;  /* 0x000008040e087981 */ /* 0x000f68000c1e1b00 */
[----:B------:R-:W5:Y:S01]  /*0850*/  LDG.E R4, desc[UR4][R26.64] ;  /* 0x000000041a047981 */ /* 0x000f62000c1e1900 */
[----:B------:R-:W-:Y:S01]  /*0860*/  IADD3 R2, PT, PT, R2, 0x4, RZ ;  /* 0x0000000402027810 */ /* 0x000fe20007ffe0ff */
[----:B----4-:R-:W0:Y:S08]  /*0870*/  I2F.F64 R16, R16 ;  /* 0x0000001000107312 */ /* 0x010e300000201c00 */
[----:B--2---:R-:W5:Y:S01]  /*0880*/  I2F.F64 R18, R18 ;  /* 0x0000001200127312 */ /* 0x004f620000201c00 */
[----:B0-----:R-:W-:-:S07]  /*0890*/  DFMA R6, R6, R16, R22 ;  /* 0x000000100606722b */ /* 0x001fce0000000016 */
[----:B---3--:R-:W0:Y:S01]  /*08a0*/  I2F.F64 R22, R20 ;  /* 0x0000001400167312 */ /* 0x008e220000201c00 */
[----:B-----5:R-:W-:-:S07]  /*08b0*/  DFMA R6, R8, R18, R6 ;  /* 0x000000120806722b */ /* 0x020fce0000000006 */
[----:B------:R-:W1:Y:S01]  /*08c0*/  I2F.F64 R8, R4 ;  /* 0x0000000400087312 */ /* 0x000e620000201c00 */
[----:B0-----:R-:W-:-:S08]  /*08d0*/  DFMA R22, R10, R22, R6 ;  /* 0x000000160a16722b */ /* 0x001fd00000000006 */
[----:B-1----:R-:W-:-:S11]  /*08e0*/  DFMA R22, R12, R8, R22 ;  /* 0x000000080c16722b */ /* 0x002fd60000000016 */
.L_x_107:
[----:B------:R-:W-:Y:S05]  /*08f0*/  BSYNC.RECONVERGENT B1 ;  /* 0x0000000000017941 */ /* 0x000fea0003800200 */
.L_x_106:
[----:B------:R-:W-:Y:S05]  /*0900*/  @!P1 BRA `(.L_x_102) ;  /* 0x00000000008c9947 */ /* 0x000fea0003800000 */
[----:B------:R-:W-:Y:S01]  /*0910*/  ISETP.NE.AND P0, PT, R21, 0x1, PT ;  /* 0x000000011500780c */ /* 0x000fe20003f05270 */
[----:B------:R-:W0:Y:S01]  /*0920*/  LDC.64 R10, c[0x0][0x398] ;  /* 0x0000e600ff0a7b82 */ /* 0x000e220000000a00 */
[----:B------:R-:W-:-:S04]  /*0930*/  LOP3.LUT R5, R5, 0x1, RZ, 0xc0, !PT ;  /* 0x0000000105057812 */ /* 0x000fc800078ec0ff */
[----:B------:R-:W-:-:S03]  /*0940*/  ISETP.NE.U32.AND P1, PT, R5, 0x1, PT ;  /* 0x000000010500780c */ /* 0x000fc60003f25070 */
[----:B------:R-:W1:Y:S08]  /*0950*/  LDC.64 R4, c[0x0][0x390] ;  /* 0x0000e400ff047b82 */ /* 0x000e700000000a00 */
[----:B------:R-:W2:Y:S08]  /*0960*/  @P0 LDC.64 R6, c[0x0][0x388] ;  /* 0x0000e200ff060b82 */ /* 0x000eb00000000a00 */
[----:B------:R-:W3:Y:S08]  /*0970*/  @!P1 LDC.64 R14, c[0x0][0x388] ;  /* 0x0000e200ff0e9b82 */ /* 0x000ef00000000a00 */
[----:B------:R-:W4:Y:S01]  /*0980*/  LDC.64 R8, c[0x0][0x398] ;  /* 0x0000e600ff087b82 */ /* 0x000f220000000a00 */
[----:B--2---:R-:W-:-:S05]  /*0990*/  @P0 IMAD.WIDE R16, R2, 0x4, R6 ;  /* 0x0000000402100825 */ /* 0x004fca00078e0206 */
[----:B------:R-:W2:Y:S01]  /*09a0*/  @P0 LDG.E R6, desc[UR4][R16.64] ;  /* 0x0000000410060981 */ /* 0x000ea2000c1e1900 */
[C---:B-1----:R-:W-:Y:S01]  /*09b0*/  @P0 IMAD.WIDE R4, R2.reuse, 0x8, R4 ;  /* 0x0000000802040825 */ /* 0x042fe200078e0204 */
[----:B------:R-:W-:Y:S02]  /*09c0*/  @P0 IADD3 R2, PT, PT, R2, 0x2, RZ ;  /* 0x0000000202020810 */ /* 0x000fe40007ffe0ff */
[----:B------:R-:W5:Y:S03]  /*09d0*/  @P0 LDG.E R18, desc[UR4][R16.64+0x4] ;  /* 0x0000040410120981 */ /* 0x000f66000c1e1900 */
[----:B---3--:R-:W-:-:S06]  /*09e0*/  @!P1 IMAD.WIDE R14, R2, 0x4, R14 ;  /* 0x00000004020e9825 */ /* 0x008fcc00078e020e */
[----:B------:R-:W3:Y:S01]  /*09f0*/  @!P1 LDG.E R14, desc[UR4][R14.64] ;  /* 0x000000040e0e9981 */ /* 0x000ee2000c1e1900 */
[----:B--2---:R-:W-:Y:S02]  /*0a00*/  @P0 IMAD R13, R6, UR6, R3 ;  /* 0x00000006060d0c24 */ /* 0x004fe4000f8e0203 */
[----:B------:R-:W1:Y:S02]  /*0a10*/  LDC.64 R6, c[0x0][0x390] ;  /* 0x0000e400ff067b82 */ /* 0x000e640000000a00 */
[----:B0-----:R-:W-:-:S04]  /*0a20*/  @P0 IMAD.WIDE R12, R13, 0x4, R10 ;  /* 0x000000040d0c0825 */ /* 0x001fc800078e020a */
[----:B-----5:R-:W-:Y:S02]  /*0a30*/  @P0 IMAD R19, R18, UR6, R3 ;  /* 0x0000000612130c24 */ /* 0x020fe4000f8e0203 */
[----:B------:R-:W2:Y:S02]  /*0a40*/  @P0 LDG.E R12, desc[UR4][R12.64] ;  /* 0x000000040c0c0981 */ /* 0x000ea4000c1e1900 */
[----:B------:R-:W-:-:S04]  /*0a50*/  @P0 IMAD.WIDE R18, R19, 0x4, R10 ;  /* 0x0000000413120825 */ /* 0x000fc800078e020a */
[----:B---3--:R-:W-:Y:S02]  /*0a60*/  @!P1 IMAD R11, R14, UR6, R3 ;  /* 0x000000060e0b9c24 */ /* 0x008fe4000f8e0203 */
[----:B------:R-:W3:Y:S02]  /*0a70*/  @P0 LDG.E R18, desc[UR4][R18.64] ;  /* 0x0000000412120981 */ /* 0x000ee4000c1e1900 */
[----:B----4-:R-:W-:Y:S02]  /*0a80*/  @!P1 IMAD.WIDE R14, R11, 0x4, R8 ;  /* 0x000000040b0e9825 */ /* 0x010fe400078e0208 */
[----:B------:R-:W4:Y:S04]  /*0a90*/  @P0 LDG.E.64 R8, desc[UR4][R4.64] ;  /* 0x0000000404080981 */ /* 0x000f28000c1e1b00 */
[----:B------:R-:W5:Y:S01]  /*0aa0*/  @!P1 LDG.E R14, desc[UR4][R14.64] ;  /* 0x000000040e0e9981 */ /* 0x000f62000c1e1900 */
[----:B-1----:R-:W-:-:S03]  /*0ab0*/  @!P1 IMAD.WIDE R6, R2, 0x8, R6 ;  /* 0x0000000802069825 */ /* 0x002fc600078e0206 */
[----:B------:R-:W5:Y:S04]  /*0ac0*/  @P0 LDG.E.64 R10, desc[UR4][R4.64+0x8] ;  /* 0x00000804040a0981 */ /* 0x000f68000c1e1b00 */
[----:B------:R-:W5:Y:S01]  /*0ad0*/  @!P1 LDG.E.64 R6, desc[UR4][R6.64] ;  /* 0x0000000406069981 */ /* 0x000f62000c1e1b00 */
[----:B--2---:R-:W4:Y:S08]  /*0ae0*/  @P0 I2F.F64 R12, R12 ;  /* 0x0000000c000c0312 */ /* 0x004f300000201c00 */
[----:B---3--:R-:W0:Y:S01]  /*0af0*/  @P0 I2F.F64 R20, R18 ;  /* 0x0000001200140312 */ /* 0x008e220000201c00 */
[----:B----4-:R-:W-:-:S07]  /*0b00*/  @P0 DFMA R16, R8, R12, R22 ;  /* 0x0000000c0810022b */ /* 0x010fce0000000016 */
[----:B-----5:R-:W1:Y:S01]  /*0b10*/  @!P1 I2F.F64 R8, R14 ;  /* 0x0000000e00089312 */ /* 0x020e620000201c00 */
[----:B0-----:R-:W-:-:S08]  /*0b20*/  @P0 DFMA R22, R10, R20, R16 ;  /* 0x000000140a16022b */ /* 0x001fd00000000010 */
[----:B-1----:R-:W-:-:S11]  /*0b30*/  @!P1 DFMA R22, R6, R8, R22 ;  /* 0x000000080616922b */ /* 0x002fd60000000016 */
.L_x_102:
[----:B------:R-:W-:Y:S05]  /*0b40*/  BSYNC.RECONVERGENT B0 ;  /* 0x0000000000007941 */ /* 0x000fea0003800200 */
.L_x_101:
[----:B------:R-:W0:Y:S01]  /*0b50*/  LDC.64 R4, c[0x0][0x398] ;  /* 0x0000e600ff047b82 */ /* 0x000e220000000a00 */
[----:B------:R-:W-:-:S07]  /*0b60*/  IMAD R9, R0, UR6, R3 ;  /* 0x0000000600097c24 */ /* 0x000fce000f8e0203 */
[----:B------:R-:W1:Y:S01]  /*0b70*/  LDC.64 R6, c[0x0][0x3a0] ;  /* 0x0000e800ff067b82 */ /* 0x000e620000000a00 */
[----:B0-----:R-:W-:-:S06]  /*0b80*/  IMAD.WIDE R2, R9, 0x4, R4 ;  /* 0x0000000409027825 */ /* 0x001fcc00078e0204 */
[----:B------:R-:W2:Y:S01]  /*0b90*/  LDG.E R2, desc[UR4][R2.64] ;  /* 0x0000000402027981 */ /* 0x000ea2000c1e1900 */
[----:B-1----:R-:W-:Y:S01]  /*0ba0*/  IMAD.WIDE R6, R9, 0x8, R6 ;  /* 0x0000000809067825 */ /* 0x002fe200078e0206 */
[----:B--2---:R-:W0:Y:S02]  /*0bb0*/  I2F.F64 R4, R2 ;  /* 0x0000000200047312 */ /* 0x004e240000201c00 */
[----:B0-----:R-:W-:-:S08]  /*0bc0*/  DMUL R4, R4, R22 ;  /* 0x0000001604047228 */ /* 0x001fd00000000000 */
[----:B------:R-:W-:-:S07]  /*0bd0*/  DMUL R4, R4, 0.5 ;  /* 0x3fe0000004047828 */ /* 0x000fce0000000000 */
[----:B------:R-:W-:Y:S01]  /*0be0*/  STG.E.64 desc[UR4][R6.64], R4 ;  /* 0x0000000406007986 */ /* 0x000fe2000c101b04 */
[----:B------:R-:W-:Y:S05]  /*0bf0*/  EXIT ;  /* 0x000000000000794d */ /* 0x000fea0003800000 */
.L_x_108:
        /* <DEDUP_REMOVED lines=16> */
.L_x_142:


//--------------------- .text._Z24symplectic_kernel_maxcutPiS_PdS0_S0_ddS_dii --------------------------
	.section	.text._Z24symplectic_kernel_maxcutPiS_PdS0_S0_ddS_dii,"ax",@progbits
	.align	128
        .global         _Z24symplectic_kernel_maxcutPiS_PdS0_S0_ddS_dii
        .type           _Z24symplectic_kernel_maxcutPiS_PdS0_S0_ddS_dii,@function
        .size           _Z24symplectic_kernel_maxcutPiS_PdS0_S0_ddS_dii,(.L_x_143 - _Z24symplectic_kernel_maxcutPiS_PdS0_S0_ddS_dii)
        .other          _Z24symplectic_kernel_maxcutPiS_PdS0_S0_ddS_dii,@"STO_CUDA_ENTRY STV_DEFAULT"
_Z24symplectic_kernel_maxcutPiS_PdS0_S0_ddS_dii:
.text._Z24symplectic_kernel_maxcutPiS_PdS0_S0_ddS_dii:
        /* <DEDUP_REMOVED lines=14> */
[----:B------:R-:W0:Y:S07]  /*00e0*/  LDCU.64 UR4, c[0x0][0x358] ;  /* 0x00006b00ff0477ac */ /* 0x000e2e0008000a00 */
[----:B------:R-:W1:Y:S01]  /*00f0*/  LDC.64 R8, c[0x0][0x398] ;  /* 0x0000e600ff087b82 */ /* 0x000e620000000a00 */
[----:B0-----:R-:W2:Y:S01]  /*0100*/  LDG.E R2, desc[UR4][R4.64] ;  /* 0x0000000404027981 */ /* 0x001ea2000c1e1900 */
[C---:B------:R-:W-:Y:S01]  /*0110*/  LOP3.LUT P0, RZ, R13.reuse, R0, RZ, 0xfc, !PT ;  /* 0x000000000dff7212 */ /* 0x040fe2000780fcff */
[----:B------:R-:W-:-:S04]  /*0120*/  IMAD R3, R13, UR6, R0 ;  /* 0x000000060d037c24 */ /* 0x000fc8000f8e0200 */
[----:B-1----:R-:W-:-:S08]  /*0130*/  IMAD.WIDE R10, R3, 0x8, R8 ;  /* 0x00000008030a7825 */ /* 0x002fd000078e0208 */
[----:B--2---:R-:W-:-:S05]  /*0140*/  @!P0 VIADD R15, R2, 0x1 ;  /* 0x00000001020f8836 */ /* 0x004fca0000000000 */
[----:B------:R0:W-:Y:S04]  /*0150*/  @!P0 STG.E desc[UR4][R4.64], R15 ;  /* 0x0000000f04008986 */ /* 0x0001e8000c101904 */
        /* <DEDUP_REMOVED lines=12> */
.L_x_109:
[----:B------:R-:W0:Y:S02]  /*0220*/  LDC.64 R4, c[0x0][0x380] ;  /* 0x0000e000ff047b82 */ /* 0x000e240000000a00 */
[----:B0-----:R-:W-:-:S05]  /*0230*/  IMAD.WIDE.U32 R4, R13, 0x4, R4 ;  /* 0x000000040d047825 */ /* 0x001fca00078e0004 */
[----:B------:R-:W2:Y:S04]  /*0240*/  LDG.E R6, desc[UR4][R4.64] ;  /* 0x0000000404067981 */ /* 0x000ea8000c1e1900 */
[----:B------:R-:W2:Y:S01]  /*0250*/  LDG.E R7, desc[UR4][R4.64+0x4] ;  /* 0x0000040404077981 */ /* 0x000ea2000c1e1900 */
[----:B------:R-:W-:Y:S01]  /*0260*/  BSSY.RECONVERGENT B0, `(.L_x_110) ;  /* 0x00000ca000007945 */ /* 0x000fe20003800200 */
[----:B------:R-:W-:Y:S02]  /*0270*/  CS2R R22, SRZ ;  /* 0x0000000000167805 */ /* 0x000fe4000001ff00 */
[----:B--2---:R-:W-:-:S13]  /*0280*/  ISETP.GE.AND P0, PT, R6, R7, PT ;  /* 0x000000070600720c */ /* 0x004fda0003f06270 */
[----:B------:R-:W-:Y:S05]  /*0290*/  @P0 BRA `(.L_x_111) ;  /* 0x0000000c00180947 */ /* 0x000fea0003800000 */
[----:B------:R-:W-:Y:S01]  /*02a0*/  IMAD.MOV.U32 R4, RZ, RZ, R6 ;  /* 0x000000ffff047224 */ /* 0x000fe200078e0006 */
[----:B------:R-:W-:Y:S01]  /*02b0*/  BSSY.RECONVERGENT B1, `(.L_x_112) ;  /* 0x0000061000017945 */ /* 0x000fe20003800200 */
[----:B------:R-:W-:Y:S02]  /*02c0*/  CS2R R22, SRZ ;  /* 0x0000000000167805 */ /* 0x000fe4000001ff00 */
[----:B------:R-:W-:Y:S02]  /*02d0*/  IMAD.IADD R5, R4, 0x1, -R7 ;  /* 0x0000000104057824 */ /* 0x000fe400078e0a07 */
[----:B------:R-:W-:-:S03]  /*02e0*/  IMAD.IADD R6, R7, 0x1, -R4 ;  /* 0x0000000107067824 */ /* 0x000fc600078e0a04 */
[----:B------:R-:W-:-:S13]  /*02f0*/  ISETP.GT.U32.AND P0, PT, R5, -0x8, PT ;  /* 0xfffffff80500780c */ /* 0x000fda0003f04070 */
[----:B------:R-:W-:Y:S05]  /*0300*/  @P0 BRA `(.L_x_113) ;  /* 0x00000004006c0947 */ /* 0x000fea0003800000 */
[----:B------:R-:W-:Y:S02]  /*0310*/  LOP3.LUT R5, R6, 0xfffffff8, RZ, 0xc0, !PT ;  /* 0xfffffff806057812 */ /* 0x000fe400078ec0ff */
[----:B------:R-:W-:-:S03]  /*0320*/  CS2R R22, SRZ ;  /* 0x0000000000167805 */ /* 0x000fc6000001ff00 */
[----:B------:R-:W-:-:S07]  /*0330*/  IMAD.MOV R5, RZ, RZ, -R5 ;  /* 0x000000ffff057224 */ /* 0x000fce00078e0a05 */
.L_x_114:
[----:B------:R-:W0:Y:S08]  /*0340*/  LDC.64 R28, c[0x0][0x388] ;  /* 0x0000e200ff1c7b82 */ /* 0x000e300000000a00 */
[----:B------:R-:W1:Y:S01]  /*0350*/  LDC.64 R20, c[0x0][0x390] ;  /* 0x0000e400ff147b82 */ /* 0x000e620000000a00 */
[----:B0-----:R-:W-:-:S05]  /*0360*/  IMAD.WIDE R28, R4, 0x4, R28 ;  /* 0x00000004041c7825 */ /* 0x001fca00078e021c */
[----:B------:R-:W2:Y:S04]  /*0370*/  LDG.E R7, desc[UR4][R28.64] ;  /* 0x000000041c077981 */ /* 0x000ea8000c1e1900 */
[----:B------:R-:W3:Y:S01]  /*0380*/  LDG.E R13, desc[UR4][R28.64+0x4] ;  /* 0x000004041c0d7981 */ /* 0x000ee2000c1e1900 */
[----:B-1----:R-:W-:-:S03]  /*0390*/  IMAD.WIDE R20, R4, 0x8, R20 ;  /* 0x0000000804147825 */ /* 0x002fc600078e0214 */
[----:B------:R-:W4:Y:S04]  /*03a0*/  LDG.E R19, desc[UR4][R28.64+0xc] ;  /* 0x00000c041c137981 */ /* 0x000f28000c1e1900 */
[----:B------:R-:W5:Y:S01]  /*03b0*/  LDG.E.64 R14, desc[UR4][R20.64] ;  /* 0x00000004140e7981 */ /* 0x000f62000c1e1b00 */
[----:B--2---:R-:W-:-:S04]  /*03c0*/  IMAD R7, R7, UR6, R0 ;  /* 0x0000000607077c24 */ /* 0x004fc8000f8e0200 */
[----:B------:R-:W-:Y:S02]  /*03d0*/  IMAD.WIDE R16, R7, 0x8, R8 ;  /* 0x0000000807107825 */ /* 0x000fe400078e0208 */
[----:B------:R-:W2:Y:S04]  /*03e0*/  LDG.E R7, desc[UR4][R28.64+0x8] ;  /* 0x000008041c077981 */ /* 0x000ea8000c1e1900 */
[----:B------:R-:W5:Y:S01]  /*03f0*/  LDG.E R16, desc[UR4][R16.64+0x4] ;  /* 0x0000040410107981 */ /* 0x000f62000c1e1900 */
[----:B---3--:R-:W-:-:S04]  /*0400*/  IMAD R13, R13, UR6, R0 ;  /* 0x000000060d0d7c24 */ /* 0x008fc8000f8e0200 */
[----:B------:R-:W-:Y:S02]  /*0410*/  IMAD.WIDE R24, R13, 0x8, R8 ;  /* 0x000000080d187825 */ /* 0x000fe400078e0208 */
[----:B------:R-:W3:Y:S04]  /*0420*/  LDG.E.64 R12, desc[UR4][R20.64+0x8] ;  /* 0x00000804140c7981 */ /* 0x000ee8000c1e1b00 */
[----:B------:R-:W3:Y:S01]  /*0430*/  LDG.E R24, desc[UR4][R24.64+0x4] ;  /* 0x0000040418187981 */ /* 0x000ee2000c1e1900 */
[----:B----4-:R-:W-:-:S03]  /*0440*/  IMAD R19, R19, UR6, R0 ;  /* 0x0000000613137c24 */ /* 0x010fc6000f8e0200 */
[----:B------:R-:W4:Y:S01]  /*0450*/  LDG.E R25, desc[UR4][R28.64+0x18] ;  /* 0x000018041c197981 */ /* 0x000f22000c1e1900 */
[----:B-----5:R-:W-:-:S04]  /*0460*/  SHF.R.U32.HI R18, RZ, 0x1e, R16 ;  /* 0x0000001eff127819 */ /* 0x020fc80000011610 */
[----:B------:R-:W-:-:S04]  /*0470*/  LOP3.LUT R18, R18, 0x2, RZ, 0xc0, !PT ;  /* 0x0000000212127812 */ /* 0x000fc800078ec0ff */
[----:B------:R-:W-:-:S06]  /*0480*/  IADD3 R16, PT, PT, -R18, 0x1, RZ ;  /* 0x0000000112107810 */ /* 0x000fcc0007ffe1ff */
[----:B------:R-:W0:Y:S01]  /*0490*/  I2F.F64 R16, R16 ;  /* 0x0000001000107312 */ /* 0x000e220000201c00 */
[----:B--2---:R-:W-:-:S04]  /*04a0*/  IMAD R7, R7, UR6, R0 ;  /* 0x0000000607077c24 */ /* 0x004fc8000f8e0200 */
[----:B------:R-:W-:Y:S02]  /*04b0*/  IMAD.WIDE R26, R7, 0x8, R8 ;  /* 0x00000008071a7825 */ /* 0x000fe400078e0208 */
[----:B------:R-:W2:Y:S04]  /*04c0*/  LDG.E R7, desc[UR4][R28.64+0x10] ;  /* 0x000010041c077981 */ /* 0x000ea8000c1e1900 */
[----:B------:R-:W5:Y:S01]  /*04d0*/  LDG.E R18, desc[UR4][R26.64+0x4] ;  /* 0x000004041a127981 */ /* 0x000f62000c1e1900 */
[----:B0-----:R-:W-:Y:S01]  /*04e0*/  DFMA R14, -R14, R16, R22 ;  /* 0x000000100e0e722b */ /* 0x001fe20000000116 */
[----:B---3--:R-:W-:Y:S01]  /*04f0*/  SHF.R.U32.HI R17, RZ, 0x1e, R24 ;  /* 0x0000001eff117819 */ /* 0x008fe20000011618 */
[----:B------:R-:W-:Y:S01]  /*0500*/  IMAD.WIDE R22, R19, 0x8, R8 ;  /* 0x0000000813167825 */ /* 0x000fe200078e0208 */
[----:B------:R-:W3:Y:S02]  /*0510*/  LDG.E R24, desc[UR4][R28.64+0x14] ;  /* 0x000014041c187981 */ /* 0x000ee4000c1e1900 */
[----:B------:R-:W-:-:S03]  /*0520*/  LOP3.LUT R17, R17, 0x2, RZ, 0xc0, !PT ;  /* 0x0000000211117812 */ /* 0x000fc600078ec0ff */
[----:B------:R-:W4:Y:S01]  /*0530*/  LDG.E R22, desc[UR4][R22.64+0x4] ;  /* 0x0000040416167981 */ /* 0x000f22000c1e1900 */
[----:B------:R-:W-:-:S06]  /*0540*/  IADD3 R17, PT, PT, -R17, 0x1, RZ ;  /* 0x0000000111117810 */ /* 0x000fcc0007ffe1ff */
[----:B------:R-:W0:Y:S01]  /*0550*/  I2F.F64 R16, R17 ;  /* 0x0000001100107312 */ /* 0x000e220000201c00 */
[----:B------:R1:W4:Y:S01]  /*0560*/  LDG.E R23, desc[UR4][R28.64+0x1c] ;  /* 0x00001c041c177981 */ /* 0x000322000c1e1900 */
[----:B0-----:R-:W-:-:S03]  /*0570*/  DFMA R16, -R12, R16, R14 ;  /* 0x000000100c10722b */ /* 0x001fc6000000010e */
[----:B------:R-:W4:Y:S04]  /*0580*/  LDG.E.64 R14, desc[UR4][R20.64+0x10] ;  /* 0x00001004140e7981 */ /* 0x000f28000c1e1b00 */
[----:B------:R-:W4:Y:S01]  /*0590*/  LDG.E.64 R12, desc[UR4][R20.64+0x18] ;  /* 0x00001804140c7981 */ /* 0x000f22000c1e1b00 */
[----:B-----5:R-:W-:-:S04]  /*05a0*/  SHF.R.U32.HI R18, RZ, 0x1e, R18 ;  /* 0x0000001eff127819 */ /* 0x020fc80000011612 */
[----:B------:R-:W-:Y:S01]  /*05b0*/  LOP3.LUT R18, R18, 0x2, RZ, 0xc0, !PT ;  /* 0x0000000212127812 */ /* 0x000fe200078ec0ff */
[----:B--2---:R-:W-:-:S03]  /*05c0*/  IMAD R7, R7, UR6, R0 ;  /* 0x0000000607077c24 */ /* 0x004fc6000f8e0200 */
[----:B------:R-:W-:Y:S01]  /*05d0*/  IADD3 R18, PT, PT, -R18, 0x1, RZ ;  /* 0x0000000112127810 */ /* 0x000fe20007ffe1ff */
[----:B------:R-:W-:-:S05]  /*05e0*/  IMAD.WIDE R26, R7, 0x8, R8 ;  /* 0x00000008071a7825 */ /* 0x000fca00078e0208 */
[----:B------:R-:W0:Y:S01]  /*05f0*/  I2F.F64 R18, R18 ;  /* 0x0000001200127312 */ /* 0x000e220000201c00 */
[----:B------:R2:W5:Y:S01]  /*0600*/  LDG.E R7, desc[UR4][R26.64+0x4] ;  /* 0x000004041a077981 */ /* 0x000562000c1e1900 */
[----:B---3--:R-:W-:Y:S01]  /*0610*/  IMAD R24, R24, UR6, R0 ;  /* 0x0000000618187c24 */ /* 0x008fe2000f8e0200 */
[----:B----4-:R-:W-:-:S03]  /*0620*/  SHF.R.U32.HI R22, RZ, 0x1e, R22 ;  /* 0x0000001eff167819 */ /* 0x010fc60000011616 */
[----:B-1----:R-:W-:Y:S01]  /*0630*/  IMAD.WIDE R28, R24, 0x8, R8 ;  /* 0x00000008181c7825 */ /* 0x002fe200078e0208 */
[----:B------:R-:W-:-:S04]  /*0640*/  LOP3.LUT R22, R22, 0x2, RZ, 0xc0, !PT ;  /* 0x0000000216167812 */ /* 0x000fc800078ec0ff */
[----:B------:R1:W3:Y:S01]  /*0650*/  LDG.E R24, desc[UR4][R28.64+0x4] ;  /* 0x000004041c187981 */ /* 0x0002e2000c1e1900 */
[--C-:B------:R-:W-:Y:S01]  /*0660*/  IMAD R23, R23, UR6, R0.reuse ;  /* 0x0000000617177c24 */ /* 0x100fe2000f8e0200 */
[----:B0-----:R-:W-:Y:S01]  /*0670*/  DFMA R16, -R14, R18, R16 ;  /* 0x000000120e10722b */ /* 0x001fe20000000110 */
[----:B------:R-:W-:-:S04]  /*0680*/  IMAD R19, R25, UR6, R0 ;  /* 0x0000000619137c24 */ /* 0x000fc8000f8e0200 */
[----:B------:R-:W-:Y:S01]  /*0690*/  IMAD.WIDE R18, R19, 0x8, R8 ;  /* 0x0000000813127825 */ /* 0x000fe200078e0208 */
[----:B------:R-:W-:-:S04]  /*06a0*/  IADD3 R14, PT, PT, -R22, 0x1, RZ ;  /* 0x00000001160e7810 */ /* 0x000fc80007ffe1ff */
[----:B------:R-:W4:Y:S01]  /*06b0*/  LDG.E R25, desc[UR4][R18.64+0x4] ;  /* 0x0000040412197981 */ /* 0x000f22000c1e1900 */
[----:B--2---:R-:W-:Y:S01]  /*06c0*/  IMAD.WIDE R26, R23, 0x8, R8 ;  /* 0x00000008171a7825 */ /* 0x004fe200078e0208 */
[----:B------:R-:W0:Y:S02]  /*06d0*/  I2F.F64 R14, R14 ;  /* 0x0000000e000e7312 */ /* 0x000e240000201c00 */
[----:B------:R-:W2:Y:S04]  /*06e0*/  LDG.E.64 R22, desc[UR4][R20.64+0x38] ;  /* 0x0000380414167981 */ /* 0x000ea8000c1e1b00 */
[----:B------:R-:W2:Y:S04]  /*06f0*/  LDG.E R26, desc[UR4][R26.64+0x4] ;  /* 0x000004041a1a7981 */ /* 0x000ea8000c1e1900 */
[----:B------:R-:W2:Y:S01]  /*0700*/  LDG.E.64 R18, desc[UR4][R20.64+0x20] ;  /* 0x0000200414127981 */ /* 0x000ea2000c1e1b00 */
[----:B0-----:R-:W-:-:S03]  /*0710*/  DFMA R14, -R12, R14, R16 ;  /* 0x0000000e0c0e722b */ /* 0x001fc60000000110 */
[----:B------:R-:W2:Y:S04]  /*0720*/  LDG.E.64 R16, desc[UR4][R20.64+0x28] ;  /* 0x0000280414107981 */ /* 0x000ea8000c1e1b00 */
[----:B------:R0:W2:Y:S01]  /*0730*/  LDG.E.64 R12, desc[UR4][R20.64+0x30] ;  /* 0x00003004140c7981 */ /* 0x0000a2000c1e1b00 */
[----:B------:R-:W-:-:S05]  /*0740*/  VIADD R5, R5, 0x8 ;  /* 0x0000000805057836 */ /* 0x000fca0000000000 */
[----:B------:R-:W-:Y:S01]  /*0750*/  ISETP.NE.AND P0, PT, R5, RZ, PT ;  /* 0x000000ff0500720c */ /* 0x000fe20003f05270 */
[----:B------:R-:W-:Y:S01]  /*0760*/  VIADD R4, R4, 0x8 ;  /* 0x0000000804047836 */ /* 0x000fe20000000000 */
[----:B-----5:R-:W-:-:S04]  /*0770*/  SHF.R.U32.HI R7, RZ, 0x1e, R7 ;  /* 0x0000001eff077819 */ /* 0x020fc80000011607 */
[----:B------:R-:W-:-:S04]  /*0780*/  LOP3.LUT R7, R7, 0x2, RZ, 0xc0, !PT ;  /* 0x0000000207077812 */ /* 0x000fc800078ec0ff */
[----:B------:R-:W-:-:S04]  /*0790*/  IADD3 R7, PT, PT, -R7, 0x1, RZ ;  /* 0x0000000107077810 */ /* 0x000fc80007ffe1ff */
[----:B-1----:R-:W2:Y:S01]  /*07a0*/  I2F.F64 R28, R7 ;  /* 0x00000007001c7312 */ /* 0x002ea20000201c00 */
[----:B---3--:R-:W-:-:S04]  /*07b0*/  SHF.R.U32.HI R24, RZ, 0x1e, R24 ;  /* 0x0000001eff187819 */ /* 0x008fc80000011618 */
[----:B------:R-:W-:-:S04]  /*07c0*/  LOP3.LUT R24, R24, 0x2, RZ, 0xc0, !PT ;  /* 0x0000000218187812 */ /* 0x000fc800078ec0ff */
[----:B------:R-:W-:Y:S02]  /*07d0*/  IADD3 R24, PT, PT, -R24, 0x1, RZ ;  /* 0x0000000118187810 */ /* 0x000fe40007ffe1ff */
[----:B----4-:R-:W-:-:S04]  /*07e0*/  SHF.R.U32.HI R25, RZ, 0x1e, R25 ;  /* 0x0000001eff197819 */ /* 0x010fc80000011619 */
[----:B------:R-:W-:-:S04]  /*07f0*/  LOP3.LUT R25, R25, 0x2, RZ, 0xc0, !PT ;  /* 0x0000000219197812 */ /* 0x000fc800078ec0ff */
[----:B0-----:R-:W-:Y:S01]  /*0800*/  IADD3 R20, PT, PT, -R25, 0x1, RZ ;  /* 0x0000000119147810 */ /* 0x001fe20007ffe1ff */
[----:B--2---:R-:W-:Y:S01]  /*0810*/  DFMA R14, -R18, R28, R14 ;  /* 0x0000001c120e722b */ /* 0x004fe2000000010e */
[----:B------:R-:W0:Y:S01]  /*0820*/  I2F.F64 R18, R24 ;  /* 0x0000001800127312 */ /* 0x000e220000201c00 */
[----:B------:R-:W-:-:S04]  /*0830*/  SHF.R.U32.HI R26, RZ, 0x1e, R26 ;  /* 0x0000001eff1a7819 */ /* 0x000fc8000001161a */
[----:B------:R-:W-:-:S03]  /*0840*/  LOP3.LUT R26, R26, 0x2, RZ, 0xc0, !PT ;  /* 0x000000021a1a7812 */ /* 0x000fc600078ec0ff */
[----:B------:R-:W1:Y:S01]  /*0850*/  I2F.F64 R20, R20 ;  /* 0x0000001400147312 */ /* 0x000e620000201c00 */
[----:B------:R-:W-:Y:S01]  /*0860*/  IADD3 R26, PT, PT, -R26, 0x1, RZ ;  /* 0x000000011a1a7810 */ /* 0x000fe20007ffe1ff */
[----:B0-----:R-:W-:-:S06]  /*0870*/  DFMA R14, -R16, R18, R14 ;  /* 0x00000012100e722b */ /* 0x001fcc000000010e */
[----:B------:R-:W0:Y:S02]  /*0880*/  I2F.F64 R16, R26 ;  /* 0x0000001a00107312 */ /* 0x000e240000201c00 */
[----:B-1----:R-:W-:-:S08]  /*0890*/  DFMA R12, -R12, R20, R14 ;  /* 0x000000140c0c722b */ /* 0x002fd0000000010e */
[----:B0-----:R-:W-:Y:S01]  /*08a0*/  DFMA R22, -R22, R16, R12 ;  /* 0x000000101616722b */ /* 0x001fe2000000010c */
[----:B------:R-:W-:Y:S10]  /*08b0*/  @P0 BRA `(.L_x_114) ;  /* 0xfffffff800a00947 */ /* 0x000ff4000383ffff */
.L_x_113:
[----:B------:R-:W-:Y:S05]  /*08c0*/  BSYNC.RECONVERGENT B1 ;  /* 0x0000000000017941 */ /* 0x000fea0003800200 */
.L_x_112:
[----:B------:R-:W-:-:S13]  /*08d0*/  LOP3.LUT P0, R5, R6, 0x7, RZ, 0xc0, !PT ;  /* 0x0000000706057812 */ /* 0x000fda000780c0ff */
[----:B------:R-:W-:Y:S05]  /*08e0*/  @!P0 BRA `(.L_x_111) ;  /* 0x0000000400848947 */ /* 0x000fea0003800000 */
[----:B------:R-:W-:Y:S01]  /*08f0*/  ISETP.GE.U32.AND P0, PT, R5, 0x4, PT ;  /* 0x000000040500780c */ /* 0x000fe20003f06070 */
[----:B------:R-:W-:-:S12]  /*0900*/  BSSY.RECONVERGENT B1, `(.L_x_115) ;  /* 0x000002f000017945 */ /* 0x000fd80003800200 */
[----:B------:R-:W-:Y:S05]  /*0910*/  @!P0 BRA `(.L_x_116) ;  /* 0x0000000000b48947 */ /* 0x000fea0003800000 */
[----:B------:R-:W0:Y:S08]  /*0920*/  LDC.64 R12, c[0x0][0x388] ;  /* 0x0000e200ff0c7b82 */ /* 0x000e300000000a00 */
[----:B------:R-:W1:Y:S01]  /*0930*/  LDC.64 R24, c[0x0][0x390] ;  /* 0x0000e400ff187b82 */ /* 0x000e620000000a00 */
[----:B0-----:R-:W-:-:S05]  /*0940*/  IMAD.WIDE R12, R4, 0x4, R12 ;  /* 0x00000004040c7825 */ /* 0x001fca00078e020c */
[----:B------:R-:W2:Y:S04]  /*0950*/  LDG.E R5, desc[UR4][R12.64] ;  /* 0x000000040c057981 */ /* 0x000ea8000c1e1900 */
[----:B------:R-:W3:Y:S04]  /*0960*/  LDG.E R7, desc[UR4][R12.64+0x4] ;  /* 0x000004040c077981 */ /* 0x000ee8000c1e1900 */
[----:B------:R-:W4:Y:S04]  /*0970*/  LDG.E R17, desc[UR4][R12.64+0x8] ;  /* 0x000008040c117981 */ /* 0x000f28000c1e1900 */
[----:B------:R-:W5:Y:S01]  /*0980*/  LDG.E R19, desc[UR4][R12.64+0xc] ;  /* 0x00000c040c137981 */ /* 0x000f62000c1e1900 */
[----:B-1----:R-:W-:-:S05]  /*0990*/  IMAD.WIDE R24, R4, 0x8, R24 ;  /* 0x0000000804187825 */ /* 0x002fca00078e0218 */
[----:B------:R-:W5:Y:S01]  /*09a0*/  LDG.E.64 R12, desc[UR4][R24.64+0x10] ;  /* 0x00001004180c7981 */ /* 0x000f62000c1e1b00 */
[----:B--2---:R-:W-:-:S04]  /*09b0*/  IMAD R5, R5, UR6, R0 ;  /* 0x0000000605057c24 */ /* 0x004fc8000f8e0200 */
[----:B------:R-:W-:-:S04]  /*09c0*/  IMAD.WIDE R14, R5, 0x8, R8 ;  /* 0x00000008050e7825 */ /* 0x000fc800078e0208 */
[--C-:B---3--:R-:W-:Y:S01]  /*09d0*/  IMAD R7, R7, UR6, R0.reuse ;  /* 0x0000000607077c24 */ /* 0x108fe2000f8e0200 */
[----:B------:R-:W2:Y:S01]  /*09e0*/  LDG.E R5, desc[UR4][R14.64+0x4] ;  /* 0x000004040e057981 */ /* 0x000ea2000c1e1900 */
[----:B----4-:R-:W-:Y:S02]  /*09f0*/  IMAD R17, R17, UR6, R0 ;  /* 0x0000000611117c24 */ /* 0x010fe4000f8e0200 */
[----:B------:R-:W-:-:S06]  /*0a00*/  IMAD.WIDE R20, R7, 0x8, R8 ;  /* 0x0000000807147825 */ /* 0x000fcc00078e0208 */
[----:B------:R-:W3:Y:S01]  /*0a10*/  LDG.E R20, desc[UR4][R20.64+0x4] ;  /* 0x0000040414147981 */ /* 0x000ee2000c1e1900 */
[----:B------:R-:W-:-:S03]  /*0a20*/  IMAD.WIDE R26, R17, 0x8, R8 ;  /* 0x00000008111a7825 */ /* 0x000fc600078e0208 */
[----:B------:R-:W4:Y:S01]  /*0a30*/  LDG.E.64 R16, desc[UR4][R24.64] ;  /* 0x0000000418107981 */ /* 0x000f22000c1e1b00 */
[----:B-----5:R-:W-:-:S03]  /*0a40*/  IMAD R19, R19, UR6, R0 ;  /* 0x0000000613137c24 */ /* 0x020fc6000f8e0200 */
[----:B------:R3:W5:Y:S01]  /*0a50*/  LDG.E R7, desc[UR4][R26.64+0x4] ;  /* 0x000004041a077981 */ /* 0x000762000c1e1900 */
[----:B------:R-:W-:-:S03]  /*0a60*/  IMAD.WIDE R28, R19, 0x8, R8 ;  /* 0x00000008131c7825 */ /* 0x000fc600078e0208 */
[----:B------:R-:W4:Y:S04]  /*0a70*/  LDG.E.64 R14, desc[UR4][R24.64+0x8] ;  /* 0x00000804180e7981 */ /* 0x000f28000c1e1b00 */
[----:B------:R-:W4:Y:S04]  /*0a80*/  LDG.E R28, desc[UR4][R28.64+0x4] ;  /* 0x000004041c1c7981 */ /* 0x000f28000c1e1900 */
[----:B------:R-:W4:Y:S01]  /*0a90*/  LDG.E.64 R18, desc[UR4][R24.64+0x18] ;  /* 0x0000180418127981 */ /* 0x000f22000c1e1b00 */
[----:B------:R-:W-:Y:S01]  /*0aa0*/  VIADD R4, R4, 0x4 ;  /* 0x0000000404047836 */ /* 0x000fe20000000000 */
[----:B--2---:R-:W-:-:S04]  /*0ab0*/  SHF.R.U32.HI R5, RZ, 0x1e, R5 ;  /* 0x0000001eff057819 */ /* 0x004fc80000011605 */
[----:B------:R-:W-:Y:S02]  /*0ac0*/  LOP3.LUT R5, R5, 0x2, RZ, 0xc0, !PT ;  /* 0x0000000205057812 */ /* 0x000fe400078ec0ff */
[----:B---3--:R-:W-:Y:S02]  /*0ad0*/  SHF.R.U32.HI R26, RZ, 0x1e, R20 ;  /* 0x0000001eff1a7819 */ /* 0x008fe40000011614 */
[----:B------:R-:W-:Y:S02]  /*0ae0*/  IADD3 R5, PT, PT, -R5, 0x1, RZ ;  /* 0x0000000105057810 */ /* 0x000fe40007ffe1ff */
[----:B------:R-:W-:Y:S02]  /*0af0*/  LOP3.LUT R26, R26, 0x2, RZ, 0xc0, !PT ;  /* 0x000000021a1a7812 */ /* 0x000fe400078ec0ff */
[----:B------:R-:W0:Y:S02]  /*0b00*/  I2F.F64 R20, R5 ;  /* 0x0000000500147312 */ /* 0x000e240000201c00 */
[----:B------:R-:W-:-:S02]  /*0b10*/  IADD3 R26, PT, PT, -R26, 0x1, RZ ;  /* 0x000000011a1a7810 */ /* 0x000fc40007ffe1ff */
[----:B-----5:R-:W-:-:S04]  /*0b20*/  SHF.R.U32.HI R7, RZ, 0x1e, R7 ;  /* 0x0000001eff077819 */ /* 0x020fc80000011607 */
[----:B------:R-:W-:Y:S01]  /*0b30*/  LOP3.LUT R7, R7, 0x2, RZ, 0xc0, !PT ;  /* 0x0000000207077812 */ /* 0x000fe200078ec0ff */
[----:B------:R-:W1:Y:S01]  /*0b40*/  I2F.F64 R26, R26 ;  /* 0x0000001a001a7312 */ /* 0x000e620000201c00 */
[----:B----4-:R-:W-:Y:S02]  /*0b50*/  SHF.R.U32.HI R28, RZ, 0x1e, R28 ;  /* 0x0000001eff1c7819 */ /* 0x010fe4000001161c */
[----:B------:R-:W-:Y:S02]  /*0b60*/  IADD3 R7, PT, PT, -R7, 0x1, RZ ;  /* 0x0000000107077810 */ /* 0x000fe40007ffe1ff */
[----:B------:R-:W-:Y:S01]  /*0b70*/  LOP3.LUT R28, R28, 0x2, RZ, 0xc0, !PT ;  /* 0x000000021c1c7812 */ /* 0x000fe200078ec0ff */
[----:B0-----:R-:W-:Y:S02]  /*0b80*/  DFMA R20, -R16, R20, R22 ;  /* 0x000000141014722b */ /* 0x001fe40000000116 */
[----:B------:R-:W0:Y:S01]  /*0b90*/  I2F.F64 R16, R7 ;  /* 0x0000000700107312 */ /* 0x000e220000201c00 */
[----:B------:R-:W-:-:S05]  /*0ba0*/  IADD3 R28, PT, PT, -R28, 0x1, RZ ;  /* 0x000000011c1c7810 */ /* 0x000fca0007ffe1ff */
[----:B-1----:R-:W-:Y:S02]  /*0bb0*/  DFMA R14, -R14, R26, R20 ;  /* 0x0000001a0e0e722b */ /* 0x002fe40000000114 */
[----:B------:R-:W1:Y:S06]  /*0bc0*/  I2F.F64 R22, R28 ;  /* 0x0000001c00167312 */ /* 0x000e6c0000201c00 */
[----:B0-----:R-:W-:-:S08]  /*0bd0*/  DFMA R12, -R12, R16, R14 ;  /* 0x000000100c0c722b */ /* 0x001fd0000000010e */
[----:B-1----:R-:W-:-:S11]  /*0be0*/  DFMA R22, -R18, R22, R12 ;  /* 0x000000161216722b */ /* 0x002fd6000000010c */
.L_x_116:
[----:B------:R-:W-:Y:S05]  /*0bf0*/  BSYNC.RECONVERGENT B1 ;  /* 0x0000000000017941 */ /* 0x000fea0003800200 */
.L_x_115:
[----:B------:R-:W-:-:S13]  /*0c00*/  LOP3.LUT P0, R5, R6, 0x3, RZ, 0xc0, !PT ;  /* 0x0000000306057812 */ /* 0x000fda000780c0ff */
[----:B------:R-:W-:Y:S05]  /*0c10*/  @!P0 BRA `(.L_x_111) ;  /* 0x0000000000b88947 */ /* 0x000fea0003800000 */
[----:B------:R-:W-:Y:S01]  /*0c20*/  ISETP.NE.AND P0, PT, R5, 0x1, PT ;  /* 0x000000010500780c */ /* 0x000fe20003f05270 */
[----:B------:R-:W-:Y:S01]  /*0c30*/  BSSY.RECONVERGENT B1, `(.L_x_117) ;  /* 0x000001d000017945 */ /* 0x000fe20003800200 */
[----:B------:R-:W-:-:S04]  /*0c40*/  LOP3.LUT R6, R6, 0x1, RZ, 0xc0, !PT ;  /* 0x0000000106067812 */ /* 0x000fc800078ec0ff */
[----:B------:R-:W-:-:S07]  /*0c50*/  ISETP.NE.U32.AND P1, PT, R6, 0x1, PT ;  /* 0x000000010600780c */ /* 0x000fce0003f25070 */
[----:B------:R-:W-:Y:S06]  /*0c60*/  @!P0 BRA `(.L_x_118) ;  /* 0x0000000000648947 */ /* 0x000fec0003800000 */
[----:B------:R-:W0:Y:S02]  /*0c70*/  LDC.64 R6, c[0x0][0x388] ;  /* 0x0000e200ff067b82 */ /* 0x000e240000000a00 */
[----:B0-----:R-:W-:-:S06]  /*0c80*/  IMAD.WIDE R14, R4, 0x4, R6 ;  /* 0x00000004040e7825 */ /* 0x001fcc00078e0206 */
[----:B------:R-:W0:Y:S01]  /*0c90*/  LDC.64 R6, c[0x0][0x390] ;  /* 0x0000e400ff067b82 */ /* 0x000e220000000a00 */
[----:B------:R-:W2:Y:S04]  /*0ca0*/  LDG.E R5, desc[UR4][R14.64] ;  /* 0x000000040e057981 */ /* 0x000ea8000c1e1900 */
[----:B------:R-:W3:Y:S01]  /*0cb0*/  LDG.E R13, desc[UR4][R14.64+0x4] ;  /* 0x000004040e0d7981 */ /* 0x000ee2000c1e1900 */
[----:B0-----:R-:W-:-:S05]  /*0cc0*/  IMAD.WIDE R18, R4, 0x8, R6 ;  /* 0x0000000804127825 */ /* 0x001fca00078e0206 */
[----:B------:R-:W4:Y:S01]  /*0cd0*/  LDG.E.64 R6, desc[UR4][R18.64+0x8] ;  /* 0x0000080412067981 */ /* 0x000f22000c1e1b00 */
[----:B--2---:R-:W-:-:S04]  /*0ce0*/  IMAD R5, R5, UR6, R0 ;  /* 0x0000000605057c24 */ /* 0x004fc8000f8e0200 */
[----:B------:R-:W-:-:S04]  /*0cf0*/  IMAD.WIDE R16, R5, 0x8, R8 ;  /* 0x0000000805107825 */ /* 0x000fc800078e0208 */
[----:B---3--:R-:W-:Y:S02]  /*0d00*/  IMAD R13, R13, UR6, R0 ;  /* 0x000000060d0d7c24 */ /* 0x008fe4000f8e0200 */
[----:B------:R-:W2:Y:S02]  /*0d10*/  LDG.E R16, desc[UR4][R16.64+0x4] ;  /* 0x0000040410107981 */ /* 0x000ea4000c1e1900 */
[----:B------:R-:W-:Y:S02]  /*0d20*/  IMAD.WIDE R20, R13, 0x8, R8 ;  /* 0x000000080d147825 */ /* 0x000fe400078e0208 */
[----:B------:R-:W3:Y:S04]  /*0d30*/  LDG.E.64 R12, desc[UR4][R18.64] ;  /* 0x00000004120c7981 */ /* 0x000ee8000c1e1b00 */
[----:B------:R-:W5:Y:S01]  /*0d40*/  LDG.E R20, desc[UR4][R20.64+0x4] ;  /* 0x0000040414147981 */ /* 0x000f62000c1e1900 */
[----:B------:R-:W-:Y:S01]  /*0d50*/  VIADD R4, R4, 0x2 ;  /* 0x0000000204047836 */ /* 0x000fe20000000000 */
[----:B--2---:R-:W-:-:S04]  /*0d60*/  SHF.R.U32.HI R5, RZ, 0x1e, R16 ;  /* 0x0000001eff057819 */ /* 0x004fc80000011610 */
[----:B------:R-:W-:Y:S02]  /*0d70*/  LOP3.LUT R5, R5, 0x2, RZ, 0xc0, !PT ;  /* 0x0000000205057812 */ /* 0x000fe400078ec0ff */
[----:B-----5:R-:W-:Y:S02]  /*0d80*/  SHF.R.U32.HI R14, RZ, 0x1e, R20 ;  /* 0x0000001eff0e7819 */ /* 0x020fe40000011614 */
[----:B------:R-:W-:Y:S02]  /*0d90*/  IADD3 R5, PT, PT, -R5, 0x1, RZ ;  /* 0x0000000105057810 */ /* 0x000fe40007ffe1ff */
[----:B------:R-:W-:Y:S02]  /*0da0*/  LOP3.LUT R24, R14, 0x2, RZ, 0xc0, !PT ;  /* 0x000000020e187812 */ /* 0x000fe400078ec0ff */
[----:B------:R-:W3:Y:S02]  /*0db0*/  I2F.F64 R14, R5 ;  /* 0x00000005000e7312 */ /* 0x000ee40000201c00 */
[----:B------:R-:W-:-:S06]  /*0dc0*/  IADD3 R16, PT, PT, -R24, 0x1, RZ ;  /* 0x0000000118107810 */ /* 0x000fcc0007ffe1ff */
[----:B------:R-:W4:Y:S01]  /*0dd0*/  I2F.F64 R16, R16 ;  /* 0x0000001000107312 */ /* 0x000f220000201c00 */
[----:B---3--:R-:W-:-:S08]  /*0de0*/  DFMA R12, -R12, R14, R22 ;  /* 0x0000000e0c0c722b */ /* 0x008fd00000000116 */
[----:B----4-:R-:W-:-:S11]  /*0df0*/  DFMA R22, -R6, R16, R12 ;  /* 0x000000100616722b */ /* 0x010fd6000000010c */
.L_x_118:
[----:B------:R-:W-:Y:S05]  /*0e00*/  BSYNC.RECONVERGENT B1 ;  /* 0x0000000000017941 */ /* 0x000fea0003800200 */
.L_x_117:
[----:B------:R-:W-:Y:S05]  /*0e10*/  @P1 BRA `(.L_x_111) ;  /* 0x0000000000381947 */ /* 0x000fea0003800000 */
[----:B------:R-:W0:Y:S08]  /*0e20*/  LDC.64 R6, c[0x0][0x388] ;  /* 0x0000e200ff067b82 */ /* 0x000e300000000a00 */
[----:B------:R-:W1:Y:S01]  /*0e30*/  LDC.64 R12, c[0x0][0x390] ;  /* 0x0000e400ff0c7b82 */ /* 0x000e620000000a00 */
[----:B0-----:R-:W-:-:S06]  /*0e40*/  IMAD.WIDE R6, R4, 0x4, R6 ;  /* 0x0000000404067825 */ /* 0x001fcc00078e0206 */
[----:B------:R-:W2:Y:S02]  /*0e50*/  LDG.E R7, desc[UR4][R6.64] ;  /* 0x0000000406077981 */ /* 0x000ea4000c1e1900 */
[----:B--2---:R-:W-:-:S04]  /*0e60*/  IMAD R5, R7, UR6, R0 ;  /* 0x0000000607057c24 */ /* 0x004fc8000f8e0200 */
[----:B------:R-:W-:-:S06]  /*0e70*/  IMAD.WIDE R8, R5, 0x8, R8 ;  /* 0x0000000805087825 */ /* 0x000fcc00078e0208 */
[----:B------:R-:W2:Y:S01]  /*0e80*/  LDG.E R8, desc[UR4][R8.64+0x4] ;  /* 0x0000040408087981 */ /* 0x000ea2000c1e1900 */
[----:B-1----:R-:W-:-:S06]  /*0e90*/  IMAD.WIDE R4, R4, 0x8, R12 ;  /* 0x0000000804047825 */ /* 0x002fcc00078e020c */
[----:B------:R-:W3:Y:S01]  /*0ea0*/  LDG.E.64 R4, desc[UR4][R4.64] ;  /* 0x0000000404047981 */ /* 0x000ee2000c1e1b00 */
[----:B--2---:R-:W-:-:S04]  /*0eb0*/  SHF.R.U32.HI R0, RZ, 0x1e, R8 ;  /* 0x0000001eff007819 */ /* 0x004fc80000011608 */
[----:B------:R-:W-:-:S04]  /*0ec0*/  LOP3.LUT R0, R0, 0x2, RZ, 0xc0, !PT ;  /* 0x0000000200007812 */ /* 0x000fc800078ec0ff */
[----:B------:R-:W-:-:S04]  /*0ed0*/  IADD3 R0, PT, PT, -R0, 0x1, RZ ;  /* 0x0000000100007810 */ /* 0x000fc80007ffe1ff */
[----:B------:R-:W3:Y:S02]  /*0ee0*/  I2F.F64 R12, R0 ;  /* 0x00000000000c7312 */ /* 0x000ee40000201c00 */
[----:B---3--:R-:W-:-:S11]  /*0ef0*/  DFMA R22, -R4, R12, R22 ;  /* 0x0000000c0416722b */ /* 0x008fd60000000116 */
.L_x_111:
[----:B------:R-:W-:Y:S05]  /*0f00*/  BSYNC.RECONVERGENT B0 ;  /* 0x0000000000007941 */ /* 0x000fea0003800200 */
.L_x_110:
[----:B------:R-:W0:Y:S01]  /*0f10*/  LDC.64 R4, c[0x0][0x3a0] ;  /* 0x0000e800ff047b82 */ /* 0x000e220000000a00 */
[----:B------:R-:W1:Y:S07]  /*0f20*/  LDCU.64 UR8, c[0x0][0x3b0] ;  /* 0x00007600ff0877ac */ /* 0x000e6e0008000a00 */
[----:B------:R-:W1:Y:S01]  /*0f30*/  LDC.64 R6, c[0x0][0x3c0] ;  /* 0x0000f000ff067b82 */ /* 0x000e620000000a00 */
[----:B0-----:R-:W-:-:S05]  /*0f40*/  IMAD.WIDE R4, R3, 0x8, R4 ;  /* 0x0000000803047825 */ /* 0x001fca00078e0204 */
[----:B------:R-:W2:Y:S01]  /*0f50*/  LDG.E.64 R8, desc[UR4][R4.64] ;  /* 0x0000000404087981 */ /* 0x000ea2000c1e1b00 */
[----:B-1----:R-:W-:Y:S01]  /*0f60*/  DMUL R6, R6, UR8 ;  /* 0x0000000806067c28 */ /* 0x002fe20008000000 */
[----:B------:R-:W0:Y:S01]  /*0f70*/  I2F.F64 R2, R2 ;  /* 0x0000000200027312 */ /* 0x000e220000201c00 */
[----:B------:R-:W-:-:S06]  /*0f80*/  IMAD.MOV.U32 R12, RZ, RZ, 0x80000 ;  /* 0x00080000ff0c7424 */ /* 0x000fcc00078e00ff */
[----:B--2---:R-:W-:Y:S01]  /*0f90*/  DFMA R22, R6, R22, R8 ;  /* 0x000000160616722b */ /* 0x004fe20000000008 */
[----:B------:R-:W1:Y:S06]  /*0fa0*/  LDC.64 R8, c[0x0][0x3a8] ;  /* 0x0000ea00ff087b82 */ /* 0x000e6c0000000a00 */
[----:B------:R-:W-:Y:S04]  /*0fb0*/  STG.E.64 desc[UR4][R4.64], R22 ;  /* 0x0000001604007986 */ /* 0x000fe8000c101b04 */
[----:B------:R-:W2:Y:S01]  /*0fc0*/  LDG.E.64 R6, desc[UR4][R10.64] ;  /* 0x000000040a067981 */ /* 0x000ea2000c1e1b00 */
[----:B-1----:R-:W-:-:S08]  /*0fd0*/  DMUL R8, R8, UR8 ;  /* 0x0000000808087c28 */ /* 0x002fd00008000000 */
[----:B0-----:R-:W-:-:S08]  /*0fe0*/  DMUL R8, R8, R2 ;  /* 0x0000000208087228 */ /* 0x001fd00000000000 */
[----:B------:R-:W-:Y:S02]  /*0ff0*/  DSETP.MIN.AND P0, P1, R8, 1, PT ;  /* 0x3ff000000800742a */ /* 0x000fe40003900000 */
[----:B------:R-:W-:-:S04]  /*1000*/  IMAD.MOV.U32 R0, RZ, RZ, R9 ;  /* 0x000000ffff007224 */ /* 0x000fc800078e0009 */
[----:B------:R-:W-:Y:S02]  /*1010*/  SEL R8, R8, RZ, P0 ;  /* 0x000000ff08087207 */ /* 0x000fe40000000000 */
[----:B------:R-:W-:-:S06]  /*1020*/  FSEL R3, R0, 1.875, P0 ;  /* 0x3ff0000000037808 */ /* 0x000fcc0000000000 */
[----:B------:R-:W-:-:S05]  /*1030*/  @P1 LOP3.LUT R3, R12, 0x3ff00000, RZ, 0xfc, !PT ;  /* 0x3ff000000c031812 */ /* 0x000fca00078efcff */
[----:B------:R-:W-:-:S06]  /*1040*/  IMAD.MOV.U32 R9, RZ, RZ, R3 ;  /* 0x000000ffff097224 */ /* 0x000fcc00078e0003 */
[----:B------:R-:W-:-:S08]  /*1050*/  DADD R2, R8, -1 ;  /* 0xbff0000008027429 */ /* 0x000fd00000000000 */
[----:B------:R-:W-:-:S08]  /*1060*/  DMUL R2, R2, UR8 ;  /* 0x0000000802027c28 */ /* 0x000fd00008000000 */
[----:B--2---:R-:W-:-:S07]  /*1070*/  DFMA R2, R2, R6, R22 ;  /* 0x000000060202722b */ /* 0x004fce0000000016 */
[----:B------:R-:W-:Y:S04]  /*1080*/  STG.E.64 desc[UR4][R4.64], R2 ;  /* 0x0000000204007986 */ /* 0x000fe8000c101b04 */
[----:B------:R-:W2:Y:S01]  /*1090*/  LDG.E.64 R6, desc[UR4][R10.64] ;  /* 0x000000040a067981 */ /* 0x000ea2000c1e1b00 */
[----:B------:R-:W-:-:S08]  /*10a0*/  DADD R8, R8, 1 ;  /* 0x3ff0000008087429 */ /* 0x000fd00000000000 */
[----:B------:R-:W-:-:S08]  /*10b0*/  DMUL R8, R8, UR8 ;  /* 0x0000000808087c28 */ /* 0x000fd00008000000 */
[----:B--2---:R-:W-:-:S07]  /*10c0*/  DFMA R6, R2, R8, R6 ;  /* 0x000000080206722b */ /* 0x004fce0000000006 */
[----:B------:R-:W-:Y:S01]  /*10d0*/  STG.E.64 desc[UR4][R10.64], R6 ;  /* 0x000000060a007986 */ /* 0x000fe2000c101b04 */
[----:B------:R-:W-:Y:S05]  /*10e0*/  EXIT ;  /* 0x000000000000794d */ /* 0x000fea0003800000 */
.L_x_119:
        /* <DEDUP_REMOVED lines=9> */
.L_x_143:


//--------------------- .text._Z13update_windowPdPiS0_PbS1_S0_iii --------------------------
	.section	.text._Z13update_windowPdPiS0_PbS1_S0_iii,"ax",@progbits
	.align	128
        .global         _Z13update_windowPdPiS0_PbS1_S0_iii
        .type           _Z13update_windowPdPiS0_PbS1_S0_iii,@function
        .size           _Z13update_windowPdPiS0_PbS1_S0_iii,(.L_x_144 - _Z13update_windowPdPiS0_PbS1_S0_iii)
        .other          _Z13update_windowPdPiS0_PbS1_S0_iii,@"STO_CUDA_ENTRY STV_DEFAULT"
_Z13update_windowPdPiS0_PbS1_S0_iii:
.text._Z13update_windowPdPiS0_PbS1_S0_iii:
[----:B------:R-:W-:Y:S01]  /*0000*/  LDC R1, c[0x0][0x37c] ;  /* 0x0000df00ff017b82 */ /* 0x000fe20000000800 */
[----:B------:R-:W0:Y:S07]  /*0010*/  S2R R2, SR_TID.X ;  /* 0x0000000000027919 */ /* 0x000e2e0000002100 */
[----:B------:R-:W0:Y:S01]  /*0020*/  S2UR UR4, SR_CTAID.X ;  /* 0x00000000000479c3 */ /* 0x000e220000002500 */
[----:B------:R-:W1:Y:S01]  /*0030*/  LDCU.64 UR6, c[0x0][0x358] ;  /* 0x00006b00ff0677ac */ /* 0x000e620008000a00 */
[----:B------:R-:W-:Y:S01]  /*0040*/  BSSY.RECONVERGENT B0, `(.L_x_120) ;  /* 0x0000151000007945 */ /* 0x000fe20003800200 */
[----:B------:R-:W2:Y:S05]  /*0050*/  S2R R5, SR_TID.Y ;  /* 0x0000000000057919 */ /* 0x000eaa0000002200 */
[----:B------:R-:W0:Y:S08]  /*0060*/  LDC R3, c[0x0][0x360] ;  /* 0x0000d800ff037b82 */ /* 0x000e300000000800 */
[----:B------:R-:W2:Y:S08]  /*0070*/  S2UR UR5, SR_CTAID.Y ;  /* 0x00000000000579c3 */ /* 0x000eb00000002600 */
[----:B------:R-:W2:Y:S08]  /*0080*/  LDC R4, c[0x0][0x364] ;  /* 0x0000d900ff047b82 */ /* 0x000eb00000000800 */
[----:B------:R-:W3:Y:S01]  /*0090*/  LDC R0, c[0x0][0x3b4] ;  /* 0x0000ed00ff007b82 */ /* 0x000ee20000000800 */
[----:B0-----:R-:W-:-:S02]  /*00a0*/  IMAD R3, R3, UR4, R2 ;  /* 0x0000000403037c24 */ /* 0x001fc4000f8e0202 */
[----:B--2---:R-:W-:-:S03]  /*00b0*/  IMAD R2, R4, UR5, R5 ;  /* 0x0000000504027c24 */ /* 0x004fc6000f8e0205 */
[----:B---3--:R-:W-:-:S04]  /*00c0*/  ISETP.GE.AND P0, PT, R3, R0, PT ;  /* 0x000000000300720c */ /* 0x008fc80003f06270 */
[----:B------:R-:W-:-:S13]  /*00d0*/  ISETP.NE.OR P0, PT, R2, RZ, P0 ;  /* 0x000000ff0200720c */ /* 0x000fda0000705670 */
[----:B-1----:R-:W-:Y:S05]  /*00e0*/  @P0 BRA `(.L_x_121) ;  /* 0x0000001400180947 */ /* 0x002fea0003800000 */
[----:B------:R-:W0:Y:S01]  /*00f0*/  LDC R4, c[0x0][0x3b8] ;  /* 0x0000ee00ff047b82 */ /* 0x000e220000000800 */
[----:B------:R-:W-:Y:S01]  /*0100*/  IMAD.MOV.U32 R25, RZ, RZ, RZ ;  /* 0x000000ffff197224 */ /* 0x000fe200078e00ff */
[----:B0-----:R-:W-:-:S13]  /*0110*/  ISETP.GE.AND P0, PT, R4, 0x1, PT ;  /* 0x000000010400780c */ /* 0x001fda0003f06270 */
[----:B------:R-:W-:Y:S05]  /*0120*/  @!P0 BRA `(.L_x_122) ;  /* 0x0000000800708947 */ /* 0x000fea0003800000 */
[C---:B------:R-:W-:Y:S01]  /*0130*/  ISETP.GE.U32.AND P1, PT, R4.reuse, 0x8, PT ;  /* 0x000000080400780c */ /* 0x040fe20003f26070 */
[----:B------:R-:W-:Y:S01]  /*0140*/  IMAD.MOV.U32 R6, RZ, RZ, RZ ;  /* 0x000000ffff067224 */ /* 0x000fe200078e00ff */
[----:B------:R-:W-:Y:S01]  /*0150*/  LOP3.LUT R5, R4, 0x7, RZ, 0xc0, !PT ;  /* 0x0000000704057812 */ /* 0x000fe200078ec0ff */
[----:B------:R-:W-:-:S03]  /*0160*/  IMAD.MOV.U32 R25, RZ, RZ, RZ ;  /* 0x000000ffff197224 */ /* 0x000fc600078e00ff */
[----:B------:R-:W-:-:S07]  /*0170*/  ISETP.NE.AND P2, PT, R5, RZ, PT ;  /* 0x000000ff0500720c */ /* 0x000fce0003f45270 */
[----:B------:R-:W-:Y:S06]  /*0180*/  @!P1 BRA `(.L_x_123) ;  /* 0x0000000400289947 */ /* 0x000fec0003800000 */
[----:B------:R-:W-:Y:S01]  /*0190*/  LOP3.LUT R6, R4, 0x7ffffff8, RZ, 0xc0, !PT ;  /* 0x7ffffff804067812 */ /* 0x000fe200078ec0ff */
[----:B------:R-:W-:Y:S02]  /*01a0*/  IMAD.MOV.U32 R25, RZ, RZ, RZ ;  /* 0x000000ffff197224 */ /* 0x000fe400078e00ff */
[----:B------:R-:W-:Y:S02]  /*01b0*/  IMAD.MOV.U32 R7, RZ, RZ, R3 ;  /* 0x000000ffff077224 */ /* 0x000fe400078e0003 */
[----:B------:R-:W-:-:S07]  /*01c0*/  IMAD.MOV R8, RZ, RZ, -R6 ;  /* 0x000000ffff087224 */ /* 0x000fce00078e0a06 */
.L_x_124:
[----:B------:R-:W0:Y:S08]  /*01d0*/  LDC.64 R18, c[0x0][0x380] ;  /* 0x0000e000ff127b82 */ /* 0x000e300000000a00 */
[----:B------:R-:W1:Y:S01]  /*01e0*/  LDC.64 R10, c[0x0][0x388] ;  /* 0x0000e200ff0a7b82 */ /* 0x000e620000000a00 */
[----:B0-----:R-:W-:-:S05]  /*01f0*/  IMAD.WIDE R18, R7, 0x8, R18 ;  /* 0x0000000807127825 */ /* 0x001fca00078e0212 */
[----:B------:R-:W2:Y:S01]  /*0200*/  LDG.E R9, desc[UR6][R18.64+0x4] ;  /* 0x0000040612097981 */ /* 0x000ea2000c1e1900 */
[----:B------:R-:W-:-:S04]  /*0210*/  IMAD.WIDE R22, R0, 0x8, R18 ;  /* 0x0000000800167825 */ /* 0x000fc800078e0212 */
[----:B-1----:R-:W-:Y:S01]  /*0220*/  IMAD.WIDE R10, R7, 0x4, R10 ;  /* 0x00000004070a7825 */ /* 0x002fe200078e020a */
[----:B------:R0:W3:Y:S03]  /*0230*/  LDG.E R24, desc[UR6][R22.64+0x4] ;  /* 0x0000040616187981 */ /* 0x0000e6000c1e1900 */
[----:B------:R-:W-:-:S04]  /*0240*/  IMAD.WIDE R16, R0, 0x8, R22 ;  /* 0x0000000800107825 */ /* 0x000fc800078e0216 */
[C---:B------:R-:W-:Y:S01]  /*0250*/  IMAD.WIDE R14, R0.reuse, 0x4, R10 ;  /* 0x00000004000e7825 */ /* 0x040fe200078e020a */
[----:B------:R1:W4:Y:S03]  /*0260*/  LDG.E R27, desc[UR6][R16.64+0x4] ;  /* 0x00000406101b7981 */ /* 0x000326000c1e1900 */
[C---:B------:R-:W-:Y:S01]  /*0270*/  IMAD.WIDE R28, R0.reuse, 0x8, R16 ;  /* 0x00000008001c7825 */ /* 0x040fe200078e0210 */
[----:B------:R-:W5:Y:S04]  /*0280*/  LDG.E R11, desc[UR6][R10.64] ;  /* 0x000000060a0b7981 */ /* 0x000f68000c1e1900 */
[----:B------:R-:W5:Y:S01]  /*0290*/  LDG.E R26, desc[UR6][R14.64] ;  /* 0x000000060e1a7981 */ /* 0x000f62000c1e1900 */
[----:B------:R-:W-:-:S03]  /*02a0*/  IMAD.WIDE R20, R0, 0x8, R28 ;  /* 0x0000000800147825 */ /* 0x000fc600078e021c */
[----:B------:R-:W5:Y:S01]  /*02b0*/  LDG.E R29, desc[UR6][R28.64+0x4] ;  /* 0x000004061c1d7981 */ /* 0x000f62000c1e1900 */
[----:B0-----:R-:W-:-:S03]  /*02c0*/  IMAD.WIDE R22, R0, 0x4, R14 ;  /* 0x0000000400167825 */ /* 0x001fc600078e020e */
[----:B------:R-:W5:Y:S01]  /*02d0*/  LDG.E R19, desc[UR6][R20.64+0x4] ;  /* 0x0000040614137981 */ /* 0x000f62000c1e1900 */
[----:B------:R-:W-:-:S05]  /*02e0*/  IMAD.WIDE R12, R0, 0x8, R20 ;  /* 0x00000008000c7825 */ /* 0x000fca00078e0214 */
[----:B------:R0:W5:Y:S01]  /*02f0*/  LDG.E R18, desc[UR6][R12.64+0x4] ;  /* 0x000004060c127981 */ /* 0x000162000c1e1900 */
[----:B-1----:R-:W-:-:S03]  /*0300*/  IMAD.WIDE R16, R0, 0x8, R12 ;  /* 0x0000000800107825 */ /* 0x002fc600078e020c */
[----:B------:R-:W5:Y:S01]  /*0310*/  LDG.E R28, desc[UR6][R22.64] ;  /* 0x00000006161c7981 */ /* 0x000f62000c1e1900 */
[----:B0-----:R-:W-:-:S03]  /*0320*/  IMAD.WIDE R12, R0, 0x4, R22 ;  /* 0x00000004000c7825 */ /* 0x001fc600078e0216 */
[----:B------:R0:W5:Y:S01]  /*0330*/  LDG.E R10, desc[UR6][R16.64+0x4] ;  /* 0x00000406100a7981 */ /* 0x000162000c1e1900 */
[----:B------:R-:W-:-:S06]  /*0340*/  IMAD.WIDE R14, R0, 0x8, R16 ;  /* 0x00000008000e7825 */ /* 0x000fcc00078e0210 */
[----:B------:R-:W5:Y:S01]  /*0350*/  LDG.E R14, desc[UR6][R14.64+0x4] ;  /* 0x000004060e0e7981 */ /* 0x000f62000c1e1900 */
[----:B0-----:R-:W-:-:S03]  /*0360*/  IMAD.WIDE R16, R0, 0x4, R12 ;  /* 0x0000000400107825 */ /* 0x001fc600078e020c */
[----:B------:R-:W5:Y:S01]  /*0370*/  LDG.E R12, desc[UR6][R12.64] ;  /* 0x000000060c0c7981 */ /* 0x000f62000c1e1900 */
[----:B------:R-:W-:-:S03]  /*0380*/  IMAD.WIDE R20, R0, 0x4, R16 ;  /* 0x0000000400147825 */ /* 0x000fc600078e0210 */
[----:B------:R-:W5:Y:S04]  /*0390*/  LDG.E R16, desc[UR6][R16.64] ;  /* 0x0000000610107981 */ /* 0x000f68000c1e1900 */
[----:B------:R0:W5:Y:S02]  /*03a0*/  LDG.E R13, desc[UR6][R20.64] ;  /* 0x00000006140d7981 */ /* 0x000164000c1e1900 */
[----:B0-----:R-:W-:-:S05]  /*03b0*/  IMAD.WIDE R20, R0, 0x4, R20 ;  /* 0x0000000400147825 */ /* 0x001fca00078e0214 */
[----:B------:R-:W5:Y:S01]  /*03c0*/  LDG.E R15, desc[UR6][R20.64] ;  /* 0x00000006140f7981 */ /* 0x000f62000c1e1900 */
[----:B------:R-:W-:-:S06]  /*03d0*/  IMAD.WIDE R22, R0, 0x4, R20 ;  /* 0x0000000400167825 */ /* 0x000fcc00078e0214 */
[----:B------:R-:W5:Y:S01]  /*03e0*/  LDG.E R22, desc[UR6][R22.64] ;  /* 0x0000000616167981 */ /* 0x000f62000c1e1900 */
[----:B------:R-:W-:-:S05]  /*03f0*/  VIADD R8, R8, 0x8 ;  /* 0x0000000808087836 */ /* 0x000fca0000000000 */
[----:B------:R-:W-:Y:S01]  /*0400*/  ISETP.NE.AND P1, PT, R8, RZ, PT ;  /* 0x000000ff0800720c */ /* 0x000fe20003f25270 */
[----:B------:R-:W-:Y:S01]  /*0410*/  IMAD R7, R0, 0x8, R7 ;  /* 0x0000000800077824 */ /* 0x000fe200078e0207 */
[----:B--2---:R-:W-:-:S04]  /*0420*/  SHF.R.U32.HI R9, RZ, 0x1e, R9 ;  /* 0x0000001eff097819 */ /* 0x004fc80000011609 */
[----:B------:R-:W-:Y:S02]  /*0430*/  LOP3.LUT R9, R9, 0x2, RZ, 0xc0, !PT ;  /* 0x0000000209097812 */ /* 0x000fe400078ec0ff */
[----:B---3--:R-:W-:Y:S02]  /*0440*/  SHF.R.U32.HI R24, RZ, 0x1e, R24 ;  /* 0x0000001eff187819 */ /* 0x008fe40000011618 */
[----:B------:R-:W-:Y:S02]  /*0450*/  IADD3 R9, PT, PT, -R9, 0x1, RZ ;  /* 0x0000000109097810 */ /* 0x000fe40007ffe1ff */
[----:B------:R-:W-:Y:S02]  /*0460*/  LOP3.LUT R24, R24, 0x2, RZ, 0xc0, !PT ;  /* 0x0000000218187812 */ /* 0x000fe400078ec0ff */
[----:B----4-:R-:W-:Y:S02]  /*0470*/  SHF.R.U32.HI R27, RZ, 0x1e, R27 ;  /* 0x0000001eff1b7819 */ /* 0x010fe4000001161b */
[----:B------:R-:W-:-:S02]  /*0480*/  IADD3 R24, PT, PT, -R24, 0x1, RZ ;  /* 0x0000000118187810 */ /* 0x000fc40007ffe1ff */
[----:B------:R-:W-:Y:S01]  /*0490*/  LOP3.LUT R27, R27, 0x2, RZ, 0xc0, !PT ;  /* 0x000000021b1b7812 */ /* 0x000fe200078ec0ff */
[----:B-----5:R-:W-:-:S03]  /*04a0*/  IMAD R11, R9, R11, R25 ;  /* 0x0000000b090b7224 */ /* 0x020fc600078e0219 */
[----:B------:R-:W-:Y:S02]  /*04b0*/  IADD3 R27, PT, PT, -R27, 0x1, RZ ;  /* 0x000000011b1b7810 */ /* 0x000fe40007ffe1ff */
[----:B------:R-:W-:Y:S01]  /*04c0*/  SHF.R.U32.HI R29, RZ, 0x1e, R29 ;  /* 0x0000001eff1d7819 */ /* 0x000fe2000001161d */
[----:B------:R-:W-:-:S03]  /*04d0*/  IMAD R11, R24, R26, R11 ;  /* 0x0000001a180b7224 */ /* 0x000fc600078e020b */
[----:B------:R-:W-:Y:S02]  /*04e0*/  LOP3.LUT R29, R29, 0x2, RZ, 0xc0, !PT ;  /* 0x000000021d1d7812 */ /* 0x000fe400078ec0ff */
[----:B------:R-:W-:Y:S02]  /*04f0*/  SHF.R.U32.HI R19, RZ, 0x1e, R19 ;  /* 0x0000001eff137819 */ /* 0x000fe40000011613 */
[----:B------:R-:W-:Y:S02]  /*0500*/  IADD3 R29, PT, PT, -R29, 0x1, RZ ;  /* 0x000000011d1d7810 */ /* 0x000fe40007ffe1ff */
[----:B------:R-:W-:Y:S02]  /*0510*/  SHF.R.U32.HI R18, RZ, 0x1e, R18 ;  /* 0x0000001eff127819 */ /* 0x000fe40000011612 */
[----:B------:R-:W-:Y:S01]  /*0520*/  LOP3.LUT R19, R19, 0x2, RZ, 0xc0, !PT ;  /* 0x0000000213137812 */ /* 0x000fe200078ec0ff */
[----:B------:R-:W-:Y:S01]  /*0530*/  IMAD R11, R27, R28, R11 ;  /* 0x0000001c1b0b7224 */ /* 0x000fe200078e020b */
[----:B------:R-:W-:-:S02]  /*0540*/  LOP3.LUT R18, R18, 0x2, RZ, 0xc0, !PT ;  /* 0x0000000212127812 */ /* 0x000fc400078ec0ff */
[----:B------:R-:W-:Y:S02]  /*0550*/  IADD3 R19, PT, PT, -R19, 0x1, RZ ;  /* 0x0000000113137810 */ /* 0x000fe40007ffe1ff */
[----:B------:R-:W-:Y:S02]  /*0560*/  SHF.R.U32.HI R10, RZ, 0x1e, R10 ;  /* 0x0000001eff0a7819 */ /* 0x000fe4000001160a */
[----:B------:R-:W-:Y:S02]  /*0570*/  IADD3 R18, PT, PT, -R18, 0x1, RZ ;  /* 0x0000000112127810 */ /* 0x000fe40007ffe1ff */
[----:B------:R-:W-:Y:S02]  /*0580*/  LOP3.LUT R10, R10, 0x2, RZ, 0xc0, !PT ;  /* 0x000000020a0a7812 */ /* 0x000fe400078ec0ff */
[----:B------:R-:W-:Y:S01]  /*0590*/  SHF.R.U32.HI R14, RZ, 0x1e, R14 ;  /* 0x0000001eff0e7819 */ /* 0x000fe2000001160e */
[----:B------:R-:W-:Y:S01]  /*05a0*/  IMAD R11, R29, R12, R11 ;  /* 0x0000000c1d0b7224 */ /* 0x000fe200078e020b */
[----:B------:R-:W-:-:S03]  /*05b0*/  IADD3 R10, PT, PT, -R10, 0x1, RZ ;  /* 0x000000010a0a7810 */ /* 0x000fc60007ffe1ff */
[----:B------:R-:W-:Y:S01]  /*05c0*/  IMAD R16, R19, R16, R11 ;  /* 0x0000001013107224 */ /* 0x000fe200078e020b */
[----:B------:R-:W-:-:S03]  /*05d0*/  LOP3.LUT R14, R14, 0x2, RZ, 0xc0, !PT ;  /* 0x000000020e0e7812 */ /* 0x000fc600078ec0ff */
[----:B------:R-:W-:Y:S01]  /*05e0*/  IMAD R16, R18, R13, R16 ;  /* 0x0000000d12107224 */ /* 0x000fe200078e0210 */
[----:B------:R-:W-:-:S03]  /*05f0*/  IADD3 R14, PT, PT, -R14, 0x1, RZ ;  /* 0x000000010e0e7810 */ /* 0x000fc60007ffe1ff */
[----:B------:R-:W-:-:S04]  /*0600*/  IMAD R15, R10, R15, R16 ;  /* 0x0000000f0a0f7224 */ /* 0x000fc800078e0210 */
[----:B------:R-:W-:Y:S01]  /*0610*/  IMAD R25, R14, R22, R15 ;  /* 0x000000160e197224 */ /* 0x000fe200078e020f */
[----:B------:R-:W-:Y:S06]  /*0620*/  @P1 BRA `(.L_x_124) ;  /* 0xfffffff800e81947 */ /* 0x000fec000383ffff */
.L_x_123:
[----:B------:R-:W-:Y:S05]  /*0630*/  @!P2 BRA `(.L_x_122) ;  /* 0x00000004002ca947 */ /* 0x000fea0003800000 */
[----:B------:R-:W-:Y:S02]  /*0640*/  ISETP.GE.U32.AND P1, PT, R5, 0x4, PT ;  /* 0x000000040500780c */ /* 0x000fe40003f26070 */
[----:B------:R-:W-:-:S04]  /*0650*/  LOP3.LUT R18, R4, 0x3, RZ, 0xc0, !PT ;  /* 0x0000000304127812 */ /* 0x000fc800078ec0ff */
[----:B------:R-:W-:-:S07]  /*0660*/  ISETP.NE.AND P2, PT, R18, RZ, PT ;  /* 0x000000ff1200720c */ /* 0x000fce0003f45270 */
[----:B------:R-:W-:Y:S06]  /*0670*/  @!P1 BRA `(.L_x_125) ;  /* 0x0000000000909947 */ /* 0x000fec0003800000 */
[----:B------:R-:W0:Y:S01]  /*0680*/  LDC.64 R10, c[0x0][0x380] ;  /* 0x0000e000ff0a7b82 */ /* 0x000e220000000a00 */
[----:B------:R-:W-:-:S07]  /*0690*/  IMAD R9, R6, R0, R3 ;  /* 0x0000000006097224 */ /* 0x000fce00078e0203 */
[----:B------:R-:W1:Y:S01]  /*06a0*/  LDC.64 R14, c[0x0][0x388] ;  /* 0x0000e200ff0e7b82 */ /* 0x000e620000000a00 */
[----:B0-----:R-:W-:-:S05]  /*06b0*/  IMAD.WIDE R10, R9, 0x8, R10 ;  /* 0x00000008090a7825 */ /* 0x001fca00078e020a */
[----:B------:R0:W2:Y:S01]  /*06c0*/  LDG.E R5, desc[UR6][R10.64+0x4] ;  /* 0x000004060a057981 */ /* 0x0000a2000c1e1900 */
[----:B------:R-:W-:-:S04]  /*06d0*/  IMAD.WIDE R20, R0, 0x8, R10 ;  /* 0x0000000800147825 */ /* 0x000fc800078e020a */
[----:B-1----:R-:W-:Y:S01]  /*06e0*/  IMAD.WIDE R14, R9, 0x4, R14 ;  /* 0x00000004090e7825 */ /* 0x002fe200078e020e */
[----:B------:R-:W3:Y:S03]  /*06f0*/  LDG.E R7, desc[UR6][R20.64+0x4] ;  /* 0x0000040614077981 */ /* 0x000ee6000c1e1900 */
[----:B------:R-:W-:-:S04]  /*0700*/  IMAD.WIDE R22, R0, 0x8, R20 ;  /* 0x0000000800167825 */ /* 0x000fc800078e0214 */
[C---:B------:R-:W-:Y:S01]  /*0710*/  IMAD.WIDE R12, R0.reuse, 0x4, R14 ;  /* 0x00000004000c7825 */ /* 0x040fe200078e020e */
[----:B------:R-:W4:Y:S03]  /*0720*/  LDG.E R16, desc[UR6][R22.64+0x4] ;  /* 0x0000040616107981 */ /* 0x000f26000c1e1900 */
[C---:B------:R-:W-:Y:S01]  /*0730*/  IMAD.WIDE R26, R0.reuse, 0x8, R22 ;  /* 0x00000008001a7825 */ /* 0x040fe200078e0216 */
[----:B------:R-:W5:Y:S03]  /*0740*/  LDG.E R14, desc[UR6][R14.64] ;  /* 0x000000060e0e7981 */ /* 0x000f66000c1e1900 */
[C---:B------:R-:W-:Y:S01]  /*0750*/  IMAD.WIDE R8, R0.reuse, 0x4, R12 ;  /* 0x0000000400087825 */ /* 0x040fe200078e020c */
[----:B------:R-:W5:Y:S04]  /*0760*/  LDG.E R17, desc[UR6][R26.64+0x4] ;  /* 0x000004061a117981 */ /* 0x000f68000c1e1900 */
[----:B------:R-:W5:Y:S01]  /*0770*/  LDG.E R12, desc[UR6][R12.64] ;  /* 0x000000060c0c7981 */ /* 0x000f62000c1e1900 */
[----:B0-----:R-:W-:-:S03]  /*0780*/  IMAD.WIDE R10, R0, 0x4, R8 ;  /* 0x00000004000a7825 */ /* 0x001fc600078e0208 */
[----:B------:R-:W5:Y:S04]  /*0790*/  LDG.E R8, desc[UR6][R8.64] ;  /* 0x0000000608087981 */ /* 0x000f68000c1e1900 */
[----:B------:R-:W5:Y:S01]  /*07a0*/  LDG.E R10, desc[UR6][R10.64] ;  /* 0x000000060a0a7981 */ /* 0x000f62000c1e1900 */
[----:B------:R-:W-:Y:S01]  /*07b0*/  VIADD R6, R6, 0x4 ;  /* 0x0000000406067836 */ /* 0x000fe20000000000 */
        /* <DEDUP_REMOVED lines=8> */
[----:B-----5:R-:W-:Y:S01]  /*0840*/  IMAD R5, R5, R14, R25 ;  /* 0x0000000e05057224 */ /* 0x020fe200078e0219 */
[----:B------:R-:W-:Y:S02]  /*0850*/  SHF.R.U32.HI R17, RZ, 0x1e, R17 ;  /* 0x0000001eff117819 */ /* 0x000fe40000011611 */
[----:B------:R-:W-:Y:S02]  /*0860*/  IADD3 R16, PT, PT, -R16, 0x1, RZ ;  /* 0x0000000110107810 */ /* 0x000fe40007ffe1ff */
[----:B------:R-:W-:Y:S01]  /*0870*/  LOP3.LUT R17, R17, 0x2, RZ, 0xc0, !PT ;  /* 0x0000000211117812 */ /* 0x000fe200078ec0ff */
[----:B------:R-:W-:-:S03]  /*0880*/  IMAD R5, R7, R12, R5 ;  /* 0x0000000c07057224 */ /* 0x000fc600078e0205 */
[----:B------:R-:W-:Y:S01]  /*0890*/  IADD3 R17, PT, PT, -R17, 0x1, RZ ;  /* 0x0000000111117810 */ /* 0x000fe20007ffe1ff */
[----:B------:R-:W-:-:S04]  /*08a0*/  IMAD R5, R16, R8, R5 ;  /* 0x0000000810057224 */ /* 0x000fc800078e0205 */
[----:B------:R-:W-:-:S07]  /*08b0*/  IMAD R25, R17, R10, R5 ;  /* 0x0000000a11197224 */ /* 0x000fce00078e0205 */
.L_x_125:
[----:B------:R-:W-:Y:S05]  /*08c0*/  @!P2 BRA `(.L_x_122) ;  /* 0x000000000088a947 */ /* 0x000fea0003800000 */
[----:B------:R-:W0:Y:S01]  /*08d0*/  LDC.64 R8, c[0x0][0x380] ;  /* 0x0000e000ff087b82 */ /* 0x000e220000000a00 */
[----:B------:R-:W-:Y:S02]  /*08e0*/  ISETP.NE.AND P1, PT, R18, 0x1, PT ;  /* 0x000000011200780c */ /* 0x000fe40003f25270 */
[----:B------:R-:W-:-:S04]  /*08f0*/  LOP3.LUT R5, R4, 0x1, RZ, 0xc0, !PT ;  /* 0x0000000104057812 */ /* 0x000fc800078ec0ff */
[----:B------:R-:W-:Y:S01]  /*0900*/  ISETP.NE.U32.AND P2, PT, R5, 0x1, PT ;  /* 0x000000010500780c */ /* 0x000fe20003f45070 */
[----:B------:R-:W1:Y:S06]  /*0910*/  LDC.64 R12, c[0x0][0x380] ;  /* 0x0000e000ff0c7b82 */ /* 0x000e6c0000000a00 */
[C---:B------:R-:W-:Y:S02]  /*0920*/  @P1 IMAD R7, R6.reuse, R0, R3 ;  /* 0x0000000006071224 */ /* 0x040fe400078e0203 */
[----:B------:R-:W2:Y:S01]  /*0930*/  LDC.64 R10, c[0x0][0x388] ;  /* 0x0000e200ff0a7b82 */ /* 0x000ea20000000a00 */
[----:B------:R-:W-:-:S02]  /*0940*/  @P1 VIADD R6, R6, 0x2 ;  /* 0x0000000206061836 */ /* 0x000fc40000000000 */
[----:B0-----:R-:W-:-:S05]  /*0950*/  @P1 IMAD.WIDE R14, R7, 0x8, R8 ;  /* 0x00000008070e1825 */ /* 0x001fca00078e0208 */
[----:B------:R-:W0:Y:S01]  /*0960*/  LDC.64 R8, c[0x0][0x388] ;  /* 0x0000e200ff087b82 */ /* 0x000e220000000a00 */
[----:B------:R-:W-:Y:S01]  /*0970*/  @!P2 IMAD R19, R6, R0, R3 ;  /* 0x000000000613a224 */ /* 0x000fe200078e0203 */
[----:B------:R-:W3:Y:S01]  /*0980*/  @P1 LDG.E R5, desc[UR6][R14.64+0x4] ;  /* 0x000004060e051981 */ /* 0x000ee2000c1e1900 */
[----:B------:R-:W-:-:S04]  /*0990*/  @P1 IMAD.WIDE R16, R0, 0x8, R14 ;  /* 0x0000000800101825 */ /* 0x000fc800078e020e */
[----:B-1----:R-:W-:Y:S02]  /*09a0*/  @!P2 IMAD.WIDE R12, R19, 0x8, R12 ;  /* 0x00000008130ca825 */ /* 0x002fe400078e020c */
[----:B------:R-:W4:Y:S02]  /*09b0*/  @P1 LDG.E R16, desc[UR6][R16.64+0x4] ;  /* 0x0000040610101981 */ /* 0x000f24000c1e1900 */
[----:B--2---:R-:W-:Y:S02]  /*09c0*/  @P1 IMAD.WIDE R10, R7, 0x4, R10 ;  /* 0x00000004070a1825 */ /* 0x004fe400078e020a */
[----:B------:R-:W2:Y:S02]  /*09d0*/  @!P2 LDG.E R12, desc[UR6][R12.64+0x4] ;  /* 0x000004060c0ca981 */ /* 0x000ea4000c1e1900 */
[----:B------:R-:W-:Y:S02]  /*09e0*/  @P1 IMAD.WIDE R6, R0, 0x4, R10 ;  /* 0x0000000400061825 */ /* 0x000fe400078e020a */
[----:B------:R-:W5:Y:S02]  /*09f0*/  @P1 LDG.E R10, desc[UR6][R10.64] ;  /* 0x000000060a0a1981 */ /* 0x000f64000c1e1900 */
[----:B0-----:R-:W-:-:S02]  /*0a00*/  @!P2 IMAD.WIDE R8, R19, 0x4, R8 ;  /* 0x000000041308a825 */ /* 0x001fc400078e0208 */
[----:B------:R-:W5:Y:S04]  /*0a10*/  @P1 LDG.E R6, desc[UR6][R6.64] ;  /* 0x0000000606061981 */ /* 0x000f68000c1e1900 */
[----:B------:R-:W5:Y:S01]  /*0a20*/  @!P2 LDG.E R8, desc[UR6][R8.64] ;  /* 0x000000060808a981 */ /* 0x000f62000c1e1900 */
[----:B---3--:R-:W-:-:S04]  /*0a30*/  @P1 SHF.R.U32.HI R5, RZ, 0x1e, R5 ;  /* 0x0000001eff051819 */ /* 0x008fc80000011605 */
[----:B------:R-:W-:Y:S02]  /*0a40*/  @P1 LOP3.LUT R5, R5, 0x2, RZ, 0xc0, !PT ;  /* 0x0000000205051812 */ /* 0x000fe400078ec0ff */
[----:B----4-:R-:W-:Y:S02]  /*0a50*/  @P1 SHF.R.U32.HI R16, RZ, 0x1e, R16 ;  /* 0x0000001eff101819 */ /* 0x010fe40000011610 */
[----:B------:R-:W-:Y:S02]  /*0a60*/  @P1 IADD3 R14, PT, PT, -R5, 0x1, RZ ;  /* 0x00000001050e1810 */ /* 0x000fe40007ffe1ff */
[----:B------:R-:W-:Y:S02]  /*0a70*/  @P1 LOP3.LUT R16, R16, 0x2, RZ, 0xc0, !PT ;  /* 0x0000000210101812 */ /* 0x000fe400078ec0ff */
[----:B--2---:R-:W-:Y:S02]  /*0a80*/  @!P2 SHF.R.U32.HI R12, RZ, 0x1e, R12 ;  /* 0x0000001eff0ca819 */ /* 0x004fe4000001160c */
[----:B------:R-:W-:-:S02]  /*0a90*/  @P1 IADD3 R5, PT, PT, -R16, 0x1, RZ ;  /* 0x0000000110051810 */ /* 0x000fc40007ffe1ff */
[----:B------:R-:W-:Y:S01]  /*0aa0*/  @!P2 LOP3.LUT R12, R12, 0x2, RZ, 0xc0, !PT ;  /* 0x000000020c0ca812 */ /* 0x000fe200078ec0ff */
[----:B-----5:R-:W-:-:S03]  /*0ab0*/  @P1 IMAD R10, R14, R10, R25 ;  /* 0x0000000a0e0a1224 */ /* 0x020fc600078e0219 */
[----:B------:R-:W-:Y:S01]  /*0ac0*/  @!P2 IADD3 R12, PT, PT, -R12, 0x1, RZ ;  /* 0x000000010c0ca810 */ /* 0x000fe20007ffe1ff */
[----:B------:R-:W-:-:S04]  /*0ad0*/  @P1 IMAD R25, R5, R6, R10 ;  /* 0x0000000605191224 */ /* 0x000fc800078e020a */
[----:B------:R-:W-:-:S07]  /*0ae0*/  @!P2 IMAD R25, R12, R8, R25 ;  /* 0x000000080c19a224 */ /* 0x000fce00078e0219 */
.L_x_122:
[----:B------:R-:W0:Y:S01]  /*0af0*/  LDCU.64 UR4, c[0x0][0x398] ;  /* 0x00007300ff0477ac */ /* 0x000e220008000a00 */
[----:B------:R-:W1:Y:S01]  /*0b00*/  LDC.64 R8, c[0x0][0x3a8] ;  /* 0x0000ea00ff087b82 */ /* 0x000e620000000a00 */
[----:B------:R-:W-:Y:S01]  /*0b10*/  SHF.R.S32.HI R11, RZ, 0x1f, R3 ;  /* 0x0000001fff0b7819 */ /* 0x000fe20000011403 */
[----:B------:R-:W2:Y:S01]  /*0b20*/  LDCU.64 UR8, c[0x0][0x3a0] ;  /* 0x00007400ff0877ac */ /* 0x000ea20008000a00 */
[----:B0-----:R-:W-:Y:S01]  /*0b30*/  IADD3 R6, P1, PT, R3, UR4, RZ ;  /* 0x0000000403067c10 */ /* 0x001fe2000ff3e0ff */
[----:B------:R-:W0:Y:S03]  /*0b40*/  LDCU UR4, c[0x0][0x3b0] ;  /* 0x00007600ff0477ac */ /* 0x000e260008000800 */
[----:B------:R-:W-:-:S05]  /*0b50*/  IADD3.X R7, PT, PT, R11, UR5, RZ, P1, !PT ;  /* 0x000000050b077c10 */ /* 0x000fca0008ffe4ff */
[----:B------:R-:W3:Y:S01]  /*0b60*/  LDG.E.U8 R10, desc[UR6][R6.64] ;  /* 0x00000006060a7981 */ /* 0x000ee2000c1e1100 */
[----:B-1----:R-:W-:-:S05]  /*0b70*/  IMAD.WIDE R8, R3, 0x4, R8 ;  /* 0x0000000403087825 */ /* 0x002fca00078e0208 */
[----:B------:R-:W4:Y:S01]  /*0b80*/  LDG.E R5, desc[UR6][R8.64] ;  /* 0x0000000608057981 */ /* 0x000f22000c1e1900 */
[----:B------:R-:W-:Y:S01]  /*0b90*/  ISETP.NE.AND P2, PT, R25, R4, PT ;  /* 0x000000041900720c */ /* 0x000fe20003f45270 */
[----:B0-----:R-:W-:Y:S01]  /*0ba0*/  UIADD3 UR4, UPT, UPT, UR4, -0x1, URZ ;  /* 0xffffffff04047890 */ /* 0x001fe2000fffe0ff */
[----:B---3--:R-:W-:-:S04]  /*0bb0*/  ISETP.NE.AND P3, PT, R10, RZ, PT ;  /* 0x000000ff0a00720c */ /* 0x008fc80003f65270 */
[----:B------:R-:W-:Y:S01]  /*0bc0*/  ISETP.EQ.AND P1, PT, R25, R4, !P3 ;  /* 0x000000041900720c */ /* 0x000fe20005f22270 */
[----:B----4-:R-:W-:-:S12]  /*0bd0*/  VIADD R13, R5, 0x1 ;  /* 0x00000001050d7836 */ /* 0x010fd80000000000 */
[----:B------:R-:W-:-:S05]  /*0be0*/  @!P1 IMAD.MOV R13, RZ, RZ, R5 ;  /* 0x000000ffff0d9224 */ /* 0x000fca00078e0205 */
[----:B------:R-:W-:Y:S02]  /*0bf0*/  @P2 SEL R13, R13, RZ, P3 ;  /* 0x000000ff0d0d2207 */ /* 0x000fe40001800000 */
[----:B--2---:R-:W-:Y:S02]  /*0c00*/  IADD3 R10, P2, PT, R3, UR8, RZ ;  /* 0x00000008030a7c10 */ /* 0x004fe4000ff5e0ff */
[----:B------:R-:W-:Y:S01]  /*0c10*/  ISETP.NE.AND P1, PT, R13, UR4, PT ;  /* 0x000000040d007c0c */ /* 0x000fe2000bf25270 */
[----:B------:R0:W-:Y:S01]  /*0c20*/  STG.E desc[UR6][R8.64], R13 ;  /* 0x0000000d08007986 */ /* 0x0001e2000c101906 */
[----:B------:R-:W-:Y:S02]  /*0c30*/  IADD3.X R11, PT, PT, R11, UR9, RZ, P2, !PT ;  /* 0x000000090b0b7c10 */ /* 0x000fe400097fe4ff */
[----:B------:R-:W-:-:S05]  /*0c40*/  SEL R5, RZ, 0x1, P1 ;  /* 0x00000001ff057807 */ /* 0x000fca0000800000 */
[----:B------:R0:W-:Y:S04]  /*0c50*/  STG.E.U8 desc[UR6][R6.64], R5 ;  /* 0x0000000506007986 */ /* 0x0001e8000c101106 */
[----:B------:R-:W2:Y:S04]  /*0c60*/  LDG.E.U8 R12, desc[UR6][R10.64] ;  /* 0x000000060a0c7981 */ /* 0x000ea8000c1e1100 */
[----:B------:R0:W-:Y:S01]  /*0c70*/  STG.E.U8 desc[UR6][R10.64], R5 ;  /* 0x000000050a007986 */ /* 0x0001e2000c101106 */
[----:B--2---:R-:W-:-:S13]  /*0c80*/  ISETP.EQ.OR P0, PT, R12, R5, !P0 ;  /* 0x000000050c00720c */ /* 0x004fda0004702670 */
[----:B0-----:R-:W-:Y:S05]  /*0c90*/  @P0 BRA `(.L_x_121) ;  /* 0x00000008002c0947 */ /* 0x001fea0003800000 */
[C---:B------:R-:W-:Y:S01]  /*0ca0*/  ISETP.GE.U32.AND P0, PT, R4.reuse, 0x8, PT ;  /* 0x000000080400780c */ /* 0x040fe20003f06070 */
[----:B------:R-:W-:Y:S01]  /*0cb0*/  IMAD.MOV.U32 R5, RZ, RZ, RZ ;  /* 0x000000ffff057224 */ /* 0x000fe200078e00ff */
[----:B------:R-:W-:-:S04]  /*0cc0*/  LOP3.LUT R20, R4, 0x7, RZ, 0xc0, !PT ;  /* 0x0000000704147812 */ /* 0x000fc800078ec0ff */
[----:B------:R-:W-:-:S07]  /*0cd0*/  ISETP.NE.AND P1, PT, R20, RZ, PT ;  /* 0x000000ff1400720c */ /* 0x000fce0003f25270 */
[----:B------:R-:W-:Y:S06]  /*0ce0*/  @!P0 BRA `(.L_x_126) ;  /* 0x0000000400048947 */ /* 0x000fec0003800000 */
[----:B------:R-:W0:Y:S01]  /*0cf0*/  LDC.64 R6, c[0x0][0x380] ;  /* 0x0000e000ff067b82 */ /* 0x000e220000000a00 */
[----:B------:R-:W-:Y:S01]  /*0d00*/  LOP3.LUT R5, R4, 0x7ffffff8, RZ, 0xc0, !PT ;  /* 0x7ffffff804057812 */ /* 0x000fe200078ec0ff */
[----:B------:R-:W-:-:S04]  /*0d10*/  IMAD.MOV.U32 R11, RZ, RZ, R3 ;  /* 0x000000ffff0b7224 */ /* 0x000fc800078e0003 */
[----:B------:R-:W-:Y:S02]  /*0d20*/  IMAD.MOV R10, RZ, RZ, -R5 ;  /* 0x000000ffff0a7224 */ /* 0x000fe400078e0a05 */
[----:B------:R-:W1:Y:S05]  /*0d30*/  LDC.64 R8, c[0x0][0x390] ;  /* 0x0000e400ff087b82 */ /* 0x000e6a0000000a00 */
.L_x_127:
        /* <DEDUP_REMOVED lines=51> */
[----:B-1----:R-:W-:-:S04]  /*1070*/  IMAD.WIDE R18, R0, 0x4, R14 ;  /* 0x0000000400127825 */ /* 0x002fc800078e020e */
[----:B------:R-:W-:Y:S02]  /*1080*/  VIADD R10, R10, 0x8 ;  /* 0x000000080a0a7836 */ /* 0x000fe40000000000 */
[----:B------:R-:W-:-:S03]  /*1090*/  IMAD R11, R0, 0x8, R11 ;  /* 0x00000008000b7824 */ /* 0x000fc600078e020b */
[----:B------:R-:W-:Y:S02]  /*10a0*/  ISETP.NE.AND P0, PT, R10, RZ, PT ;  /* 0x000000ff0a00720c */ /* 0x000fe40003f05270 */
[----:B---3--:R-:W-:-:S04]  /*10b0*/  SHF.R.U32.HI R22, RZ, 0x1e, R16 ;  /* 0x0000001eff167819 */ /* 0x008fc80000011610 */
[----:B------:R-:W-:-:S04]  /*10c0*/  LOP3.LUT R22, R22, 0x2, RZ, 0xc0, !PT ;  /* 0x0000000216167812 */ /* 0x000fc800078ec0ff */
[----:B------:R-:W-:-:S05]  /*10d0*/  IADD3 R13, PT, PT, -R22, 0x1, RZ ;  /* 0x00000001160d7810 */ /* 0x000fca0007ffe1ff */
[----:B------:R2:W-:Y:S01]  /*10e0*/  STG.E desc[UR6][R18.64], R13 ;  /* 0x0000000d12007986 */ /* 0x0005e2000c101906 */
[----:B------:R-:W-:Y:S05]  /*10f0*/  @P0 BRA `(.L_x_127) ;  /* 0xfffffffc00100947 */ /* 0x000fea000383ffff */
.L_x_126:
[----:B------:R-:W-:Y:S05]  /*1100*/  @!P1 BRA `(.L_x_121) ;  /* 0x0000000400109947 */ /* 0x000fea0003800000 */
[----:B------:R-:W-:Y:S02]  /*1110*/  ISETP.GE.U32.AND P0, PT, R20, 0x4, PT ;  /* 0x000000041400780c */ /* 0x000fe40003f06070 */
[----:B--2---:R-:W-:-:S04]  /*1120*/  LOP3.LUT R14, R4, 0x3, RZ, 0xc0, !PT ;  /* 0x00000003040e7812 */ /* 0x004fc800078ec0ff */
[----:B------:R-:W-:-:S07]  /*1130*/  ISETP.NE.AND P1, PT, R14, RZ, PT ;  /* 0x000000ff0e00720c */ /* 0x000fce0003f25270 */
[----:B------:R-:W-:Y:S06]  /*1140*/  @!P0 BRA `(.L_x_128) ;  /* 0x0000000000808947 */ /* 0x000fec0003800000 */
[----:B------:R-:W0:Y:S01]  /*1150*/  LDC.64 R6, c[0x0][0x380] ;  /* 0x0000e000ff067b82 */ /* 0x000e220000000a00 */
        /* <DEDUP_REMOVED lines=31> */
.L_x_128:
[----:B------:R-:W-:Y:S05]  /*1350*/  @!P1 BRA `(.L_x_121) ;  /* 0x00000000007c9947 */ /* 0x000fea0003800000 */
[----:B------:R-:W-:-:S13]  /*1360*/  ISETP.NE.AND P0, PT, R14, 0x1, PT ;  /* 0x000000010e00780c */ /* 0x000fda0003f05270 */
[----:B0-----:R-:W0:Y:S01]  /*1370*/  @P0 LDC.64 R6, c[0x0][0x380] ;  /* 0x0000e000ff060b82 */ /* 0x001e220000000a00 */
        /* <DEDUP_REMOVED lines=11> */
[----:B------:R-:W-:Y:S01]  /*1430*/  LOP3.LUT R4, R4, 0x1, RZ, 0xc0, !PT ;  /* 0x0000000104047812 */ /* 0x000fe200078ec0ff */
[----:B------:R-:W-:Y:S02]  /*1440*/  @P0 VIADD R5, R5, 0x2 ;  /* 0x0000000205050836 */ /* 0x000fe40000000000 */
[----:B------:R-:W-:Y:S01]  /*1450*/  @P0 IMAD.WIDE R8, R0, 0x4, R6 ;  /* 0x0000000400080825 */ /* 0x000fe200078e0206 */
[----:B------:R-:W-:-:S13]  /*1460*/  ISETP.NE.U32.AND P1, PT, R4, 0x1, PT ;  /* 0x000000010400780c */ /* 0x000fda0003f25070 */
[----:B------:R-:W1:Y:S01]  /*1470*/  @!P1 LDC.64 R12, c[0x0][0x380] ;  /* 0x0000e000ff0c9b82 */ /* 0x000e620000000a00 */
[----:B------:R-:W-:-:S07]  /*1480*/  @!P1 IMAD R19, R5, R0, R3 ;  /* 0x0000000005139224 */ /* 0x000fce00078e0203 */
[----:B0-----:R-:W0:Y:S01]  /*1490*/  @!P1 LDC.64 R6, c[0x0][0x390] ;  /* 0x0000e400ff069b82 */ /* 0x001e220000000a00 */
[----:B--2---:R-:W-:-:S04]  /*14a0*/  @P0 SHF.R.U32.HI R4, RZ, 0x1e, R10 ;  /* 0x0000001eff040819 */ /* 0x004fc8000001160a */
[----:B------:R-:W-:-:S04]  /*14b0*/  @P0 LOP3.LUT R4, R4, 0x2, RZ, 0xc0, !PT ;  /* 0x0000000204040812 */ /* 0x000fc800078ec0ff */
[----:B------:R-:W-:Y:S01]  /*14c0*/  @P0 IADD3 R17, PT, PT, -R4, 0x1, RZ ;  /* 0x0000000104110810 */ /* 0x000fe20007ffe1ff */
[----:B-1----:R-:W-:-:S04]  /*14d0*/  @!P1 IMAD.WIDE R4, R19, 0x8, R12 ;  /* 0x0000000813049825 */ /* 0x002fc800078e020c */
[----:B------:R1:W-:Y:S04]  /*14e0*/  @P0 STG.E desc[UR6][R8.64], R17 ;  /* 0x0000001108000986 */ /* 0x0003e8000c101906 */
[----:B------:R-:W2:Y:S01]  /*14f0*/  @!P1 LDG.E R4, desc[UR6][R4.64+0x4] ;  /* 0x0000040604049981 */ /* 0x000ea2000c1e1900 */
[----:B0-----:R-:W-:Y:S01]  /*1500*/  @!P1 IMAD.WIDE R6, R19, 0x4, R6 ;  /* 0x0000000413069825 */ /* 0x001fe200078e0206 */
[----:B--2---:R-:W-:-:S04]  /*1510*/  @!P1 SHF.R.U32.HI R10, RZ, 0x1e, R4 ;  /* 0x0000001eff0a9819 */ /* 0x004fc80000011604 */
[----:B------:R-:W-:-:S04]  /*1520*/  @!P1 LOP3.LUT R10, R10, 0x2, RZ, 0xc0, !PT ;  /* 0x000000020a0a9812 */ /* 0x000fc800078ec0ff */
[----:B------:R-:W-:-:S05]  /*1530*/  @!P1 IADD3 R11, PT, PT, -R10, 0x1, RZ ;  /* 0x000000010a0b9810 */ /* 0x000fca0007ffe1ff */
[----:B------:R1:W-:Y:S02]  /*1540*/  @!P1 STG.E desc[UR6][R6.64], R11 ;  /* 0x0000000b06009986 */ /* 0x0003e4000c101906 */
.L_x_121:
[----:B------:R-:W-:Y:S05]  /*1550*/  BSYNC.RECONVERGENT B0 ;  /* 0x0000000000007941 */ /* 0x000fea0003800200 */
.L_x_120:
[----:B------:R-:W3:Y:S02]  /*1560*/  LDCU UR4, c[0x0][0x3b8] ;  /* 0x00007700ff0477ac */ /* 0x000ee40008000800 */
[----:B---3--:R-:W-:-:S04]  /*1570*/  ISETP.GE.AND P0, PT, R2, UR4, PT ;  /* 0x0000000402007c0c */ /* 0x008fc8000bf06270 */
[----:B------:R-:W-:-:S13]  /*1580*/  ISETP.GE.OR P0, PT, R3, R0, P0 ;  /* 0x000000000300720c */ /* 0x000fda0000706670 */
[----:B------:R-:W-:Y:S05]  /*1590*/  @P0 EXIT ;  /* 0x000000000000094d */ /* 0x000fea0003800000 */
[----:B------:R-:W3:Y:S01]  /*15a0*/  LDC.64 R4, c[0x0][0x380] ;  /* 0x0000e000ff047b82 */ /* 0x000ee20000000a00 */
[----:B01----:R-:W-:-:S04]  /*15b0*/  IMAD R7, R2, R0, R3 ;  /* 0x0000000002077224 */ /* 0x003fc800078e0203 */
[----:B---3--:R-:W-:-:S03]  /*15c0*/  IMAD.WIDE R2, R7, 0x8, R4 ;  /* 0x0000000807027825 */ /* 0x008fc600078e0204 */
        /* <DEDUP_REMOVED lines=8> */
.L_x_129:
        /* <DEDUP_REMOVED lines=11> */
.L_x_144:


//--------------------- .text._Z9Update_XYPdS_ddii --------------------------
	.section	.text._Z9Update_XYPdS_ddii,"ax",@progbits
	.align	128
        .global         _Z9Update_XYPdS_ddii
        .type           _Z9Update_XYPdS_ddii,@function
        .size           _Z9Update_XYPdS_ddii,(.L_x_145 - _Z9Update_XYPdS_ddii)
        .other          _Z9Update_XYPdS_ddii,@"STO_CUDA_ENTRY STV_DEFAULT"
_Z9Update_XYPdS_ddii:
.text._Z9Update_XYPdS_ddii:
        /* <DEDUP_REMOVED lines=15> */
[----:B------:R-:W-:-:S06]  /*00f0*/  IMAD R5, R5, UR6, R0 ;  /* 0x0000000605057c24 */ /* 0x000fcc000f8e0200 */
[----:B------:R-:W2:Y:S08]  /*0100*/  LDC.64 R8, c[0x0][0x388] ;  /* 0x0000e200ff087b82 */ /* 0x000eb00000000a00 */
[----:B------:R-:W3:Y:S01]  /*0110*/  LDC.64 R12, c[0x0][0x390] ;  /* 0x0000e400ff0c7b82 */ /* 0x000ee20000000a00 */
[----:B0-----:R-:W-:-:S07]  /*0120*/  IMAD.WIDE R2, R5, 0x8, R2 ;  /* 0x0000000805027825 */ /* 0x001fce00078e0202 */
[----:B------:R-:W0:Y:S01]  /*0130*/  LDC.64 R14, c[0x0][0x398] ;  /* 0x0000e600ff0e7b82 */ /* 0x000e220000000a00 */
[----:B-1----:R-:W4:Y:S01]  /*0140*/  LDG.E.64 R6, desc[UR4][R2.64] ;  /* 0x0000000402067981 */ /* 0x002f22000c1e1b00 */
[----:B--2---:R-:W-:-:S05]  /*0150*/  IMAD.WIDE R8, R5, 0x8, R8 ;  /* 0x0000000805087825 */ /* 0x004fca00078e0208 */
[----:B------:R-:W4:Y:S01]  /*0160*/  LDG.E.64 R10, desc[UR4][R8.64] ;  /* 0x00000004080a7981 */ /* 0x000f22000c1e1b00 */
[----:B---3--:R-:W-:-:S08]  /*0170*/  DADD R4, R12, -1 ;  /* 0xbff000000c047429 */ /* 0x008fd00000000000 */
[----:B0-----:R-:W-:-:S08]  /*0180*/  DMUL R4, R4, R14 ;  /* 0x0000000e04047228 */ /* 0x001fd00000000000 */
[----:B----4-:R-:W-:-:S07]  /*0190*/  DFMA R4, R4, R6, R10 ;  /* 0x000000060404722b */ /* 0x010fce000000000a */
[----:B------:R-:W-:Y:S04]  /*01a0*/  STG.E.64 desc[UR4][R8.64], R4 ;  /* 0x0000000408007986 */ /* 0x000fe8000c101b04 */
[----:B------:R-:W2:Y:S01]  /*01b0*/  LDG.E.64 R10, desc[UR4][R2.64] ;  /* 0x00000004020a7981 */ /* 0x000ea2000c1e1b00 */
[----:B------:R-:W-:-:S08]  /*01c0*/  DADD R6, R12, 1 ;  /* 0x3ff000000c067429 */ /* 0x000fd00000000000 */
[----:B------:R-:W-:-:S08]  /*01d0*/  DMUL R6, R6, R14 ;  /* 0x0000000e06067228 */ /* 0x000fd00000000000 */
[----:B--2---:R-:W-:-:S07]  /*01e0*/  DFMA R6, R4, R6, R10 ;  /* 0x000000060406722b */ /* 0x004fce000000000a */
[----:B------:R-:W-:Y:S01]  /*01f0*/  STG.E.64 desc[UR4][R2.64], R6 ;  /* 0x0000000602007986 */ /* 0x000fe2000c101b04 */
[----:B------:R-:W-:Y:S05]  /*0200*/  EXIT ;  /* 0x000000000000794d */ /* 0x000fea0003800000 */
.L_x_130:
        /* <DEDUP_REMOVED lines=15> */
.L_x_145:


//--------------------- .nv.global.init           --------------------------
	.section	.nv.global.init,"aw",@progbits
	.align	16
.nv.global.init:
	.type		__cudart_sin_cos_coeffs,@object
	.size		__cudart_sin_cos_coeffs,(__cudart_i2opi_d - __cudart_sin_cos_coeffs)
__cudart_sin_cos_coeffs:
        /*0000*/ 	.byte	0x46, 0xd2, 0xb0, 0x2c, 0xf1, 0xe5, 0x5a, 0xbe, 0x92, 0xe3, 0xac, 0x69, 0xe3, 0x1d, 0xc7, 0x3e
        /*0010*/ 	.byte	0xa1, 0x62, 0xdb, 0x19, 0xa0, 0x01, 0x2a, 0xbf, 0x18, 0x08, 0x11, 0x11, 0x11, 0x11, 0x81, 0x3f
        /*0020*/ 	.byte	0x54, 0x55, 0x55, 0x55, 0x55, 0x55, 0xc5, 0xbf, 0x00, 0x00, 0x00, 0x00, 0x00, 0x00, 0x00, 0x00
        /*0030*/ 	.byte	0x00, 0x00, 0x00, 0x00, 0x00, 0x00, 0x00, 0x00, 0x64, 0x81, 0xfd, 0x20, 0x83, 0xff, 0xa8, 0xbd
        /*0040*/ 	.byte	0x28, 0x85, 0xef, 0xc1, 0xa7, 0xee, 0x21, 0x3e, 0xd9, 0xe6, 0x06, 0x8e, 0x4f, 0x7e, 0x92, 0xbe
        /*0050*/ 	.byte	0xe9, 0xbc, 0xdd, 0x19, 0xa0, 0x01, 0xfa, 0x3e, 0x47, 0x5d, 0xc1, 0x16, 0x6c, 0xc1, 0x56, 0xbf
        /*0060*/ 	.byte	0x51, 0x55, 0x55, 0x55, 0x55, 0x55, 0xa5, 0x3f, 0x00, 0x00, 0x00, 0x00, 0x00, 0x00, 0xe0, 0xbf
        /*0070*/ 	.byte	0x00, 0x00, 0x00, 0x00, 0x00, 0x00, 0xf0, 0x3f, 0x00, 0x00, 0x00, 0x00, 0x00, 0x00, 0x00, 0x00
	.type		__cudart_i2opi_d,@object
	.size		__cudart_i2opi_d,(.L_0 - __cudart_i2opi_d)
__cudart_i2opi_d:
        /* <DEDUP_REMOVED lines=9> */
.L_0:


//--------------------- .nv.shared.reserved.0     --------------------------
	.section	.nv.shared.reserved.0,"aw",@nobits
	.weak		__nv_reservedSMEM_offset_0_alias
	.size		__nv_reservedSMEM_offset_0_alias, 0, 64
	.other		__nv_reservedSMEM_offset_0_alias,@"STO_CUDA_RESERVED_SHARED STV_DEFAULT"
__nv_reservedSMEM_offset_0_alias:
	.zero		0
	.zero		64


//--------------------- .nv.constant0._Z21symplectic_kernel_tspPiS_PdS0_S0_S0_dS_ididddiii --------------------------
	.section	.nv.constant0._Z21symplectic_kernel_tspPiS_PdS0_S0_S0_dS_ididddiii,"a",@progbits
	.sectionflags	@""
	.align	4
.nv.constant0._Z21symplectic_kernel_tspPiS_PdS0_S0_S0_dS_ididddiii:
	.zero		1020


//--------------------- .nv.constant0._Z17update_window_tspPdPiS0_PbS1_S0_S0_iS0_S0_S0_iii --------------------------
	.section	.nv.constant0._Z17update_window_tspPdPiS0_PbS1_S0_S0_iS0_S0_S0_iii,"a",@progbits
	.sectionflags	@""
	.align	4
.nv.constant0._Z17update_window_tspPdPiS0_PbS1_S0_S0_iS0_S0_S0_iii:
	.zero		996


//--------------------- .nv.constant0._Z16tsp_spin_averagePiPdiii --------------------------
	.section	.nv.constant0._Z16tsp_spin_averagePiPdiii,"a",@progbits
	.sectionflags	@""
	.align	4
.nv.constant0._Z16tsp_spin_averagePiPdiii:
	.zero		924


//--------------------- .nv.constant0._Z20TSP_distances_EUC_2DPdS_S_i --------------------------
	.section	.nv.constant0._Z20TSP_distances_EUC_2DPdS_S_i,"a",@progbits
	.sectionflags	@""
	.align	4
.nv.constant0._Z20TSP_distances_EUC_2DPdS_S_i:
	.zero		924


//--------------------- .nv.constant0._Z17TSP_distances_GEOPdS_S_i --------------------------
	.section	.nv.constant0._Z17TSP_distances_GEOPdS_S_i,"a",@progbits
	.sectionflags	@""
	.align	4
.nv.constant0._Z17TSP_distances_GEOPdS_S_i:
	.zero		924


//--------------------- .nv.constant0._Z11sum_max_cutPdS_dii --------------------------
	.section	.nv.constant0._Z11sum_max_cutPdS_dii,"a",@progbits
	.sectionflags	@""
	.align	4
.nv.constant0._Z11sum_max_cutPdS_dii:
	.zero		928


//--------------------- .nv.constant0._Z15compute_max_cutPiS_PdS_S0_ii --------------------------
	.section	.nv.constant0._Z15compute_max_cutPiS_PdS_S0_ii,"a",@progbits
	.sectionflags	@""
	.align	4
.nv.constant0._Z15compute_max_cutPiS_PdS_S0_ii:
	.zero		944


//--------------------- .nv.constant0._Z24symplectic_kernel_maxcutPiS_PdS0_S0_ddS_dii --------------------------
	.section	.nv.constant0._Z24symplectic_kernel_maxcutPiS_PdS0_S0_ddS_dii,"a",@progbits
	.sectionflags	@""
	.align	4
.nv.constant0._Z24symplectic_kernel_maxcutPiS_PdS0_S0_ddS_dii:
	.zero		976


//--------------------- .nv.constant0._Z13update_windowPdPiS0_PbS1_S0_iii --------------------------
	.section	.nv.constant0._Z13update_windowPdPiS0_PbS1_S0_iii,"a",@progbits
	.sectionflags	@""
	.align	4
.nv.constant0._Z13update_windowPdPiS0_PbS1_S0_iii:
	.zero		956


//--------------------- .nv.constant0._Z9Update_XYPdS_ddii --------------------------
	.section	.nv.constant0._Z9Update_XYPdS_ddii,"a",@progbits
	.sectionflags	@""
	.align	4
.nv.constant0._Z9Update_XYPdS_ddii:
	.zero		936


//--------------------- SYMBOLS --------------------------

	.type		.nv.reservedSmem.offset0,@object
	.size		.nv.reservedSmem.offset0,0x4
